//
// Generated by NVIDIA NVVM Compiler
//
// Compiler Build ID: CL-36424714
// Cuda compilation tools, release 13.0, V13.0.88
// Based on NVVM 20.0.0
//

.version 9.0
.target sm_100
.address_size 64

	// .globl	_ZN3cub18CUB_300001_SM_10006detail11EmptyKernelIvEEvv
// _ZZN3cub18CUB_300001_SM_10006detail6reduce28DeviceReduceSingleTileKernelINS2_10policy_hubIljN4cuda3std3__44plusIlEEE10Policy1000EN6thrust24THRUST_300001_SM_1000_NS18transform_iteratorI6is_oddNSD_6detail15normal_iteratorINSD_10device_ptrIiEEEEllEEPljS9_llNS7_10__identityEEEvT0_T1_T2_T3_T4_T6_E12temp_storage has been demoted
// _ZZN3cub18CUB_300001_SM_10006detail6reduce18DeviceReduceKernelINS2_10policy_hubIljN4cuda3std3__44plusIlEEE10Policy1000EN6thrust24THRUST_300001_SM_1000_NS18transform_iteratorI6is_oddNSD_6detail15normal_iteratorINSD_10device_ptrIiEEEEllEEjS9_lNS7_10__identityEEEvT0_PT3_T1_NS0_13GridEvenShareISQ_EET2_T4_E12temp_storage has been demoted
// _ZZN3cub18CUB_300001_SM_10006detail6reduce28DeviceReduceSingleTileKernelINS2_10policy_hubIljN4cuda3std3__44plusIlEEE10Policy1000EPlSC_iS9_llNS7_10__identityEEEvT0_T1_T2_T3_T4_T6_E12temp_storage has been demoted
// _ZZN3cub18CUB_300001_SM_10006detail6reduce28DeviceReduceSingleTileKernelINS2_10policy_hubIlyN4cuda3std3__44plusIlEEE10Policy1000EN6thrust24THRUST_300001_SM_1000_NS18transform_iteratorI6is_oddNSD_6detail15normal_iteratorINSD_10device_ptrIiEEEEllEEPlyS9_llNS7_10__identityEEEvT0_T1_T2_T3_T4_T6_E12temp_storage has been demoted
// _ZZN3cub18CUB_300001_SM_10006detail6reduce18DeviceReduceKernelINS2_10policy_hubIlyN4cuda3std3__44plusIlEEE10Policy1000EN6thrust24THRUST_300001_SM_1000_NS18transform_iteratorI6is_oddNSD_6detail15normal_iteratorINSD_10device_ptrIiEEEEllEEyS9_lNS7_10__identityEEEvT0_PT3_T1_NS0_13GridEvenShareISQ_EET2_T4_E12temp_storage has been demoted
// _ZZN3cub18CUB_300001_SM_10006detail6reduce28DeviceReduceSingleTileKernelINS2_10policy_hubIlyN4cuda3std3__44plusIlEEE10Policy1000EPlSC_iS9_llNS7_10__identityEEEvT0_T1_T2_T3_T4_T6_E12temp_storage has been demoted
// _ZZN3cub18CUB_300001_SM_10006detail6select23DeviceSelectSweepKernelINS2_10policy_hubIiNS0_8NullTypeEiLb0ELNS0_10SelectImplE0EE10Policy1000EN6thrust24THRUST_300001_SM_1000_NS6detail15normal_iteratorINSA_10device_ptrIiEEEEPS5_SF_PlNS0_13ScanTileStateIiLb1EEE6is_oddS5_iNS2_19streaming_context_tIlLb1EEELS6_0EEEvT0_T1_T2_T3_T4_T5_T6_T7_iT8_NS1_7vsmem_tEE19static_temp_storage has been demoted
.global .align 1 .b8 _ZN30_INTERNAL_3db07019_4_k_cu_main4cuda3std3__45__cpo5beginE[1];
.global .align 1 .b8 _ZN30_INTERNAL_3db07019_4_k_cu_main4cuda3std3__45__cpo3endE[1];
.global .align 1 .b8 _ZN30_INTERNAL_3db07019_4_k_cu_main4cuda3std3__45__cpo6cbeginE[1];
.global .align 1 .b8 _ZN30_INTERNAL_3db07019_4_k_cu_main4cuda3std3__45__cpo4cendE[1];
.global .align 1 .b8 _ZN30_INTERNAL_3db07019_4_k_cu_main4cuda3std3__45__cpo6rbeginE[1];
.global .align 1 .b8 _ZN30_INTERNAL_3db07019_4_k_cu_main4cuda3std3__45__cpo4rendE[1];
.global .align 1 .b8 _ZN30_INTERNAL_3db07019_4_k_cu_main4cuda3std3__45__cpo7crbeginE[1];
.global .align 1 .b8 _ZN30_INTERNAL_3db07019_4_k_cu_main4cuda3std3__45__cpo5crendE[1];
.global .align 1 .b8 _ZN30_INTERNAL_3db07019_4_k_cu_main4cuda3std3__432_GLOBAL__N__3db07019_4_k_cu_main6ignoreE[1];
.global .align 1 .b8 _ZN30_INTERNAL_3db07019_4_k_cu_main4cuda3std3__419piecewise_constructE[1];
.global .align 1 .b8 _ZN30_INTERNAL_3db07019_4_k_cu_main4cuda3std3__48in_placeE[1];
.global .align 1 .b8 _ZN30_INTERNAL_3db07019_4_k_cu_main4cuda3std3__420unreachable_sentinelE[1];
.global .align 1 .b8 _ZN30_INTERNAL_3db07019_4_k_cu_main4cuda3std3__47nulloptE[1];
.global .align 1 .b8 _ZN30_INTERNAL_3db07019_4_k_cu_main4cuda3std3__48unexpectE[1];
.global .align 1 .b8 _ZN30_INTERNAL_3db07019_4_k_cu_main4cuda3std6ranges3__45__cpo4swapE[1];
.global .align 1 .b8 _ZN30_INTERNAL_3db07019_4_k_cu_main4cuda3std6ranges3__45__cpo9iter_moveE[1];
.global .align 1 .b8 _ZN30_INTERNAL_3db07019_4_k_cu_main4cuda3std6ranges3__45__cpo5beginE[1];
.global .align 1 .b8 _ZN30_INTERNAL_3db07019_4_k_cu_main4cuda3std6ranges3__45__cpo3endE[1];
.global .align 1 .b8 _ZN30_INTERNAL_3db07019_4_k_cu_main4cuda3std6ranges3__45__cpo6cbeginE[1];
.global .align 1 .b8 _ZN30_INTERNAL_3db07019_4_k_cu_main4cuda3std6ranges3__45__cpo4cendE[1];
.global .align 1 .b8 _ZN30_INTERNAL_3db07019_4_k_cu_main4cuda3std6ranges3__45__cpo7advanceE[1];
.global .align 1 .b8 _ZN30_INTERNAL_3db07019_4_k_cu_main4cuda3std6ranges3__45__cpo9iter_swapE[1];
.global .align 1 .b8 _ZN30_INTERNAL_3db07019_4_k_cu_main4cuda3std6ranges3__45__cpo4nextE[1];
.global .align 1 .b8 _ZN30_INTERNAL_3db07019_4_k_cu_main4cuda3std6ranges3__45__cpo4prevE[1];
.global .align 1 .b8 _ZN30_INTERNAL_3db07019_4_k_cu_main4cuda3std6ranges3__45__cpo4dataE[1];
.global .align 1 .b8 _ZN30_INTERNAL_3db07019_4_k_cu_main4cuda3std6ranges3__45__cpo5cdataE[1];
.global .align 1 .b8 _ZN30_INTERNAL_3db07019_4_k_cu_main4cuda3std6ranges3__45__cpo4sizeE[1];
.global .align 1 .b8 _ZN30_INTERNAL_3db07019_4_k_cu_main4cuda3std6ranges3__45__cpo5ssizeE[1];
.global .align 1 .b8 _ZN30_INTERNAL_3db07019_4_k_cu_main4cuda3std6ranges3__45__cpo8distanceE[1];
.global .align 1 .b8 _ZN30_INTERNAL_3db07019_4_k_cu_main6thrust24THRUST_300001_SM_1000_NS8cuda_cub3parE[1];
.global .align 1 .b8 _ZN30_INTERNAL_3db07019_4_k_cu_main6thrust24THRUST_300001_SM_1000_NS8cuda_cub10par_nosyncE[1];
.global .align 1 .b8 _ZN30_INTERNAL_3db07019_4_k_cu_main6thrust24THRUST_300001_SM_1000_NS6system6detail10sequential3seqE[1];
.global .align 1 .b8 _ZN30_INTERNAL_3db07019_4_k_cu_main6thrust24THRUST_300001_SM_1000_NS12placeholders2_1E[1];
.global .align 1 .b8 _ZN30_INTERNAL_3db07019_4_k_cu_main6thrust24THRUST_300001_SM_1000_NS12placeholders2_2E[1];
.global .align 1 .b8 _ZN30_INTERNAL_3db07019_4_k_cu_main6thrust24THRUST_300001_SM_1000_NS12placeholders2_3E[1];
.global .align 1 .b8 _ZN30_INTERNAL_3db07019_4_k_cu_main6thrust24THRUST_300001_SM_1000_NS12placeholders2_4E[1];
.global .align 1 .b8 _ZN30_INTERNAL_3db07019_4_k_cu_main6thrust24THRUST_300001_SM_1000_NS12placeholders2_5E[1];
.global .align 1 .b8 _ZN30_INTERNAL_3db07019_4_k_cu_main6thrust24THRUST_300001_SM_1000_NS12placeholders2_6E[1];
.global .align 1 .b8 _ZN30_INTERNAL_3db07019_4_k_cu_main6thrust24THRUST_300001_SM_1000_NS12placeholders2_7E[1];
.global .align 1 .b8 _ZN30_INTERNAL_3db07019_4_k_cu_main6thrust24THRUST_300001_SM_1000_NS12placeholders2_8E[1];
.global .align 1 .b8 _ZN30_INTERNAL_3db07019_4_k_cu_main6thrust24THRUST_300001_SM_1000_NS12placeholders2_9E[1];
.global .align 1 .b8 _ZN30_INTERNAL_3db07019_4_k_cu_main6thrust24THRUST_300001_SM_1000_NS12placeholders3_10E[1];
.global .align 1 .b8 _ZN30_INTERNAL_3db07019_4_k_cu_main6thrust24THRUST_300001_SM_1000_NS3seqE[1];

.visible .entry _ZN3cub18CUB_300001_SM_10006detail11EmptyKernelIvEEvv()
{


	ret;

}
	// .globl	_ZN3cub18CUB_300001_SM_10006detail8for_each13static_kernelINS2_12policy_hub_t12policy_500_tEmN6thrust24THRUST_300001_SM_1000_NS8cuda_cub20__uninitialized_fill7functorINS7_10device_ptrIiEEiEEEEvT0_T1_
.visible .entry _ZN3cub18CUB_300001_SM_10006detail8for_each13static_kernelINS2_12policy_hub_t12policy_500_tEmN6thrust24THRUST_300001_SM_1000_NS8cuda_cub20__uninitialized_fill7functorINS7_10device_ptrIiEEiEEEEvT0_T1_(
	.param .u64 _ZN3cub18CUB_300001_SM_10006detail8for_each13static_kernelINS2_12policy_hub_t12policy_500_tEmN6thrust24THRUST_300001_SM_1000_NS8cuda_cub20__uninitialized_fill7functorINS7_10device_ptrIiEEiEEEEvT0_T1__param_0,
	.param .align 8 .b8 _ZN3cub18CUB_300001_SM_10006detail8for_each13static_kernelINS2_12policy_hub_t12policy_500_tEmN6thrust24THRUST_300001_SM_1000_NS8cuda_cub20__uninitialized_fill7functorINS7_10device_ptrIiEEiEEEEvT0_T1__param_1[16]
)
.maxntid 256
{
	.reg .pred 	%p<4>;
	.reg .b16 	%rs<5>;
	.reg .b32 	%r<12>;
	.reg .b64 	%rd<16>;

	ld.param.u32 	%r3, [_ZN3cub18CUB_300001_SM_10006detail8for_each13static_kernelINS2_12policy_hub_t12policy_500_tEmN6thrust24THRUST_300001_SM_1000_NS8cuda_cub20__uninitialized_fill7functorINS7_10device_ptrIiEEiEEEEvT0_T1__param_1+8];
	ld.param.u64 	%rd4, [_ZN3cub18CUB_300001_SM_10006detail8for_each13static_kernelINS2_12policy_hub_t12policy_500_tEmN6thrust24THRUST_300001_SM_1000_NS8cuda_cub20__uninitialized_fill7functorINS7_10device_ptrIiEEiEEEEvT0_T1__param_1];
	ld.param.u64 	%rd5, [_ZN3cub18CUB_300001_SM_10006detail8for_each13static_kernelINS2_12policy_hub_t12policy_500_tEmN6thrust24THRUST_300001_SM_1000_NS8cuda_cub20__uninitialized_fill7functorINS7_10device_ptrIiEEiEEEEvT0_T1__param_0];
	mov.u32 	%r9, %ctaid.x;
	mul.wide.u32 	%rd1, %r9, 512;
	sub.s64 	%rd2, %rd5, %rd1;
	setp.lt.u64 	%p1, %rd2, 512;
	@%p1 bra 	$L__BB1_2;
	mov.u32 	%r11, %tid.x;
	cvta.to.global.u64 	%rd11, %rd4;
	cvt.u64.u32 	%rd12, %r11;
	add.s64 	%rd13, %rd1, %rd12;
	shl.b64 	%rd14, %rd13, 2;
	add.s64 	%rd15, %rd11, %rd14;
	st.global.u32 	[%rd15], %r3;
	st.global.u32 	[%rd15+1024], %r3;
	bra.uni 	$L__BB1_6;
$L__BB1_2:
	cvta.to.global.u64 	%rd6, %rd4;
	mov.u32 	%r2, %tid.x;
	cvt.u64.u32 	%rd7, %r2;
	setp.le.u64 	%p2, %rd2, %rd7;
	add.s64 	%rd8, %rd1, %rd7;
	shl.b64 	%rd9, %rd8, 2;
	add.s64 	%rd3, %rd6, %rd9;
	@%p2 bra 	$L__BB1_4;
	st.global.u32 	[%rd3], %r3;
$L__BB1_4:
	add.s32 	%r10, %r2, 256;
	cvt.u64.u32 	%rd10, %r10;
	setp.le.u64 	%p3, %rd2, %rd10;
	@%p3 bra 	$L__BB1_6;
	st.global.u32 	[%rd3+1024], %r3;
$L__BB1_6:
	ret;

}
	// .globl	_ZN3cub18CUB_300001_SM_10006detail6reduce28DeviceReduceSingleTileKernelINS2_10policy_hubIljN4cuda3std3__44plusIlEEE10Policy1000EN6thrust24THRUST_300001_SM_1000_NS18transform_iteratorI6is_oddNSD_6detail15normal_iteratorINSD_10device_ptrIiEEEEllEEPljS9_llNS7_10__identityEEEvT0_T1_T2_T3_T4_T6_
.visible .entry _ZN3cub18CUB_300001_SM_10006detail6reduce28DeviceReduceSingleTileKernelINS2_10policy_hubIljN4cuda3std3__44plusIlEEE10Policy1000EN6thrust24THRUST_300001_SM_1000_NS18transform_iteratorI6is_oddNSD_6detail15normal_iteratorINSD_10device_ptrIiEEEEllEEPljS9_llNS7_10__identityEEEvT0_T1_T2_T3_T4_T6_(
	.param .align 8 .b8 _ZN3cub18CUB_300001_SM_10006detail6reduce28DeviceReduceSingleTileKernelINS2_10policy_hubIljN4cuda3std3__44plusIlEEE10Policy1000EN6thrust24THRUST_300001_SM_1000_NS18transform_iteratorI6is_oddNSD_6detail15normal_iteratorINSD_10device_ptrIiEEEEllEEPljS9_llNS7_10__identityEEEvT0_T1_T2_T3_T4_T6__param_0[16],
	.param .u64 .ptr .align 1 _ZN3cub18CUB_300001_SM_10006detail6reduce28DeviceReduceSingleTileKernelINS2_10policy_hubIljN4cuda3std3__44plusIlEEE10Policy1000EN6thrust24THRUST_300001_SM_1000_NS18transform_iteratorI6is_oddNSD_6detail15normal_iteratorINSD_10device_ptrIiEEEEllEEPljS9_llNS7_10__identityEEEvT0_T1_T2_T3_T4_T6__param_1,
	.param .u32 _ZN3cub18CUB_300001_SM_10006detail6reduce28DeviceReduceSingleTileKernelINS2_10policy_hubIljN4cuda3std3__44plusIlEEE10Policy1000EN6thrust24THRUST_300001_SM_1000_NS18transform_iteratorI6is_oddNSD_6detail15normal_iteratorINSD_10device_ptrIiEEEEllEEPljS9_llNS7_10__identityEEEvT0_T1_T2_T3_T4_T6__param_2,
	.param .align 1 .b8 _ZN3cub18CUB_300001_SM_10006detail6reduce28DeviceReduceSingleTileKernelINS2_10policy_hubIljN4cuda3std3__44plusIlEEE10Policy1000EN6thrust24THRUST_300001_SM_1000_NS18transform_iteratorI6is_oddNSD_6detail15normal_iteratorINSD_10device_ptrIiEEEEllEEPljS9_llNS7_10__identityEEEvT0_T1_T2_T3_T4_T6__param_3[1],
	.param .u64 _ZN3cub18CUB_300001_SM_10006detail6reduce28DeviceReduceSingleTileKernelINS2_10policy_hubIljN4cuda3std3__44plusIlEEE10Policy1000EN6thrust24THRUST_300001_SM_1000_NS18transform_iteratorI6is_oddNSD_6detail15normal_iteratorINSD_10device_ptrIiEEEEllEEPljS9_llNS7_10__identityEEEvT0_T1_T2_T3_T4_T6__param_4,
	.param .align 1 .b8 _ZN3cub18CUB_300001_SM_10006detail6reduce28DeviceReduceSingleTileKernelINS2_10policy_hubIljN4cuda3std3__44plusIlEEE10Policy1000EN6thrust24THRUST_300001_SM_1000_NS18transform_iteratorI6is_oddNSD_6detail15normal_iteratorINSD_10device_ptrIiEEEEllEEPljS9_llNS7_10__identityEEEvT0_T1_T2_T3_T4_T6__param_5[1]
)
.maxntid 512
.minnctapersm 1
{
	.reg .pred 	%p<140>;
	.reg .b16 	%rs<9>;
	.reg .b32 	%r<441>;
	.reg .b64 	%rd<431>;
	// demoted variable
	.shared .align 8 .b8 _ZZN3cub18CUB_300001_SM_10006detail6reduce28DeviceReduceSingleTileKernelINS2_10policy_hubIljN4cuda3std3__44plusIlEEE10Policy1000EN6thrust24THRUST_300001_SM_1000_NS18transform_iteratorI6is_oddNSD_6detail15normal_iteratorINSD_10device_ptrIiEEEEllEEPljS9_llNS7_10__identityEEEvT0_T1_T2_T3_T4_T6_E12temp_storage[152];
	ld.param.u64 	%rd49, [_ZN3cub18CUB_300001_SM_10006detail6reduce28DeviceReduceSingleTileKernelINS2_10policy_hubIljN4cuda3std3__44plusIlEEE10Policy1000EN6thrust24THRUST_300001_SM_1000_NS18transform_iteratorI6is_oddNSD_6detail15normal_iteratorINSD_10device_ptrIiEEEEllEEPljS9_llNS7_10__identityEEEvT0_T1_T2_T3_T4_T6__param_0];
	ld.param.u64 	%rd51, [_ZN3cub18CUB_300001_SM_10006detail6reduce28DeviceReduceSingleTileKernelINS2_10policy_hubIljN4cuda3std3__44plusIlEEE10Policy1000EN6thrust24THRUST_300001_SM_1000_NS18transform_iteratorI6is_oddNSD_6detail15normal_iteratorINSD_10device_ptrIiEEEEllEEPljS9_llNS7_10__identityEEEvT0_T1_T2_T3_T4_T6__param_1];
	ld.param.u32 	%r51, [_ZN3cub18CUB_300001_SM_10006detail6reduce28DeviceReduceSingleTileKernelINS2_10policy_hubIljN4cuda3std3__44plusIlEEE10Policy1000EN6thrust24THRUST_300001_SM_1000_NS18transform_iteratorI6is_oddNSD_6detail15normal_iteratorINSD_10device_ptrIiEEEEllEEPljS9_llNS7_10__identityEEEvT0_T1_T2_T3_T4_T6__param_2];
	ld.param.u64 	%rd50, [_ZN3cub18CUB_300001_SM_10006detail6reduce28DeviceReduceSingleTileKernelINS2_10policy_hubIljN4cuda3std3__44plusIlEEE10Policy1000EN6thrust24THRUST_300001_SM_1000_NS18transform_iteratorI6is_oddNSD_6detail15normal_iteratorINSD_10device_ptrIiEEEEllEEPljS9_llNS7_10__identityEEEvT0_T1_T2_T3_T4_T6__param_4];
	cvta.to.global.u64 	%rd1, %rd51;
	setp.ne.s32 	%p1, %r51, 0;
	@%p1 bra 	$L__BB2_3;
	mov.u32 	%r423, %tid.x;
	setp.ne.s32 	%p139, %r423, 0;
	@%p139 bra 	$L__BB2_52;
	st.global.u64 	[%rd1], %rd50;
	bra.uni 	$L__BB2_52;
$L__BB2_3:
	cvta.to.global.u64 	%rd2, %rd49;
	setp.gt.u32 	%p2, %r51, 3583;
	@%p2 bra 	$L__BB2_28;
	mov.u32 	%r1, %tid.x;
	setp.ge.u32 	%p67, %r1, %r51;
	mov.b64 	%rd418, 0;
	mov.u32 	%r427, %r1;
	@%p67 bra 	$L__BB2_6;
	mul.wide.u32 	%rd239, %r1, 4;
	add.s64 	%rd240, %rd2, %rd239;
	ld.global.u32 	%r240, [%rd240];
	and.b32  	%r241, %r240, -2147483647;
	setp.eq.s32 	%p68, %r241, 1;
	selp.u64 	%rd418, 1, 0, %p68;
	add.s32 	%r427, %r1, 512;
$L__BB2_6:
	setp.ge.u32 	%p69, %r427, %r51;
	@%p69 bra 	$L__BB2_19;
	not.b32 	%r242, %r427;
	add.s32 	%r243, %r51, %r242;
	shr.u32 	%r244, %r243, 9;
	add.s32 	%r4, %r244, 1;
	and.b32  	%r5, %r4, 15;
	setp.lt.u32 	%p70, %r243, 7680;
	@%p70 bra 	$L__BB2_10;
	and.b32  	%r245, %r4, 16777200;
	neg.s32 	%r425, %r245;
	mul.wide.u32 	%rd242, %r427, 4;
	add.s64 	%rd243, %rd242, %rd2;
	add.s64 	%rd408, %rd243, 16384;
$L__BB2_9:
	.pragma "nounroll";
	ld.global.u32 	%r246, [%rd408+-16384];
	and.b32  	%r247, %r246, -2147483647;
	setp.eq.s32 	%p71, %r247, 1;
	selp.u64 	%rd244, 1, 0, %p71;
	add.s64 	%rd245, %rd418, %rd244;
	ld.global.u32 	%r248, [%rd408+-14336];
	and.b32  	%r249, %r248, -2147483647;
	setp.eq.s32 	%p72, %r249, 1;
	selp.u64 	%rd246, 1, 0, %p72;
	add.s64 	%rd247, %rd245, %rd246;
	ld.global.u32 	%r250, [%rd408+-12288];
	and.b32  	%r251, %r250, -2147483647;
	setp.eq.s32 	%p73, %r251, 1;
	selp.u64 	%rd248, 1, 0, %p73;
	add.s64 	%rd249, %rd247, %rd248;
	ld.global.u32 	%r252, [%rd408+-10240];
	and.b32  	%r253, %r252, -2147483647;
	setp.eq.s32 	%p74, %r253, 1;
	selp.u64 	%rd250, 1, 0, %p74;
	add.s64 	%rd251, %rd249, %rd250;
	ld.global.u32 	%r254, [%rd408+-8192];
	and.b32  	%r255, %r254, -2147483647;
	setp.eq.s32 	%p75, %r255, 1;
	selp.u64 	%rd252, 1, 0, %p75;
	add.s64 	%rd253, %rd251, %rd252;
	ld.global.u32 	%r256, [%rd408+-6144];
	and.b32  	%r257, %r256, -2147483647;
	setp.eq.s32 	%p76, %r257, 1;
	selp.u64 	%rd254, 1, 0, %p76;
	add.s64 	%rd255, %rd253, %rd254;
	ld.global.u32 	%r258, [%rd408+-4096];
	and.b32  	%r259, %r258, -2147483647;
	setp.eq.s32 	%p77, %r259, 1;
	selp.u64 	%rd256, 1, 0, %p77;
	add.s64 	%rd257, %rd255, %rd256;
	ld.global.u32 	%r260, [%rd408+-2048];
	and.b32  	%r261, %r260, -2147483647;
	setp.eq.s32 	%p78, %r261, 1;
	selp.u64 	%rd258, 1, 0, %p78;
	add.s64 	%rd259, %rd257, %rd258;
	ld.global.u32 	%r262, [%rd408];
	and.b32  	%r263, %r262, -2147483647;
	setp.eq.s32 	%p79, %r263, 1;
	selp.u64 	%rd260, 1, 0, %p79;
	add.s64 	%rd261, %rd259, %rd260;
	ld.global.u32 	%r264, [%rd408+2048];
	and.b32  	%r265, %r264, -2147483647;
	setp.eq.s32 	%p80, %r265, 1;
	selp.u64 	%rd262, 1, 0, %p80;
	add.s64 	%rd263, %rd261, %rd262;
	ld.global.u32 	%r266, [%rd408+4096];
	and.b32  	%r267, %r266, -2147483647;
	setp.eq.s32 	%p81, %r267, 1;
	selp.u64 	%rd264, 1, 0, %p81;
	add.s64 	%rd265, %rd263, %rd264;
	ld.global.u32 	%r268, [%rd408+6144];
	and.b32  	%r269, %r268, -2147483647;
	setp.eq.s32 	%p82, %r269, 1;
	selp.u64 	%rd266, 1, 0, %p82;
	add.s64 	%rd267, %rd265, %rd266;
	ld.global.u32 	%r270, [%rd408+8192];
	and.b32  	%r271, %r270, -2147483647;
	setp.eq.s32 	%p83, %r271, 1;
	selp.u64 	%rd268, 1, 0, %p83;
	add.s64 	%rd269, %rd267, %rd268;
	ld.global.u32 	%r272, [%rd408+10240];
	and.b32  	%r273, %r272, -2147483647;
	setp.eq.s32 	%p84, %r273, 1;
	selp.u64 	%rd270, 1, 0, %p84;
	add.s64 	%rd271, %rd269, %rd270;
	ld.global.u32 	%r274, [%rd408+12288];
	and.b32  	%r275, %r274, -2147483647;
	setp.eq.s32 	%p85, %r275, 1;
	selp.u64 	%rd272, 1, 0, %p85;
	add.s64 	%rd273, %rd271, %rd272;
	ld.global.u32 	%r276, [%rd408+14336];
	and.b32  	%r277, %r276, -2147483647;
	setp.eq.s32 	%p86, %r277, 1;
	selp.u64 	%rd274, 1, 0, %p86;
	add.s64 	%rd418, %rd273, %rd274;
	add.s32 	%r427, %r427, 8192;
	add.s32 	%r425, %r425, 16;
	add.s64 	%rd408, %rd408, 32768;
	setp.ne.s32 	%p87, %r425, 0;
	@%p87 bra 	$L__BB2_9;
$L__BB2_10:
	setp.eq.s32 	%p88, %r5, 0;
	@%p88 bra 	$L__BB2_19;
	and.b32  	%r12, %r4, 7;
	setp.lt.u32 	%p89, %r5, 8;
	@%p89 bra 	$L__BB2_13;
	mul.wide.u32 	%rd276, %r427, 4;
	add.s64 	%rd277, %rd2, %rd276;
	ld.global.u32 	%r278, [%rd277];
	and.b32  	%r279, %r278, -2147483647;
	setp.eq.s32 	%p90, %r279, 1;
	selp.u64 	%rd278, 1, 0, %p90;
	add.s64 	%rd279, %rd418, %rd278;
	ld.global.u32 	%r280, [%rd277+2048];
	and.b32  	%r281, %r280, -2147483647;
	setp.eq.s32 	%p91, %r281, 1;
	selp.u64 	%rd280, 1, 0, %p91;
	add.s64 	%rd281, %rd279, %rd280;
	ld.global.u32 	%r282, [%rd277+4096];
	and.b32  	%r283, %r282, -2147483647;
	setp.eq.s32 	%p92, %r283, 1;
	selp.u64 	%rd282, 1, 0, %p92;
	add.s64 	%rd283, %rd281, %rd282;
	ld.global.u32 	%r284, [%rd277+6144];
	and.b32  	%r285, %r284, -2147483647;
	setp.eq.s32 	%p93, %r285, 1;
	selp.u64 	%rd284, 1, 0, %p93;
	add.s64 	%rd285, %rd283, %rd284;
	ld.global.u32 	%r286, [%rd277+8192];
	and.b32  	%r287, %r286, -2147483647;
	setp.eq.s32 	%p94, %r287, 1;
	selp.u64 	%rd286, 1, 0, %p94;
	add.s64 	%rd287, %rd285, %rd286;
	ld.global.u32 	%r288, [%rd277+10240];
	and.b32  	%r289, %r288, -2147483647;
	setp.eq.s32 	%p95, %r289, 1;
	selp.u64 	%rd288, 1, 0, %p95;
	add.s64 	%rd289, %rd287, %rd288;
	ld.global.u32 	%r290, [%rd277+12288];
	and.b32  	%r291, %r290, -2147483647;
	setp.eq.s32 	%p96, %r291, 1;
	selp.u64 	%rd290, 1, 0, %p96;
	add.s64 	%rd291, %rd289, %rd290;
	ld.global.u32 	%r292, [%rd277+14336];
	and.b32  	%r293, %r292, -2147483647;
	setp.eq.s32 	%p97, %r293, 1;
	selp.u64 	%rd292, 1, 0, %p97;
	add.s64 	%rd418, %rd291, %rd292;
	add.s32 	%r427, %r427, 4096;
$L__BB2_13:
	setp.eq.s32 	%p98, %r12, 0;
	@%p98 bra 	$L__BB2_19;
	and.b32  	%r15, %r4, 3;
	setp.lt.u32 	%p99, %r12, 4;
	@%p99 bra 	$L__BB2_16;
	mul.wide.u32 	%rd294, %r427, 4;
	add.s64 	%rd295, %rd2, %rd294;
	ld.global.u32 	%r294, [%rd295];
	and.b32  	%r295, %r294, -2147483647;
	setp.eq.s32 	%p100, %r295, 1;
	selp.u64 	%rd296, 1, 0, %p100;
	add.s64 	%rd297, %rd418, %rd296;
	ld.global.u32 	%r296, [%rd295+2048];
	and.b32  	%r297, %r296, -2147483647;
	setp.eq.s32 	%p101, %r297, 1;
	selp.u64 	%rd298, 1, 0, %p101;
	add.s64 	%rd299, %rd297, %rd298;
	ld.global.u32 	%r298, [%rd295+4096];
	and.b32  	%r299, %r298, -2147483647;
	setp.eq.s32 	%p102, %r299, 1;
	selp.u64 	%rd300, 1, 0, %p102;
	add.s64 	%rd301, %rd299, %rd300;
	ld.global.u32 	%r300, [%rd295+6144];
	and.b32  	%r301, %r300, -2147483647;
	setp.eq.s32 	%p103, %r301, 1;
	selp.u64 	%rd302, 1, 0, %p103;
	add.s64 	%rd418, %rd301, %rd302;
	add.s32 	%r427, %r427, 2048;
$L__BB2_16:
	setp.eq.s32 	%p104, %r15, 0;
	@%p104 bra 	$L__BB2_19;
	mul.wide.u32 	%rd303, %r427, 4;
	add.s64 	%rd416, %rd2, %rd303;
	neg.s32 	%r430, %r15;
$L__BB2_18:
	.pragma "nounroll";
	ld.global.u32 	%r302, [%rd416];
	and.b32  	%r303, %r302, -2147483647;
	setp.eq.s32 	%p105, %r303, 1;
	selp.u64 	%rd304, 1, 0, %p105;
	add.s64 	%rd418, %rd418, %rd304;
	add.s64 	%rd416, %rd416, 2048;
	add.s32 	%r430, %r430, 1;
	setp.ne.s32 	%p106, %r430, 0;
	@%p106 bra 	$L__BB2_18;
$L__BB2_19:
	setp.lt.u32 	%p107, %r51, 512;
	@%p107 bra 	$L__BB2_24;
	// begin inline asm
	mov.u32 %r367, %laneid;
	// end inline asm
	mov.b64 	{%r369, %r374}, %rd418;
	mov.b32 	%r375, 1;
	mov.b32 	%r416, 31;
	mov.b32 	%r417, -1;
	// begin inline asm
	shfl.sync.down.b32 %r368, %r369, %r375, %r416, %r417;
	// end inline asm
	// begin inline asm
	shfl.sync.down.b32 %r373, %r374, %r375, %r416, %r417;
	// end inline asm
	mov.b64 	%rd363, {%r368, %r373};
	setp.gt.s32 	%p131, %r367, 30;
	selp.b64 	%rd364, 0, %rd363, %p131;
	add.s64 	%rd365, %rd364, %rd418;
	mov.b64 	{%r379, %r384}, %rd365;
	mov.b32 	%r385, 2;
	// begin inline asm
	shfl.sync.down.b32 %r378, %r379, %r385, %r416, %r417;
	// end inline asm
	// begin inline asm
	shfl.sync.down.b32 %r383, %r384, %r385, %r416, %r417;
	// end inline asm
	mov.b64 	%rd366, {%r378, %r383};
	setp.gt.s32 	%p132, %r367, 29;
	selp.b64 	%rd367, 0, %rd366, %p132;
	add.s64 	%rd368, %rd367, %rd365;
	mov.b64 	{%r389, %r394}, %rd368;
	mov.b32 	%r395, 4;
	// begin inline asm
	shfl.sync.down.b32 %r388, %r389, %r395, %r416, %r417;
	// end inline asm
	// begin inline asm
	shfl.sync.down.b32 %r393, %r394, %r395, %r416, %r417;
	// end inline asm
	mov.b64 	%rd369, {%r388, %r393};
	setp.gt.s32 	%p133, %r367, 27;
	selp.b64 	%rd370, 0, %rd369, %p133;
	add.s64 	%rd371, %rd370, %rd368;
	mov.b64 	{%r399, %r404}, %rd371;
	mov.b32 	%r405, 8;
	// begin inline asm
	shfl.sync.down.b32 %r398, %r399, %r405, %r416, %r417;
	// end inline asm
	// begin inline asm
	shfl.sync.down.b32 %r403, %r404, %r405, %r416, %r417;
	// end inline asm
	mov.b64 	%rd372, {%r398, %r403};
	setp.gt.s32 	%p134, %r367, 23;
	selp.b64 	%rd373, 0, %rd372, %p134;
	add.s64 	%rd374, %rd373, %rd371;
	mov.b64 	{%r409, %r414}, %rd374;
	mov.b32 	%r415, 16;
	// begin inline asm
	shfl.sync.down.b32 %r408, %r409, %r415, %r416, %r417;
	// end inline asm
	// begin inline asm
	shfl.sync.down.b32 %r413, %r414, %r415, %r416, %r417;
	// end inline asm
	mov.b64 	%rd375, {%r408, %r413};
	setp.gt.s32 	%p135, %r367, 15;
	selp.b64 	%rd376, 0, %rd375, %p135;
	add.s64 	%rd430, %rd376, %rd374;
	setp.ne.s32 	%p136, %r367, 0;
	@%p136 bra 	$L__BB2_22;
	shr.u32 	%r418, %r1, 2;
	and.b32  	%r419, %r418, 248;
	mov.u32 	%r420, _ZZN3cub18CUB_300001_SM_10006detail6reduce28DeviceReduceSingleTileKernelINS2_10policy_hubIljN4cuda3std3__44plusIlEEE10Policy1000EN6thrust24THRUST_300001_SM_1000_NS18transform_iteratorI6is_oddNSD_6detail15normal_iteratorINSD_10device_ptrIiEEEEllEEPljS9_llNS7_10__identityEEEvT0_T1_T2_T3_T4_T6_E12temp_storage;
	add.s32 	%r421, %r420, %r419;
	st.shared.u64 	[%r421+16], %rd430;
$L__BB2_22:
	bar.sync 	0;
	setp.ne.s32 	%p137, %r1, 0;
	@%p137 bra 	$L__BB2_50;
	ld.shared.u64 	%rd377, [_ZZN3cub18CUB_300001_SM_10006detail6reduce28DeviceReduceSingleTileKernelINS2_10policy_hubIljN4cuda3std3__44plusIlEEE10Policy1000EN6thrust24THRUST_300001_SM_1000_NS18transform_iteratorI6is_oddNSD_6detail15normal_iteratorINSD_10device_ptrIiEEEEllEEPljS9_llNS7_10__identityEEEvT0_T1_T2_T3_T4_T6_E12temp_storage+24];
	add.s64 	%rd378, %rd377, %rd430;
	ld.shared.u64 	%rd379, [_ZZN3cub18CUB_300001_SM_10006detail6reduce28DeviceReduceSingleTileKernelINS2_10policy_hubIljN4cuda3std3__44plusIlEEE10Policy1000EN6thrust24THRUST_300001_SM_1000_NS18transform_iteratorI6is_oddNSD_6detail15normal_iteratorINSD_10device_ptrIiEEEEllEEPljS9_llNS7_10__identityEEEvT0_T1_T2_T3_T4_T6_E12temp_storage+32];
	add.s64 	%rd380, %rd378, %rd379;
	ld.shared.u64 	%rd381, [_ZZN3cub18CUB_300001_SM_10006detail6reduce28DeviceReduceSingleTileKernelINS2_10policy_hubIljN4cuda3std3__44plusIlEEE10Policy1000EN6thrust24THRUST_300001_SM_1000_NS18transform_iteratorI6is_oddNSD_6detail15normal_iteratorINSD_10device_ptrIiEEEEllEEPljS9_llNS7_10__identityEEEvT0_T1_T2_T3_T4_T6_E12temp_storage+40];
	add.s64 	%rd382, %rd380, %rd381;
	ld.shared.u64 	%rd383, [_ZZN3cub18CUB_300001_SM_10006detail6reduce28DeviceReduceSingleTileKernelINS2_10policy_hubIljN4cuda3std3__44plusIlEEE10Policy1000EN6thrust24THRUST_300001_SM_1000_NS18transform_iteratorI6is_oddNSD_6detail15normal_iteratorINSD_10device_ptrIiEEEEllEEPljS9_llNS7_10__identityEEEvT0_T1_T2_T3_T4_T6_E12temp_storage+48];
	add.s64 	%rd384, %rd382, %rd383;
	ld.shared.u64 	%rd385, [_ZZN3cub18CUB_300001_SM_10006detail6reduce28DeviceReduceSingleTileKernelINS2_10policy_hubIljN4cuda3std3__44plusIlEEE10Policy1000EN6thrust24THRUST_300001_SM_1000_NS18transform_iteratorI6is_oddNSD_6detail15normal_iteratorINSD_10device_ptrIiEEEEllEEPljS9_llNS7_10__identityEEEvT0_T1_T2_T3_T4_T6_E12temp_storage+56];
	add.s64 	%rd386, %rd384, %rd385;
	ld.shared.u64 	%rd387, [_ZZN3cub18CUB_300001_SM_10006detail6reduce28DeviceReduceSingleTileKernelINS2_10policy_hubIljN4cuda3std3__44plusIlEEE10Policy1000EN6thrust24THRUST_300001_SM_1000_NS18transform_iteratorI6is_oddNSD_6detail15normal_iteratorINSD_10device_ptrIiEEEEllEEPljS9_llNS7_10__identityEEEvT0_T1_T2_T3_T4_T6_E12temp_storage+64];
	add.s64 	%rd388, %rd386, %rd387;
	ld.shared.u64 	%rd389, [_ZZN3cub18CUB_300001_SM_10006detail6reduce28DeviceReduceSingleTileKernelINS2_10policy_hubIljN4cuda3std3__44plusIlEEE10Policy1000EN6thrust24THRUST_300001_SM_1000_NS18transform_iteratorI6is_oddNSD_6detail15normal_iteratorINSD_10device_ptrIiEEEEllEEPljS9_llNS7_10__identityEEEvT0_T1_T2_T3_T4_T6_E12temp_storage+72];
	add.s64 	%rd390, %rd388, %rd389;
	ld.shared.u64 	%rd391, [_ZZN3cub18CUB_300001_SM_10006detail6reduce28DeviceReduceSingleTileKernelINS2_10policy_hubIljN4cuda3std3__44plusIlEEE10Policy1000EN6thrust24THRUST_300001_SM_1000_NS18transform_iteratorI6is_oddNSD_6detail15normal_iteratorINSD_10device_ptrIiEEEEllEEPljS9_llNS7_10__identityEEEvT0_T1_T2_T3_T4_T6_E12temp_storage+80];
	add.s64 	%rd392, %rd390, %rd391;
	ld.shared.u64 	%rd393, [_ZZN3cub18CUB_300001_SM_10006detail6reduce28DeviceReduceSingleTileKernelINS2_10policy_hubIljN4cuda3std3__44plusIlEEE10Policy1000EN6thrust24THRUST_300001_SM_1000_NS18transform_iteratorI6is_oddNSD_6detail15normal_iteratorINSD_10device_ptrIiEEEEllEEPljS9_llNS7_10__identityEEEvT0_T1_T2_T3_T4_T6_E12temp_storage+88];
	add.s64 	%rd394, %rd392, %rd393;
	ld.shared.u64 	%rd395, [_ZZN3cub18CUB_300001_SM_10006detail6reduce28DeviceReduceSingleTileKernelINS2_10policy_hubIljN4cuda3std3__44plusIlEEE10Policy1000EN6thrust24THRUST_300001_SM_1000_NS18transform_iteratorI6is_oddNSD_6detail15normal_iteratorINSD_10device_ptrIiEEEEllEEPljS9_llNS7_10__identityEEEvT0_T1_T2_T3_T4_T6_E12temp_storage+96];
	add.s64 	%rd396, %rd394, %rd395;
	ld.shared.u64 	%rd397, [_ZZN3cub18CUB_300001_SM_10006detail6reduce28DeviceReduceSingleTileKernelINS2_10policy_hubIljN4cuda3std3__44plusIlEEE10Policy1000EN6thrust24THRUST_300001_SM_1000_NS18transform_iteratorI6is_oddNSD_6detail15normal_iteratorINSD_10device_ptrIiEEEEllEEPljS9_llNS7_10__identityEEEvT0_T1_T2_T3_T4_T6_E12temp_storage+104];
	add.s64 	%rd398, %rd396, %rd397;
	ld.shared.u64 	%rd399, [_ZZN3cub18CUB_300001_SM_10006detail6reduce28DeviceReduceSingleTileKernelINS2_10policy_hubIljN4cuda3std3__44plusIlEEE10Policy1000EN6thrust24THRUST_300001_SM_1000_NS18transform_iteratorI6is_oddNSD_6detail15normal_iteratorINSD_10device_ptrIiEEEEllEEPljS9_llNS7_10__identityEEEvT0_T1_T2_T3_T4_T6_E12temp_storage+112];
	add.s64 	%rd400, %rd398, %rd399;
	ld.shared.u64 	%rd401, [_ZZN3cub18CUB_300001_SM_10006detail6reduce28DeviceReduceSingleTileKernelINS2_10policy_hubIljN4cuda3std3__44plusIlEEE10Policy1000EN6thrust24THRUST_300001_SM_1000_NS18transform_iteratorI6is_oddNSD_6detail15normal_iteratorINSD_10device_ptrIiEEEEllEEPljS9_llNS7_10__identityEEEvT0_T1_T2_T3_T4_T6_E12temp_storage+120];
	add.s64 	%rd402, %rd400, %rd401;
	ld.shared.u64 	%rd403, [_ZZN3cub18CUB_300001_SM_10006detail6reduce28DeviceReduceSingleTileKernelINS2_10policy_hubIljN4cuda3std3__44plusIlEEE10Policy1000EN6thrust24THRUST_300001_SM_1000_NS18transform_iteratorI6is_oddNSD_6detail15normal_iteratorINSD_10device_ptrIiEEEEllEEPljS9_llNS7_10__identityEEEvT0_T1_T2_T3_T4_T6_E12temp_storage+128];
	add.s64 	%rd404, %rd402, %rd403;
	ld.shared.u64 	%rd405, [_ZZN3cub18CUB_300001_SM_10006detail6reduce28DeviceReduceSingleTileKernelINS2_10policy_hubIljN4cuda3std3__44plusIlEEE10Policy1000EN6thrust24THRUST_300001_SM_1000_NS18transform_iteratorI6is_oddNSD_6detail15normal_iteratorINSD_10device_ptrIiEEEEllEEPljS9_llNS7_10__identityEEEvT0_T1_T2_T3_T4_T6_E12temp_storage+136];
	add.s64 	%rd430, %rd404, %rd405;
	bra.uni 	$L__BB2_50;
$L__BB2_24:
	// begin inline asm
	mov.u32 %r304, %laneid;
	// end inline asm
	and.b32  	%r355, %r1, 992;
	add.s32 	%r356, %r355, 32;
	setp.gt.u32 	%p108, %r356, %r51;
	not.b32 	%r357, %r355;
	add.s32 	%r358, %r51, %r357;
	selp.b32 	%r353, %r358, 31, %p108;
	mov.b64 	{%r306, %r311}, %rd418;
	mov.b32 	%r312, 1;
	mov.b32 	%r354, -1;
	// begin inline asm
	shfl.sync.down.b32 %r305, %r306, %r312, %r353, %r354;
	// end inline asm
	// begin inline asm
	shfl.sync.down.b32 %r310, %r311, %r312, %r353, %r354;
	// end inline asm
	mov.b64 	%rd305, {%r305, %r310};
	setp.lt.s32 	%p109, %r304, %r353;
	selp.b64 	%rd306, %rd305, 0, %p109;
	add.s64 	%rd307, %rd306, %rd418;
	mov.b64 	{%r316, %r321}, %rd307;
	mov.b32 	%r322, 2;
	// begin inline asm
	shfl.sync.down.b32 %r315, %r316, %r322, %r353, %r354;
	// end inline asm
	// begin inline asm
	shfl.sync.down.b32 %r320, %r321, %r322, %r353, %r354;
	// end inline asm
	mov.b64 	%rd308, {%r315, %r320};
	add.s32 	%r359, %r304, 2;
	setp.gt.s32 	%p110, %r359, %r353;
	selp.b64 	%rd309, 0, %rd308, %p110;
	add.s64 	%rd310, %rd309, %rd307;
	mov.b64 	{%r326, %r331}, %rd310;
	mov.b32 	%r332, 4;
	// begin inline asm
	shfl.sync.down.b32 %r325, %r326, %r332, %r353, %r354;
	// end inline asm
	// begin inline asm
	shfl.sync.down.b32 %r330, %r331, %r332, %r353, %r354;
	// end inline asm
	mov.b64 	%rd311, {%r325, %r330};
	add.s32 	%r360, %r304, 4;
	setp.gt.s32 	%p111, %r360, %r353;
	selp.b64 	%rd312, 0, %rd311, %p111;
	add.s64 	%rd313, %rd312, %rd310;
	mov.b64 	{%r336, %r341}, %rd313;
	mov.b32 	%r342, 8;
	// begin inline asm
	shfl.sync.down.b32 %r335, %r336, %r342, %r353, %r354;
	// end inline asm
	// begin inline asm
	shfl.sync.down.b32 %r340, %r341, %r342, %r353, %r354;
	// end inline asm
	mov.b64 	%rd314, {%r335, %r340};
	add.s32 	%r361, %r304, 8;
	setp.gt.s32 	%p112, %r361, %r353;
	selp.b64 	%rd315, 0, %rd314, %p112;
	add.s64 	%rd316, %rd315, %rd313;
	mov.b64 	{%r346, %r351}, %rd316;
	mov.b32 	%r352, 16;
	// begin inline asm
	shfl.sync.down.b32 %r345, %r346, %r352, %r353, %r354;
	// end inline asm
	// begin inline asm
	shfl.sync.down.b32 %r350, %r351, %r352, %r353, %r354;
	// end inline asm
	mov.b64 	%rd317, {%r345, %r350};
	add.s32 	%r362, %r304, 16;
	setp.gt.s32 	%p113, %r362, %r353;
	selp.b64 	%rd318, 0, %rd317, %p113;
	add.s64 	%rd430, %rd318, %rd316;
	setp.ne.s32 	%p114, %r304, 0;
	@%p114 bra 	$L__BB2_26;
	shr.u32 	%r363, %r1, 2;
	and.b32  	%r364, %r363, 248;
	mov.u32 	%r365, _ZZN3cub18CUB_300001_SM_10006detail6reduce28DeviceReduceSingleTileKernelINS2_10policy_hubIljN4cuda3std3__44plusIlEEE10Policy1000EN6thrust24THRUST_300001_SM_1000_NS18transform_iteratorI6is_oddNSD_6detail15normal_iteratorINSD_10device_ptrIiEEEEllEEPljS9_llNS7_10__identityEEEvT0_T1_T2_T3_T4_T6_E12temp_storage;
	add.s32 	%r366, %r365, %r364;
	st.shared.u64 	[%r366+16], %rd430;
$L__BB2_26:
	bar.sync 	0;
	setp.ne.s32 	%p115, %r1, 0;
	@%p115 bra 	$L__BB2_50;
	setp.gt.u32 	%p116, %r51, 32;
	ld.shared.u64 	%rd319, [_ZZN3cub18CUB_300001_SM_10006detail6reduce28DeviceReduceSingleTileKernelINS2_10policy_hubIljN4cuda3std3__44plusIlEEE10Policy1000EN6thrust24THRUST_300001_SM_1000_NS18transform_iteratorI6is_oddNSD_6detail15normal_iteratorINSD_10device_ptrIiEEEEllEEPljS9_llNS7_10__identityEEEvT0_T1_T2_T3_T4_T6_E12temp_storage+24];
	selp.b64 	%rd320, %rd319, 0, %p116;
	add.s64 	%rd321, %rd320, %rd430;
	setp.gt.u32 	%p117, %r51, 64;
	ld.shared.u64 	%rd322, [_ZZN3cub18CUB_300001_SM_10006detail6reduce28DeviceReduceSingleTileKernelINS2_10policy_hubIljN4cuda3std3__44plusIlEEE10Policy1000EN6thrust24THRUST_300001_SM_1000_NS18transform_iteratorI6is_oddNSD_6detail15normal_iteratorINSD_10device_ptrIiEEEEllEEPljS9_llNS7_10__identityEEEvT0_T1_T2_T3_T4_T6_E12temp_storage+32];
	selp.b64 	%rd323, %rd322, 0, %p117;
	add.s64 	%rd324, %rd321, %rd323;
	setp.gt.u32 	%p118, %r51, 96;
	ld.shared.u64 	%rd325, [_ZZN3cub18CUB_300001_SM_10006detail6reduce28DeviceReduceSingleTileKernelINS2_10policy_hubIljN4cuda3std3__44plusIlEEE10Policy1000EN6thrust24THRUST_300001_SM_1000_NS18transform_iteratorI6is_oddNSD_6detail15normal_iteratorINSD_10device_ptrIiEEEEllEEPljS9_llNS7_10__identityEEEvT0_T1_T2_T3_T4_T6_E12temp_storage+40];
	selp.b64 	%rd326, %rd325, 0, %p118;
	add.s64 	%rd327, %rd324, %rd326;
	setp.gt.u32 	%p119, %r51, 128;
	ld.shared.u64 	%rd328, [_ZZN3cub18CUB_300001_SM_10006detail6reduce28DeviceReduceSingleTileKernelINS2_10policy_hubIljN4cuda3std3__44plusIlEEE10Policy1000EN6thrust24THRUST_300001_SM_1000_NS18transform_iteratorI6is_oddNSD_6detail15normal_iteratorINSD_10device_ptrIiEEEEllEEPljS9_llNS7_10__identityEEEvT0_T1_T2_T3_T4_T6_E12temp_storage+48];
	selp.b64 	%rd329, %rd328, 0, %p119;
	add.s64 	%rd330, %rd327, %rd329;
	setp.gt.u32 	%p120, %r51, 160;
	ld.shared.u64 	%rd331, [_ZZN3cub18CUB_300001_SM_10006detail6reduce28DeviceReduceSingleTileKernelINS2_10policy_hubIljN4cuda3std3__44plusIlEEE10Policy1000EN6thrust24THRUST_300001_SM_1000_NS18transform_iteratorI6is_oddNSD_6detail15normal_iteratorINSD_10device_ptrIiEEEEllEEPljS9_llNS7_10__identityEEEvT0_T1_T2_T3_T4_T6_E12temp_storage+56];
	selp.b64 	%rd332, %rd331, 0, %p120;
	add.s64 	%rd333, %rd330, %rd332;
	setp.gt.u32 	%p121, %r51, 192;
	ld.shared.u64 	%rd334, [_ZZN3cub18CUB_300001_SM_10006detail6reduce28DeviceReduceSingleTileKernelINS2_10policy_hubIljN4cuda3std3__44plusIlEEE10Policy1000EN6thrust24THRUST_300001_SM_1000_NS18transform_iteratorI6is_oddNSD_6detail15normal_iteratorINSD_10device_ptrIiEEEEllEEPljS9_llNS7_10__identityEEEvT0_T1_T2_T3_T4_T6_E12temp_storage+64];
	selp.b64 	%rd335, %rd334, 0, %p121;
	add.s64 	%rd336, %rd333, %rd335;
	setp.gt.u32 	%p122, %r51, 224;
	ld.shared.u64 	%rd337, [_ZZN3cub18CUB_300001_SM_10006detail6reduce28DeviceReduceSingleTileKernelINS2_10policy_hubIljN4cuda3std3__44plusIlEEE10Policy1000EN6thrust24THRUST_300001_SM_1000_NS18transform_iteratorI6is_oddNSD_6detail15normal_iteratorINSD_10device_ptrIiEEEEllEEPljS9_llNS7_10__identityEEEvT0_T1_T2_T3_T4_T6_E12temp_storage+72];
	selp.b64 	%rd338, %rd337, 0, %p122;
	add.s64 	%rd339, %rd336, %rd338;
	setp.gt.u32 	%p123, %r51, 256;
	ld.shared.u64 	%rd340, [_ZZN3cub18CUB_300001_SM_10006detail6reduce28DeviceReduceSingleTileKernelINS2_10policy_hubIljN4cuda3std3__44plusIlEEE10Policy1000EN6thrust24THRUST_300001_SM_1000_NS18transform_iteratorI6is_oddNSD_6detail15normal_iteratorINSD_10device_ptrIiEEEEllEEPljS9_llNS7_10__identityEEEvT0_T1_T2_T3_T4_T6_E12temp_storage+80];
	selp.b64 	%rd341, %rd340, 0, %p123;
	add.s64 	%rd342, %rd339, %rd341;
	setp.gt.u32 	%p124, %r51, 288;
	ld.shared.u64 	%rd343, [_ZZN3cub18CUB_300001_SM_10006detail6reduce28DeviceReduceSingleTileKernelINS2_10policy_hubIljN4cuda3std3__44plusIlEEE10Policy1000EN6thrust24THRUST_300001_SM_1000_NS18transform_iteratorI6is_oddNSD_6detail15normal_iteratorINSD_10device_ptrIiEEEEllEEPljS9_llNS7_10__identityEEEvT0_T1_T2_T3_T4_T6_E12temp_storage+88];
	selp.b64 	%rd344, %rd343, 0, %p124;
	add.s64 	%rd345, %rd342, %rd344;
	setp.gt.u32 	%p125, %r51, 320;
	ld.shared.u64 	%rd346, [_ZZN3cub18CUB_300001_SM_10006detail6reduce28DeviceReduceSingleTileKernelINS2_10policy_hubIljN4cuda3std3__44plusIlEEE10Policy1000EN6thrust24THRUST_300001_SM_1000_NS18transform_iteratorI6is_oddNSD_6detail15normal_iteratorINSD_10device_ptrIiEEEEllEEPljS9_llNS7_10__identityEEEvT0_T1_T2_T3_T4_T6_E12temp_storage+96];
	selp.b64 	%rd347, %rd346, 0, %p125;
	add.s64 	%rd348, %rd345, %rd347;
	setp.gt.u32 	%p126, %r51, 352;
	ld.shared.u64 	%rd349, [_ZZN3cub18CUB_300001_SM_10006detail6reduce28DeviceReduceSingleTileKernelINS2_10policy_hubIljN4cuda3std3__44plusIlEEE10Policy1000EN6thrust24THRUST_300001_SM_1000_NS18transform_iteratorI6is_oddNSD_6detail15normal_iteratorINSD_10device_ptrIiEEEEllEEPljS9_llNS7_10__identityEEEvT0_T1_T2_T3_T4_T6_E12temp_storage+104];
	selp.b64 	%rd350, %rd349, 0, %p126;
	add.s64 	%rd351, %rd348, %rd350;
	setp.gt.u32 	%p127, %r51, 384;
	ld.shared.u64 	%rd352, [_ZZN3cub18CUB_300001_SM_10006detail6reduce28DeviceReduceSingleTileKernelINS2_10policy_hubIljN4cuda3std3__44plusIlEEE10Policy1000EN6thrust24THRUST_300001_SM_1000_NS18transform_iteratorI6is_oddNSD_6detail15normal_iteratorINSD_10device_ptrIiEEEEllEEPljS9_llNS7_10__identityEEEvT0_T1_T2_T3_T4_T6_E12temp_storage+112];
	selp.b64 	%rd353, %rd352, 0, %p127;
	add.s64 	%rd354, %rd351, %rd353;
	setp.gt.u32 	%p128, %r51, 416;
	ld.shared.u64 	%rd355, [_ZZN3cub18CUB_300001_SM_10006detail6reduce28DeviceReduceSingleTileKernelINS2_10policy_hubIljN4cuda3std3__44plusIlEEE10Policy1000EN6thrust24THRUST_300001_SM_1000_NS18transform_iteratorI6is_oddNSD_6detail15normal_iteratorINSD_10device_ptrIiEEEEllEEPljS9_llNS7_10__identityEEEvT0_T1_T2_T3_T4_T6_E12temp_storage+120];
	selp.b64 	%rd356, %rd355, 0, %p128;
	add.s64 	%rd357, %rd354, %rd356;
	setp.gt.u32 	%p129, %r51, 448;
	ld.shared.u64 	%rd358, [_ZZN3cub18CUB_300001_SM_10006detail6reduce28DeviceReduceSingleTileKernelINS2_10policy_hubIljN4cuda3std3__44plusIlEEE10Policy1000EN6thrust24THRUST_300001_SM_1000_NS18transform_iteratorI6is_oddNSD_6detail15normal_iteratorINSD_10device_ptrIiEEEEllEEPljS9_llNS7_10__identityEEEvT0_T1_T2_T3_T4_T6_E12temp_storage+128];
	selp.b64 	%rd359, %rd358, 0, %p129;
	add.s64 	%rd360, %rd357, %rd359;
	setp.gt.u32 	%p130, %r51, 480;
	ld.shared.u64 	%rd361, [_ZZN3cub18CUB_300001_SM_10006detail6reduce28DeviceReduceSingleTileKernelINS2_10policy_hubIljN4cuda3std3__44plusIlEEE10Policy1000EN6thrust24THRUST_300001_SM_1000_NS18transform_iteratorI6is_oddNSD_6detail15normal_iteratorINSD_10device_ptrIiEEEEllEEPljS9_llNS7_10__identityEEEvT0_T1_T2_T3_T4_T6_E12temp_storage+136];
	selp.b64 	%rd362, %rd361, 0, %p130;
	add.s64 	%rd430, %rd360, %rd362;
	bra.uni 	$L__BB2_50;
$L__BB2_28:
	mov.u32 	%r21, %tid.x;
	mul.wide.u32 	%rd52, %r21, 4;
	add.s64 	%rd28, %rd2, %rd52;
	ld.global.u32 	%r63, [%rd28];
	and.b32  	%r64, %r63, -2147483647;
	setp.eq.s32 	%p3, %r64, 1;
	selp.u64 	%rd53, 1, 0, %p3;
	ld.global.u32 	%r65, [%rd28+2048];
	and.b32  	%r66, %r65, -2147483647;
	setp.eq.s32 	%p4, %r66, 1;
	selp.u64 	%rd54, 1, 0, %p4;
	ld.global.u32 	%r67, [%rd28+4096];
	and.b32  	%r68, %r67, -2147483647;
	setp.eq.s32 	%p5, %r68, 1;
	selp.u64 	%rd55, 1, 0, %p5;
	ld.global.u32 	%r69, [%rd28+6144];
	and.b32  	%r70, %r69, -2147483647;
	setp.eq.s32 	%p6, %r70, 1;
	selp.u64 	%rd56, 1, 0, %p6;
	ld.global.u32 	%r71, [%rd28+8192];
	and.b32  	%r72, %r71, -2147483647;
	setp.eq.s32 	%p7, %r72, 1;
	selp.u64 	%rd57, 1, 0, %p7;
	ld.global.u32 	%r73, [%rd28+10240];
	and.b32  	%r74, %r73, -2147483647;
	setp.eq.s32 	%p8, %r74, 1;
	selp.u64 	%rd58, 1, 0, %p8;
	ld.global.u32 	%r75, [%rd28+12288];
	and.b32  	%r76, %r75, -2147483647;
	setp.eq.s32 	%p9, %r76, 1;
	selp.u64 	%rd59, 1, 0, %p9;
	add.s64 	%rd60, %rd54, %rd53;
	add.s64 	%rd61, %rd60, %rd55;
	add.s64 	%rd62, %rd61, %rd56;
	add.s64 	%rd63, %rd62, %rd57;
	add.s64 	%rd64, %rd63, %rd58;
	add.s64 	%rd429, %rd64, %rd59;
	add.s32 	%r22, %r51, -3584;
	setp.lt.u32 	%p10, %r22, 3584;
	mov.b32 	%r432, 3584;
	@%p10 bra 	$L__BB2_32;
	mov.b32 	%r432, 3584;
$L__BB2_30:
	mul.wide.u32 	%rd65, %r432, 4;
	add.s64 	%rd66, %rd28, %rd65;
	ld.global.u32 	%r78, [%rd66];
	and.b32  	%r79, %r78, -2147483647;
	setp.eq.s32 	%p11, %r79, 1;
	selp.u64 	%rd67, 1, 0, %p11;
	ld.global.u32 	%r80, [%rd66+2048];
	and.b32  	%r81, %r80, -2147483647;
	setp.eq.s32 	%p12, %r81, 1;
	selp.u64 	%rd68, 1, 0, %p12;
	ld.global.u32 	%r82, [%rd66+4096];
	and.b32  	%r83, %r82, -2147483647;
	setp.eq.s32 	%p13, %r83, 1;
	selp.u64 	%rd69, 1, 0, %p13;
	ld.global.u32 	%r84, [%rd66+6144];
	and.b32  	%r85, %r84, -2147483647;
	setp.eq.s32 	%p14, %r85, 1;
	selp.u64 	%rd70, 1, 0, %p14;
	ld.global.u32 	%r86, [%rd66+8192];
	and.b32  	%r87, %r86, -2147483647;
	setp.eq.s32 	%p15, %r87, 1;
	selp.u64 	%rd71, 1, 0, %p15;
	ld.global.u32 	%r88, [%rd66+10240];
	and.b32  	%r89, %r88, -2147483647;
	setp.eq.s32 	%p16, %r89, 1;
	selp.u64 	%rd72, 1, 0, %p16;
	ld.global.u32 	%r90, [%rd66+12288];
	and.b32  	%r91, %r90, -2147483647;
	setp.eq.s32 	%p17, %r91, 1;
	selp.u64 	%rd73, 1, 0, %p17;
	add.s64 	%rd74, %rd429, %rd67;
	add.s64 	%rd75, %rd74, %rd68;
	add.s64 	%rd76, %rd75, %rd69;
	add.s64 	%rd77, %rd76, %rd70;
	add.s64 	%rd78, %rd77, %rd71;
	add.s64 	%rd79, %rd78, %rd72;
	add.s64 	%rd429, %rd79, %rd73;
	sub.s32 	%r92, %r51, %r432;
	setp.lt.u32 	%p18, %r92, 3584;
	@%p18 bra 	$L__BB2_46;
	add.s32 	%r432, %r432, 3584;
	setp.le.u32 	%p19, %r432, %r22;
	@%p19 bra 	$L__BB2_30;
$L__BB2_32:
	setp.le.u32 	%p20, %r51, %r432;
	sub.s32 	%r93, %r51, %r432;
	setp.ge.s32 	%p21, %r21, %r93;
	or.pred  	%p22, %p20, %p21;
	@%p22 bra 	$L__BB2_46;
	not.b32 	%r95, %r21;
	add.s32 	%r96, %r51, %r95;
	sub.s32 	%r97, %r96, %r432;
	shr.u32 	%r98, %r97, 9;
	add.s32 	%r26, %r98, 1;
	and.b32  	%r27, %r26, 15;
	setp.lt.u32 	%p23, %r97, 7680;
	mov.u32 	%r437, %r21;
	@%p23 bra 	$L__BB2_37;
	or.b32  	%r435, %r21, 4096;
	add.s32 	%r434, %r21, %r432;
	and.b32  	%r99, %r26, 16777200;
	neg.s32 	%r433, %r99;
$L__BB2_35:
	.pragma "nounroll";
	mul.wide.u32 	%rd81, %r434, 4;
	add.s64 	%rd82, %rd2, %rd81;
	ld.global.u32 	%r100, [%rd82];
	and.b32  	%r101, %r100, -2147483647;
	setp.eq.s32 	%p24, %r101, 1;
	selp.u64 	%rd83, 1, 0, %p24;
	add.s64 	%rd84, %rd429, %rd83;
	add.s32 	%r102, %r434, 512;
	mul.wide.u32 	%rd85, %r102, 4;
	add.s64 	%rd86, %rd2, %rd85;
	ld.global.u32 	%r103, [%rd86];
	and.b32  	%r104, %r103, -2147483647;
	setp.eq.s32 	%p25, %r104, 1;
	selp.u64 	%rd87, 1, 0, %p25;
	add.s64 	%rd88, %rd84, %rd87;
	add.s32 	%r105, %r434, 1024;
	mul.wide.u32 	%rd89, %r105, 4;
	add.s64 	%rd90, %rd2, %rd89;
	ld.global.u32 	%r106, [%rd90];
	and.b32  	%r107, %r106, -2147483647;
	setp.eq.s32 	%p26, %r107, 1;
	selp.u64 	%rd91, 1, 0, %p26;
	add.s64 	%rd92, %rd88, %rd91;
	add.s32 	%r108, %r434, 1536;
	mul.wide.u32 	%rd93, %r108, 4;
	add.s64 	%rd94, %rd2, %rd93;
	ld.global.u32 	%r109, [%rd94];
	and.b32  	%r110, %r109, -2147483647;
	setp.eq.s32 	%p27, %r110, 1;
	selp.u64 	%rd95, 1, 0, %p27;
	add.s64 	%rd96, %rd92, %rd95;
	add.s32 	%r111, %r434, 2048;
	mul.wide.u32 	%rd97, %r111, 4;
	add.s64 	%rd98, %rd2, %rd97;
	ld.global.u32 	%r112, [%rd98];
	and.b32  	%r113, %r112, -2147483647;
	setp.eq.s32 	%p28, %r113, 1;
	selp.u64 	%rd99, 1, 0, %p28;
	add.s64 	%rd100, %rd96, %rd99;
	add.s32 	%r114, %r434, 2560;
	mul.wide.u32 	%rd101, %r114, 4;
	add.s64 	%rd102, %rd2, %rd101;
	ld.global.u32 	%r115, [%rd102];
	and.b32  	%r116, %r115, -2147483647;
	setp.eq.s32 	%p29, %r116, 1;
	selp.u64 	%rd103, 1, 0, %p29;
	add.s64 	%rd104, %rd100, %rd103;
	add.s32 	%r117, %r434, 3072;
	mul.wide.u32 	%rd105, %r117, 4;
	add.s64 	%rd106, %rd2, %rd105;
	ld.global.u32 	%r118, [%rd106];
	and.b32  	%r119, %r118, -2147483647;
	setp.eq.s32 	%p30, %r119, 1;
	selp.u64 	%rd107, 1, 0, %p30;
	add.s64 	%rd108, %rd104, %rd107;
	add.s32 	%r120, %r434, 3584;
	mul.wide.u32 	%rd109, %r120, 4;
	add.s64 	%rd110, %rd2, %rd109;
	ld.global.u32 	%r121, [%rd110];
	and.b32  	%r122, %r121, -2147483647;
	setp.eq.s32 	%p31, %r122, 1;
	selp.u64 	%rd111, 1, 0, %p31;
	add.s64 	%rd112, %rd108, %rd111;
	add.s32 	%r123, %r434, 4096;
	mul.wide.u32 	%rd113, %r123, 4;
	add.s64 	%rd114, %rd2, %rd113;
	ld.global.u32 	%r124, [%rd114];
	and.b32  	%r125, %r124, -2147483647;
	setp.eq.s32 	%p32, %r125, 1;
	selp.u64 	%rd115, 1, 0, %p32;
	add.s64 	%rd116, %rd112, %rd115;
	add.s32 	%r126, %r434, 4608;
	mul.wide.u32 	%rd117, %r126, 4;
	add.s64 	%rd118, %rd2, %rd117;
	ld.global.u32 	%r127, [%rd118];
	and.b32  	%r128, %r127, -2147483647;
	setp.eq.s32 	%p33, %r128, 1;
	selp.u64 	%rd119, 1, 0, %p33;
	add.s64 	%rd120, %rd116, %rd119;
	add.s32 	%r129, %r434, 5120;
	mul.wide.u32 	%rd121, %r129, 4;
	add.s64 	%rd122, %rd2, %rd121;
	ld.global.u32 	%r130, [%rd122];
	and.b32  	%r131, %r130, -2147483647;
	setp.eq.s32 	%p34, %r131, 1;
	selp.u64 	%rd123, 1, 0, %p34;
	add.s64 	%rd124, %rd120, %rd123;
	add.s32 	%r132, %r434, 5632;
	mul.wide.u32 	%rd125, %r132, 4;
	add.s64 	%rd126, %rd2, %rd125;
	ld.global.u32 	%r133, [%rd126];
	and.b32  	%r134, %r133, -2147483647;
	setp.eq.s32 	%p35, %r134, 1;
	selp.u64 	%rd127, 1, 0, %p35;
	add.s64 	%rd128, %rd124, %rd127;
	add.s32 	%r135, %r434, 6144;
	mul.wide.u32 	%rd129, %r135, 4;
	add.s64 	%rd130, %rd2, %rd129;
	ld.global.u32 	%r136, [%rd130];
	and.b32  	%r137, %r136, -2147483647;
	setp.eq.s32 	%p36, %r137, 1;
	selp.u64 	%rd131, 1, 0, %p36;
	add.s64 	%rd132, %rd128, %rd131;
	add.s32 	%r138, %r434, 6656;
	mul.wide.u32 	%rd133, %r138, 4;
	add.s64 	%rd134, %rd2, %rd133;
	ld.global.u32 	%r139, [%rd134];
	and.b32  	%r140, %r139, -2147483647;
	setp.eq.s32 	%p37, %r140, 1;
	selp.u64 	%rd135, 1, 0, %p37;
	add.s64 	%rd136, %rd132, %rd135;
	add.s32 	%r141, %r434, 7168;
	mul.wide.u32 	%rd137, %r141, 4;
	add.s64 	%rd138, %rd2, %rd137;
	ld.global.u32 	%r142, [%rd138];
	and.b32  	%r143, %r142, -2147483647;
	setp.eq.s32 	%p38, %r143, 1;
	selp.u64 	%rd139, 1, 0, %p38;
	add.s64 	%rd140, %rd136, %rd139;
	add.s32 	%r144, %r434, 7680;
	mul.wide.u32 	%rd141, %r144, 4;
	add.s64 	%rd142, %rd2, %rd141;
	ld.global.u32 	%r145, [%rd142];
	and.b32  	%r146, %r145, -2147483647;
	setp.eq.s32 	%p39, %r146, 1;
	selp.u64 	%rd143, 1, 0, %p39;
	add.s64 	%rd429, %rd140, %rd143;
	add.s32 	%r435, %r435, 8192;
	add.s32 	%r434, %r434, 8192;
	add.s32 	%r433, %r433, 16;
	setp.ne.s32 	%p40, %r433, 0;
	@%p40 bra 	$L__BB2_35;
	add.s32 	%r437, %r435, -4096;
$L__BB2_37:
	setp.eq.s32 	%p41, %r27, 0;
	@%p41 bra 	$L__BB2_46;
	and.b32  	%r39, %r26, 7;
	setp.lt.u32 	%p42, %r27, 8;
	@%p42 bra 	$L__BB2_40;
	add.s32 	%r147, %r437, %r432;
	mul.wide.u32 	%rd145, %r147, 4;
	add.s64 	%rd146, %rd2, %rd145;
	ld.global.u32 	%r148, [%rd146];
	and.b32  	%r149, %r148, -2147483647;
	setp.eq.s32 	%p43, %r149, 1;
	selp.u64 	%rd147, 1, 0, %p43;
	add.s64 	%rd148, %rd429, %rd147;
	add.s32 	%r150, %r147, 512;
	mul.wide.u32 	%rd149, %r150, 4;
	add.s64 	%rd150, %rd2, %rd149;
	ld.global.u32 	%r151, [%rd150];
	and.b32  	%r152, %r151, -2147483647;
	setp.eq.s32 	%p44, %r152, 1;
	selp.u64 	%rd151, 1, 0, %p44;
	add.s64 	%rd152, %rd148, %rd151;
	add.s32 	%r153, %r147, 1024;
	mul.wide.u32 	%rd153, %r153, 4;
	add.s64 	%rd154, %rd2, %rd153;
	ld.global.u32 	%r154, [%rd154];
	and.b32  	%r155, %r154, -2147483647;
	setp.eq.s32 	%p45, %r155, 1;
	selp.u64 	%rd155, 1, 0, %p45;
	add.s64 	%rd156, %rd152, %rd155;
	add.s32 	%r156, %r147, 1536;
	mul.wide.u32 	%rd157, %r156, 4;
	add.s64 	%rd158, %rd2, %rd157;
	ld.global.u32 	%r157, [%rd158];
	and.b32  	%r158, %r157, -2147483647;
	setp.eq.s32 	%p46, %r158, 1;
	selp.u64 	%rd159, 1, 0, %p46;
	add.s64 	%rd160, %rd156, %rd159;
	add.s32 	%r159, %r147, 2048;
	mul.wide.u32 	%rd161, %r159, 4;
	add.s64 	%rd162, %rd2, %rd161;
	ld.global.u32 	%r160, [%rd162];
	and.b32  	%r161, %r160, -2147483647;
	setp.eq.s32 	%p47, %r161, 1;
	selp.u64 	%rd163, 1, 0, %p47;
	add.s64 	%rd164, %rd160, %rd163;
	add.s32 	%r162, %r147, 2560;
	mul.wide.u32 	%rd165, %r162, 4;
	add.s64 	%rd166, %rd2, %rd165;
	ld.global.u32 	%r163, [%rd166];
	and.b32  	%r164, %r163, -2147483647;
	setp.eq.s32 	%p48, %r164, 1;
	selp.u64 	%rd167, 1, 0, %p48;
	add.s64 	%rd168, %rd164, %rd167;
	add.s32 	%r165, %r147, 3072;
	mul.wide.u32 	%rd169, %r165, 4;
	add.s64 	%rd170, %rd2, %rd169;
	ld.global.u32 	%r166, [%rd170];
	and.b32  	%r167, %r166, -2147483647;
	setp.eq.s32 	%p49, %r167, 1;
	selp.u64 	%rd171, 1, 0, %p49;
	add.s64 	%rd172, %rd168, %rd171;
	add.s32 	%r168, %r147, 3584;
	mul.wide.u32 	%rd173, %r168, 4;
	add.s64 	%rd174, %rd2, %rd173;
	ld.global.u32 	%r169, [%rd174];
	and.b32  	%r170, %r169, -2147483647;
	setp.eq.s32 	%p50, %r170, 1;
	selp.u64 	%rd175, 1, 0, %p50;
	add.s64 	%rd429, %rd172, %rd175;
	add.s32 	%r437, %r437, 4096;
$L__BB2_40:
	setp.eq.s32 	%p51, %r39, 0;
	@%p51 bra 	$L__BB2_46;
	and.b32  	%r42, %r26, 3;
	setp.lt.u32 	%p52, %r39, 4;
	@%p52 bra 	$L__BB2_43;
	add.s32 	%r171, %r437, %r432;
	mul.wide.u32 	%rd177, %r171, 4;
	add.s64 	%rd178, %rd2, %rd177;
	ld.global.u32 	%r172, [%rd178];
	and.b32  	%r173, %r172, -2147483647;
	setp.eq.s32 	%p53, %r173, 1;
	selp.u64 	%rd179, 1, 0, %p53;
	add.s64 	%rd180, %rd429, %rd179;
	add.s32 	%r174, %r171, 512;
	mul.wide.u32 	%rd181, %r174, 4;
	add.s64 	%rd182, %rd2, %rd181;
	ld.global.u32 	%r175, [%rd182];
	and.b32  	%r176, %r175, -2147483647;
	setp.eq.s32 	%p54, %r176, 1;
	selp.u64 	%rd183, 1, 0, %p54;
	add.s64 	%rd184, %rd180, %rd183;
	add.s32 	%r177, %r171, 1024;
	mul.wide.u32 	%rd185, %r177, 4;
	add.s64 	%rd186, %rd2, %rd185;
	ld.global.u32 	%r178, [%rd186];
	and.b32  	%r179, %r178, -2147483647;
	setp.eq.s32 	%p55, %r179, 1;
	selp.u64 	%rd187, 1, 0, %p55;
	add.s64 	%rd188, %rd184, %rd187;
	add.s32 	%r180, %r171, 1536;
	mul.wide.u32 	%rd189, %r180, 4;
	add.s64 	%rd190, %rd2, %rd189;
	ld.global.u32 	%r181, [%rd190];
	and.b32  	%r182, %r181, -2147483647;
	setp.eq.s32 	%p56, %r182, 1;
	selp.u64 	%rd191, 1, 0, %p56;
	add.s64 	%rd429, %rd188, %rd191;
	add.s32 	%r437, %r437, 2048;
$L__BB2_43:
	setp.eq.s32 	%p57, %r42, 0;
	@%p57 bra 	$L__BB2_46;
	add.s32 	%r440, %r437, %r432;
	neg.s32 	%r439, %r42;
$L__BB2_45:
	.pragma "nounroll";
	mul.wide.u32 	%rd192, %r440, 4;
	add.s64 	%rd193, %rd2, %rd192;
	ld.global.u32 	%r183, [%rd193];
	and.b32  	%r184, %r183, -2147483647;
	setp.eq.s32 	%p58, %r184, 1;
	selp.u64 	%rd194, 1, 0, %p58;
	add.s64 	%rd429, %rd429, %rd194;
	add.s32 	%r440, %r440, 512;
	add.s32 	%r439, %r439, 1;
	setp.ne.s32 	%p59, %r439, 0;
	@%p59 bra 	$L__BB2_45;
$L__BB2_46:
	// begin inline asm
	mov.u32 %r185, %laneid;
	// end inline asm
	mov.b64 	{%r187, %r192}, %rd429;
	mov.b32 	%r193, 1;
	mov.b32 	%r234, 31;
	mov.b32 	%r235, -1;
	// begin inline asm
	shfl.sync.down.b32 %r186, %r187, %r193, %r234, %r235;
	// end inline asm
	// begin inline asm
	shfl.sync.down.b32 %r191, %r192, %r193, %r234, %r235;
	// end inline asm
	mov.b64 	%rd195, {%r186, %r191};
	setp.gt.s32 	%p60, %r185, 30;
	selp.b64 	%rd196, 0, %rd195, %p60;
	add.s64 	%rd197, %rd196, %rd429;
	mov.b64 	{%r197, %r202}, %rd197;
	mov.b32 	%r203, 2;
	// begin inline asm
	shfl.sync.down.b32 %r196, %r197, %r203, %r234, %r235;
	// end inline asm
	// begin inline asm
	shfl.sync.down.b32 %r201, %r202, %r203, %r234, %r235;
	// end inline asm
	mov.b64 	%rd198, {%r196, %r201};
	setp.gt.s32 	%p61, %r185, 29;
	selp.b64 	%rd199, 0, %rd198, %p61;
	add.s64 	%rd200, %rd199, %rd197;
	mov.b64 	{%r207, %r212}, %rd200;
	mov.b32 	%r213, 4;
	// begin inline asm
	shfl.sync.down.b32 %r206, %r207, %r213, %r234, %r235;
	// end inline asm
	// begin inline asm
	shfl.sync.down.b32 %r211, %r212, %r213, %r234, %r235;
	// end inline asm
	mov.b64 	%rd201, {%r206, %r211};
	setp.gt.s32 	%p62, %r185, 27;
	selp.b64 	%rd202, 0, %rd201, %p62;
	add.s64 	%rd203, %rd202, %rd200;
	mov.b64 	{%r217, %r222}, %rd203;
	mov.b32 	%r223, 8;
	// begin inline asm
	shfl.sync.down.b32 %r216, %r217, %r223, %r234, %r235;
	// end inline asm
	// begin inline asm
	shfl.sync.down.b32 %r221, %r222, %r223, %r234, %r235;
	// end inline asm
	mov.b64 	%rd204, {%r216, %r221};
	setp.gt.s32 	%p63, %r185, 23;
	selp.b64 	%rd205, 0, %rd204, %p63;
	add.s64 	%rd206, %rd205, %rd203;
	mov.b64 	{%r227, %r232}, %rd206;
	mov.b32 	%r233, 16;
	// begin inline asm
	shfl.sync.down.b32 %r226, %r227, %r233, %r234, %r235;
	// end inline asm
	// begin inline asm
	shfl.sync.down.b32 %r231, %r232, %r233, %r234, %r235;
	// end inline asm
	mov.b64 	%rd207, {%r226, %r231};
	setp.gt.s32 	%p64, %r185, 15;
	selp.b64 	%rd208, 0, %rd207, %p64;
	add.s64 	%rd430, %rd208, %rd206;
	setp.ne.s32 	%p65, %r185, 0;
	@%p65 bra 	$L__BB2_48;
	shr.u32 	%r236, %r21, 2;
	and.b32  	%r237, %r236, 248;
	mov.u32 	%r238, _ZZN3cub18CUB_300001_SM_10006detail6reduce28DeviceReduceSingleTileKernelINS2_10policy_hubIljN4cuda3std3__44plusIlEEE10Policy1000EN6thrust24THRUST_300001_SM_1000_NS18transform_iteratorI6is_oddNSD_6detail15normal_iteratorINSD_10device_ptrIiEEEEllEEPljS9_llNS7_10__identityEEEvT0_T1_T2_T3_T4_T6_E12temp_storage;
	add.s32 	%r239, %r238, %r237;
	st.shared.u64 	[%r239+16], %rd430;
$L__BB2_48:
	bar.sync 	0;
	setp.ne.s32 	%p66, %r21, 0;
	@%p66 bra 	$L__BB2_50;
	ld.shared.u64 	%rd209, [_ZZN3cub18CUB_300001_SM_10006detail6reduce28DeviceReduceSingleTileKernelINS2_10policy_hubIljN4cuda3std3__44plusIlEEE10Policy1000EN6thrust24THRUST_300001_SM_1000_NS18transform_iteratorI6is_oddNSD_6detail15normal_iteratorINSD_10device_ptrIiEEEEllEEPljS9_llNS7_10__identityEEEvT0_T1_T2_T3_T4_T6_E12temp_storage+24];
	add.s64 	%rd210, %rd209, %rd430;
	ld.shared.u64 	%rd211, [_ZZN3cub18CUB_300001_SM_10006detail6reduce28DeviceReduceSingleTileKernelINS2_10policy_hubIljN4cuda3std3__44plusIlEEE10Policy1000EN6thrust24THRUST_300001_SM_1000_NS18transform_iteratorI6is_oddNSD_6detail15normal_iteratorINSD_10device_ptrIiEEEEllEEPljS9_llNS7_10__identityEEEvT0_T1_T2_T3_T4_T6_E12temp_storage+32];
	add.s64 	%rd212, %rd210, %rd211;
	ld.shared.u64 	%rd213, [_ZZN3cub18CUB_300001_SM_10006detail6reduce28DeviceReduceSingleTileKernelINS2_10policy_hubIljN4cuda3std3__44plusIlEEE10Policy1000EN6thrust24THRUST_300001_SM_1000_NS18transform_iteratorI6is_oddNSD_6detail15normal_iteratorINSD_10device_ptrIiEEEEllEEPljS9_llNS7_10__identityEEEvT0_T1_T2_T3_T4_T6_E12temp_storage+40];
	add.s64 	%rd214, %rd212, %rd213;
	ld.shared.u64 	%rd215, [_ZZN3cub18CUB_300001_SM_10006detail6reduce28DeviceReduceSingleTileKernelINS2_10policy_hubIljN4cuda3std3__44plusIlEEE10Policy1000EN6thrust24THRUST_300001_SM_1000_NS18transform_iteratorI6is_oddNSD_6detail15normal_iteratorINSD_10device_ptrIiEEEEllEEPljS9_llNS7_10__identityEEEvT0_T1_T2_T3_T4_T6_E12temp_storage+48];
	add.s64 	%rd216, %rd214, %rd215;
	ld.shared.u64 	%rd217, [_ZZN3cub18CUB_300001_SM_10006detail6reduce28DeviceReduceSingleTileKernelINS2_10policy_hubIljN4cuda3std3__44plusIlEEE10Policy1000EN6thrust24THRUST_300001_SM_1000_NS18transform_iteratorI6is_oddNSD_6detail15normal_iteratorINSD_10device_ptrIiEEEEllEEPljS9_llNS7_10__identityEEEvT0_T1_T2_T3_T4_T6_E12temp_storage+56];
	add.s64 	%rd218, %rd216, %rd217;
	ld.shared.u64 	%rd219, [_ZZN3cub18CUB_300001_SM_10006detail6reduce28DeviceReduceSingleTileKernelINS2_10policy_hubIljN4cuda3std3__44plusIlEEE10Policy1000EN6thrust24THRUST_300001_SM_1000_NS18transform_iteratorI6is_oddNSD_6detail15normal_iteratorINSD_10device_ptrIiEEEEllEEPljS9_llNS7_10__identityEEEvT0_T1_T2_T3_T4_T6_E12temp_storage+64];
	add.s64 	%rd220, %rd218, %rd219;
	ld.shared.u64 	%rd221, [_ZZN3cub18CUB_300001_SM_10006detail6reduce28DeviceReduceSingleTileKernelINS2_10policy_hubIljN4cuda3std3__44plusIlEEE10Policy1000EN6thrust24THRUST_300001_SM_1000_NS18transform_iteratorI6is_oddNSD_6detail15normal_iteratorINSD_10device_ptrIiEEEEllEEPljS9_llNS7_10__identityEEEvT0_T1_T2_T3_T4_T6_E12temp_storage+72];
	add.s64 	%rd222, %rd220, %rd221;
	ld.shared.u64 	%rd223, [_ZZN3cub18CUB_300001_SM_10006detail6reduce28DeviceReduceSingleTileKernelINS2_10policy_hubIljN4cuda3std3__44plusIlEEE10Policy1000EN6thrust24THRUST_300001_SM_1000_NS18transform_iteratorI6is_oddNSD_6detail15normal_iteratorINSD_10device_ptrIiEEEEllEEPljS9_llNS7_10__identityEEEvT0_T1_T2_T3_T4_T6_E12temp_storage+80];
	add.s64 	%rd224, %rd222, %rd223;
	ld.shared.u64 	%rd225, [_ZZN3cub18CUB_300001_SM_10006detail6reduce28DeviceReduceSingleTileKernelINS2_10policy_hubIljN4cuda3std3__44plusIlEEE10Policy1000EN6thrust24THRUST_300001_SM_1000_NS18transform_iteratorI6is_oddNSD_6detail15normal_iteratorINSD_10device_ptrIiEEEEllEEPljS9_llNS7_10__identityEEEvT0_T1_T2_T3_T4_T6_E12temp_storage+88];
	add.s64 	%rd226, %rd224, %rd225;
	ld.shared.u64 	%rd227, [_ZZN3cub18CUB_300001_SM_10006detail6reduce28DeviceReduceSingleTileKernelINS2_10policy_hubIljN4cuda3std3__44plusIlEEE10Policy1000EN6thrust24THRUST_300001_SM_1000_NS18transform_iteratorI6is_oddNSD_6detail15normal_iteratorINSD_10device_ptrIiEEEEllEEPljS9_llNS7_10__identityEEEvT0_T1_T2_T3_T4_T6_E12temp_storage+96];
	add.s64 	%rd228, %rd226, %rd227;
	ld.shared.u64 	%rd229, [_ZZN3cub18CUB_300001_SM_10006detail6reduce28DeviceReduceSingleTileKernelINS2_10policy_hubIljN4cuda3std3__44plusIlEEE10Policy1000EN6thrust24THRUST_300001_SM_1000_NS18transform_iteratorI6is_oddNSD_6detail15normal_iteratorINSD_10device_ptrIiEEEEllEEPljS9_llNS7_10__identityEEEvT0_T1_T2_T3_T4_T6_E12temp_storage+104];
	add.s64 	%rd230, %rd228, %rd229;
	ld.shared.u64 	%rd231, [_ZZN3cub18CUB_300001_SM_10006detail6reduce28DeviceReduceSingleTileKernelINS2_10policy_hubIljN4cuda3std3__44plusIlEEE10Policy1000EN6thrust24THRUST_300001_SM_1000_NS18transform_iteratorI6is_oddNSD_6detail15normal_iteratorINSD_10device_ptrIiEEEEllEEPljS9_llNS7_10__identityEEEvT0_T1_T2_T3_T4_T6_E12temp_storage+112];
	add.s64 	%rd232, %rd230, %rd231;
	ld.shared.u64 	%rd233, [_ZZN3cub18CUB_300001_SM_10006detail6reduce28DeviceReduceSingleTileKernelINS2_10policy_hubIljN4cuda3std3__44plusIlEEE10Policy1000EN6thrust24THRUST_300001_SM_1000_NS18transform_iteratorI6is_oddNSD_6detail15normal_iteratorINSD_10device_ptrIiEEEEllEEPljS9_llNS7_10__identityEEEvT0_T1_T2_T3_T4_T6_E12temp_storage+120];
	add.s64 	%rd234, %rd232, %rd233;
	ld.shared.u64 	%rd235, [_ZZN3cub18CUB_300001_SM_10006detail6reduce28DeviceReduceSingleTileKernelINS2_10policy_hubIljN4cuda3std3__44plusIlEEE10Policy1000EN6thrust24THRUST_300001_SM_1000_NS18transform_iteratorI6is_oddNSD_6detail15normal_iteratorINSD_10device_ptrIiEEEEllEEPljS9_llNS7_10__identityEEEvT0_T1_T2_T3_T4_T6_E12temp_storage+128];
	add.s64 	%rd236, %rd234, %rd235;
	ld.shared.u64 	%rd237, [_ZZN3cub18CUB_300001_SM_10006detail6reduce28DeviceReduceSingleTileKernelINS2_10policy_hubIljN4cuda3std3__44plusIlEEE10Policy1000EN6thrust24THRUST_300001_SM_1000_NS18transform_iteratorI6is_oddNSD_6detail15normal_iteratorINSD_10device_ptrIiEEEEllEEPljS9_llNS7_10__identityEEEvT0_T1_T2_T3_T4_T6_E12temp_storage+136];
	add.s64 	%rd430, %rd236, %rd237;
$L__BB2_50:
	mov.u32 	%r422, %tid.x;
	setp.ne.s32 	%p138, %r422, 0;
	@%p138 bra 	$L__BB2_52;
	add.s64 	%rd406, %rd430, %rd50;
	st.global.u64 	[%rd1], %rd406;
$L__BB2_52:
	ret;

}
	// .globl	_ZN3cub18CUB_300001_SM_10006detail6reduce18DeviceReduceKernelINS2_10policy_hubIljN4cuda3std3__44plusIlEEE10Policy1000EN6thrust24THRUST_300001_SM_1000_NS18transform_iteratorI6is_oddNSD_6detail15normal_iteratorINSD_10device_ptrIiEEEEllEEjS9_lNS7_10__identityEEEvT0_PT3_T1_NS0_13GridEvenShareISQ_EET2_T4_
.visible .entry _ZN3cub18CUB_300001_SM_10006detail6reduce18DeviceReduceKernelINS2_10policy_hubIljN4cuda3std3__44plusIlEEE10Policy1000EN6thrust24THRUST_300001_SM_1000_NS18transform_iteratorI6is_oddNSD_6detail15normal_iteratorINSD_10device_ptrIiEEEEllEEjS9_lNS7_10__identityEEEvT0_PT3_T1_NS0_13GridEvenShareISQ_EET2_T4_(
	.param .align 8 .b8 _ZN3cub18CUB_300001_SM_10006detail6reduce18DeviceReduceKernelINS2_10policy_hubIljN4cuda3std3__44plusIlEEE10Policy1000EN6thrust24THRUST_300001_SM_1000_NS18transform_iteratorI6is_oddNSD_6detail15normal_iteratorINSD_10device_ptrIiEEEEllEEjS9_lNS7_10__identityEEEvT0_PT3_T1_NS0_13GridEvenShareISQ_EET2_T4__param_0[16],
	.param .u64 .ptr .align 1 _ZN3cub18CUB_300001_SM_10006detail6reduce18DeviceReduceKernelINS2_10policy_hubIljN4cuda3std3__44plusIlEEE10Policy1000EN6thrust24THRUST_300001_SM_1000_NS18transform_iteratorI6is_oddNSD_6detail15normal_iteratorINSD_10device_ptrIiEEEEllEEjS9_lNS7_10__identityEEEvT0_PT3_T1_NS0_13GridEvenShareISQ_EET2_T4__param_1,
	.param .u32 _ZN3cub18CUB_300001_SM_10006detail6reduce18DeviceReduceKernelINS2_10policy_hubIljN4cuda3std3__44plusIlEEE10Policy1000EN6thrust24THRUST_300001_SM_1000_NS18transform_iteratorI6is_oddNSD_6detail15normal_iteratorINSD_10device_ptrIiEEEEllEEjS9_lNS7_10__identityEEEvT0_PT3_T1_NS0_13GridEvenShareISQ_EET2_T4__param_2,
	.param .align 4 .b8 _ZN3cub18CUB_300001_SM_10006detail6reduce18DeviceReduceKernelINS2_10policy_hubIljN4cuda3std3__44plusIlEEE10Policy1000EN6thrust24THRUST_300001_SM_1000_NS18transform_iteratorI6is_oddNSD_6detail15normal_iteratorINSD_10device_ptrIiEEEEllEEjS9_lNS7_10__identityEEEvT0_PT3_T1_NS0_13GridEvenShareISQ_EET2_T4__param_3[40],
	.param .align 1 .b8 _ZN3cub18CUB_300001_SM_10006detail6reduce18DeviceReduceKernelINS2_10policy_hubIljN4cuda3std3__44plusIlEEE10Policy1000EN6thrust24THRUST_300001_SM_1000_NS18transform_iteratorI6is_oddNSD_6detail15normal_iteratorINSD_10device_ptrIiEEEEllEEjS9_lNS7_10__identityEEEvT0_PT3_T1_NS0_13GridEvenShareISQ_EET2_T4__param_4[1],
	.param .align 1 .b8 _ZN3cub18CUB_300001_SM_10006detail6reduce18DeviceReduceKernelINS2_10policy_hubIljN4cuda3std3__44plusIlEEE10Policy1000EN6thrust24THRUST_300001_SM_1000_NS18transform_iteratorI6is_oddNSD_6detail15normal_iteratorINSD_10device_ptrIiEEEEllEEjS9_lNS7_10__identityEEEvT0_PT3_T1_NS0_13GridEvenShareISQ_EET2_T4__param_5[1]
)
.maxntid 512
{
	.reg .pred 	%p<138>;
	.reg .b16 	%rs<4>;
	.reg .b32 	%r<496>;
	.reg .b64 	%rd<476>;
	// demoted variable
	.shared .align 8 .b8 _ZZN3cub18CUB_300001_SM_10006detail6reduce18DeviceReduceKernelINS2_10policy_hubIljN4cuda3std3__44plusIlEEE10Policy1000EN6thrust24THRUST_300001_SM_1000_NS18transform_iteratorI6is_oddNSD_6detail15normal_iteratorINSD_10device_ptrIiEEEEllEEjS9_lNS7_10__identityEEEvT0_PT3_T1_NS0_13GridEvenShareISQ_EET2_T4_E12temp_storage[152];
	ld.param.u32 	%r1, [_ZN3cub18CUB_300001_SM_10006detail6reduce18DeviceReduceKernelINS2_10policy_hubIljN4cuda3std3__44plusIlEEE10Policy1000EN6thrust24THRUST_300001_SM_1000_NS18transform_iteratorI6is_oddNSD_6detail15normal_iteratorINSD_10device_ptrIiEEEEllEEjS9_lNS7_10__identityEEEvT0_PT3_T1_NS0_13GridEvenShareISQ_EET2_T4__param_3+20];
	ld.param.u32 	%r2, [_ZN3cub18CUB_300001_SM_10006detail6reduce18DeviceReduceKernelINS2_10policy_hubIljN4cuda3std3__44plusIlEEE10Policy1000EN6thrust24THRUST_300001_SM_1000_NS18transform_iteratorI6is_oddNSD_6detail15normal_iteratorINSD_10device_ptrIiEEEEllEEjS9_lNS7_10__identityEEEvT0_PT3_T1_NS0_13GridEvenShareISQ_EET2_T4__param_3+24];
	ld.param.u64 	%rd41, [_ZN3cub18CUB_300001_SM_10006detail6reduce18DeviceReduceKernelINS2_10policy_hubIljN4cuda3std3__44plusIlEEE10Policy1000EN6thrust24THRUST_300001_SM_1000_NS18transform_iteratorI6is_oddNSD_6detail15normal_iteratorINSD_10device_ptrIiEEEEllEEjS9_lNS7_10__identityEEEvT0_PT3_T1_NS0_13GridEvenShareISQ_EET2_T4__param_0];
	cvta.to.global.u64 	%rd1, %rd41;
	mov.u32 	%r3, %ctaid.x;
	mul.lo.s32 	%r4, %r2, 3584;
	mul.lo.s32 	%r487, %r3, 3584;
	sub.s32 	%r6, %r1, %r487;
	setp.gt.u32 	%p1, %r6, 3583;
	@%p1 bra 	$L__BB3_26;
	mov.u32 	%r7, %tid.x;
	setp.ge.u32 	%p66, %r7, %r6;
	mov.b64 	%rd464, 0;
	mov.u32 	%r478, %r7;
	@%p66 bra 	$L__BB3_3;
	add.s32 	%r262, %r487, %r7;
	mul.wide.u32 	%rd233, %r262, 4;
	add.s64 	%rd234, %rd1, %rd233;
	ld.global.u32 	%r263, [%rd234];
	and.b32  	%r264, %r263, -2147483647;
	setp.eq.s32 	%p67, %r264, 1;
	selp.u64 	%rd464, 1, 0, %p67;
	add.s32 	%r478, %r7, 512;
$L__BB3_3:
	setp.ge.u32 	%p68, %r478, %r6;
	@%p68 bra 	$L__BB3_17;
	not.b32 	%r265, %r478;
	add.s32 	%r266, %r1, %r265;
	sub.s32 	%r267, %r266, %r487;
	shr.u32 	%r268, %r267, 9;
	add.s32 	%r10, %r268, 1;
	and.b32  	%r11, %r10, 15;
	setp.lt.u32 	%p69, %r267, 7680;
	@%p69 bra 	$L__BB3_8;
	or.b32  	%r477, %r478, 4096;
	add.s32 	%r476, %r478, %r487;
	and.b32  	%r269, %r10, 16777200;
	neg.s32 	%r475, %r269;
$L__BB3_6:
	.pragma "nounroll";
	mul.wide.u32 	%rd236, %r476, 4;
	add.s64 	%rd237, %rd1, %rd236;
	ld.global.u32 	%r270, [%rd237];
	and.b32  	%r271, %r270, -2147483647;
	setp.eq.s32 	%p70, %r271, 1;
	selp.u64 	%rd238, 1, 0, %p70;
	add.s64 	%rd239, %rd464, %rd238;
	add.s32 	%r272, %r476, 512;
	mul.wide.u32 	%rd240, %r272, 4;
	add.s64 	%rd241, %rd1, %rd240;
	ld.global.u32 	%r273, [%rd241];
	and.b32  	%r274, %r273, -2147483647;
	setp.eq.s32 	%p71, %r274, 1;
	selp.u64 	%rd242, 1, 0, %p71;
	add.s64 	%rd243, %rd239, %rd242;
	add.s32 	%r275, %r476, 1024;
	mul.wide.u32 	%rd244, %r275, 4;
	add.s64 	%rd245, %rd1, %rd244;
	ld.global.u32 	%r276, [%rd245];
	and.b32  	%r277, %r276, -2147483647;
	setp.eq.s32 	%p72, %r277, 1;
	selp.u64 	%rd246, 1, 0, %p72;
	add.s64 	%rd247, %rd243, %rd246;
	add.s32 	%r278, %r476, 1536;
	mul.wide.u32 	%rd248, %r278, 4;
	add.s64 	%rd249, %rd1, %rd248;
	ld.global.u32 	%r279, [%rd249];
	and.b32  	%r280, %r279, -2147483647;
	setp.eq.s32 	%p73, %r280, 1;
	selp.u64 	%rd250, 1, 0, %p73;
	add.s64 	%rd251, %rd247, %rd250;
	add.s32 	%r281, %r476, 2048;
	mul.wide.u32 	%rd252, %r281, 4;
	add.s64 	%rd253, %rd1, %rd252;
	ld.global.u32 	%r282, [%rd253];
	and.b32  	%r283, %r282, -2147483647;
	setp.eq.s32 	%p74, %r283, 1;
	selp.u64 	%rd254, 1, 0, %p74;
	add.s64 	%rd255, %rd251, %rd254;
	add.s32 	%r284, %r476, 2560;
	mul.wide.u32 	%rd256, %r284, 4;
	add.s64 	%rd257, %rd1, %rd256;
	ld.global.u32 	%r285, [%rd257];
	and.b32  	%r286, %r285, -2147483647;
	setp.eq.s32 	%p75, %r286, 1;
	selp.u64 	%rd258, 1, 0, %p75;
	add.s64 	%rd259, %rd255, %rd258;
	add.s32 	%r287, %r476, 3072;
	mul.wide.u32 	%rd260, %r287, 4;
	add.s64 	%rd261, %rd1, %rd260;
	ld.global.u32 	%r288, [%rd261];
	and.b32  	%r289, %r288, -2147483647;
	setp.eq.s32 	%p76, %r289, 1;
	selp.u64 	%rd262, 1, 0, %p76;
	add.s64 	%rd263, %rd259, %rd262;
	add.s32 	%r290, %r476, 3584;
	mul.wide.u32 	%rd264, %r290, 4;
	add.s64 	%rd265, %rd1, %rd264;
	ld.global.u32 	%r291, [%rd265];
	and.b32  	%r292, %r291, -2147483647;
	setp.eq.s32 	%p77, %r292, 1;
	selp.u64 	%rd266, 1, 0, %p77;
	add.s64 	%rd267, %rd263, %rd266;
	add.s32 	%r293, %r476, 4096;
	mul.wide.u32 	%rd268, %r293, 4;
	add.s64 	%rd269, %rd1, %rd268;
	ld.global.u32 	%r294, [%rd269];
	and.b32  	%r295, %r294, -2147483647;
	setp.eq.s32 	%p78, %r295, 1;
	selp.u64 	%rd270, 1, 0, %p78;
	add.s64 	%rd271, %rd267, %rd270;
	add.s32 	%r296, %r476, 4608;
	mul.wide.u32 	%rd272, %r296, 4;
	add.s64 	%rd273, %rd1, %rd272;
	ld.global.u32 	%r297, [%rd273];
	and.b32  	%r298, %r297, -2147483647;
	setp.eq.s32 	%p79, %r298, 1;
	selp.u64 	%rd274, 1, 0, %p79;
	add.s64 	%rd275, %rd271, %rd274;
	add.s32 	%r299, %r476, 5120;
	mul.wide.u32 	%rd276, %r299, 4;
	add.s64 	%rd277, %rd1, %rd276;
	ld.global.u32 	%r300, [%rd277];
	and.b32  	%r301, %r300, -2147483647;
	setp.eq.s32 	%p80, %r301, 1;
	selp.u64 	%rd278, 1, 0, %p80;
	add.s64 	%rd279, %rd275, %rd278;
	add.s32 	%r302, %r476, 5632;
	mul.wide.u32 	%rd280, %r302, 4;
	add.s64 	%rd281, %rd1, %rd280;
	ld.global.u32 	%r303, [%rd281];
	and.b32  	%r304, %r303, -2147483647;
	setp.eq.s32 	%p81, %r304, 1;
	selp.u64 	%rd282, 1, 0, %p81;
	add.s64 	%rd283, %rd279, %rd282;
	add.s32 	%r305, %r476, 6144;
	mul.wide.u32 	%rd284, %r305, 4;
	add.s64 	%rd285, %rd1, %rd284;
	ld.global.u32 	%r306, [%rd285];
	and.b32  	%r307, %r306, -2147483647;
	setp.eq.s32 	%p82, %r307, 1;
	selp.u64 	%rd286, 1, 0, %p82;
	add.s64 	%rd287, %rd283, %rd286;
	add.s32 	%r308, %r476, 6656;
	mul.wide.u32 	%rd288, %r308, 4;
	add.s64 	%rd289, %rd1, %rd288;
	ld.global.u32 	%r309, [%rd289];
	and.b32  	%r310, %r309, -2147483647;
	setp.eq.s32 	%p83, %r310, 1;
	selp.u64 	%rd290, 1, 0, %p83;
	add.s64 	%rd291, %rd287, %rd290;
	add.s32 	%r311, %r476, 7168;
	mul.wide.u32 	%rd292, %r311, 4;
	add.s64 	%rd293, %rd1, %rd292;
	ld.global.u32 	%r312, [%rd293];
	and.b32  	%r313, %r312, -2147483647;
	setp.eq.s32 	%p84, %r313, 1;
	selp.u64 	%rd294, 1, 0, %p84;
	add.s64 	%rd295, %rd291, %rd294;
	add.s32 	%r314, %r476, 7680;
	mul.wide.u32 	%rd296, %r314, 4;
	add.s64 	%rd297, %rd1, %rd296;
	ld.global.u32 	%r315, [%rd297];
	and.b32  	%r316, %r315, -2147483647;
	setp.eq.s32 	%p85, %r316, 1;
	selp.u64 	%rd298, 1, 0, %p85;
	add.s64 	%rd464, %rd295, %rd298;
	add.s32 	%r477, %r477, 8192;
	add.s32 	%r476, %r476, 8192;
	add.s32 	%r475, %r475, 16;
	setp.ne.s32 	%p86, %r475, 0;
	@%p86 bra 	$L__BB3_6;
	add.s32 	%r478, %r477, -4096;
$L__BB3_8:
	setp.eq.s32 	%p87, %r11, 0;
	@%p87 bra 	$L__BB3_17;
	and.b32  	%r23, %r10, 7;
	setp.lt.u32 	%p88, %r11, 8;
	@%p88 bra 	$L__BB3_11;
	add.s32 	%r317, %r478, %r487;
	mul.wide.u32 	%rd300, %r317, 4;
	add.s64 	%rd301, %rd1, %rd300;
	ld.global.u32 	%r318, [%rd301];
	and.b32  	%r319, %r318, -2147483647;
	setp.eq.s32 	%p89, %r319, 1;
	selp.u64 	%rd302, 1, 0, %p89;
	add.s64 	%rd303, %rd464, %rd302;
	add.s32 	%r320, %r317, 512;
	mul.wide.u32 	%rd304, %r320, 4;
	add.s64 	%rd305, %rd1, %rd304;
	ld.global.u32 	%r321, [%rd305];
	and.b32  	%r322, %r321, -2147483647;
	setp.eq.s32 	%p90, %r322, 1;
	selp.u64 	%rd306, 1, 0, %p90;
	add.s64 	%rd307, %rd303, %rd306;
	add.s32 	%r323, %r317, 1024;
	mul.wide.u32 	%rd308, %r323, 4;
	add.s64 	%rd309, %rd1, %rd308;
	ld.global.u32 	%r324, [%rd309];
	and.b32  	%r325, %r324, -2147483647;
	setp.eq.s32 	%p91, %r325, 1;
	selp.u64 	%rd310, 1, 0, %p91;
	add.s64 	%rd311, %rd307, %rd310;
	add.s32 	%r326, %r317, 1536;
	mul.wide.u32 	%rd312, %r326, 4;
	add.s64 	%rd313, %rd1, %rd312;
	ld.global.u32 	%r327, [%rd313];
	and.b32  	%r328, %r327, -2147483647;
	setp.eq.s32 	%p92, %r328, 1;
	selp.u64 	%rd314, 1, 0, %p92;
	add.s64 	%rd315, %rd311, %rd314;
	add.s32 	%r329, %r317, 2048;
	mul.wide.u32 	%rd316, %r329, 4;
	add.s64 	%rd317, %rd1, %rd316;
	ld.global.u32 	%r330, [%rd317];
	and.b32  	%r331, %r330, -2147483647;
	setp.eq.s32 	%p93, %r331, 1;
	selp.u64 	%rd318, 1, 0, %p93;
	add.s64 	%rd319, %rd315, %rd318;
	add.s32 	%r332, %r317, 2560;
	mul.wide.u32 	%rd320, %r332, 4;
	add.s64 	%rd321, %rd1, %rd320;
	ld.global.u32 	%r333, [%rd321];
	and.b32  	%r334, %r333, -2147483647;
	setp.eq.s32 	%p94, %r334, 1;
	selp.u64 	%rd322, 1, 0, %p94;
	add.s64 	%rd323, %rd319, %rd322;
	add.s32 	%r335, %r317, 3072;
	mul.wide.u32 	%rd324, %r335, 4;
	add.s64 	%rd325, %rd1, %rd324;
	ld.global.u32 	%r336, [%rd325];
	and.b32  	%r337, %r336, -2147483647;
	setp.eq.s32 	%p95, %r337, 1;
	selp.u64 	%rd326, 1, 0, %p95;
	add.s64 	%rd327, %rd323, %rd326;
	add.s32 	%r338, %r317, 3584;
	mul.wide.u32 	%rd328, %r338, 4;
	add.s64 	%rd329, %rd1, %rd328;
	ld.global.u32 	%r339, [%rd329];
	and.b32  	%r340, %r339, -2147483647;
	setp.eq.s32 	%p96, %r340, 1;
	selp.u64 	%rd330, 1, 0, %p96;
	add.s64 	%rd464, %rd327, %rd330;
	add.s32 	%r478, %r478, 4096;
$L__BB3_11:
	setp.eq.s32 	%p97, %r23, 0;
	@%p97 bra 	$L__BB3_17;
	and.b32  	%r26, %r10, 3;
	setp.lt.u32 	%p98, %r23, 4;
	@%p98 bra 	$L__BB3_14;
	add.s32 	%r341, %r478, %r487;
	mul.wide.u32 	%rd332, %r341, 4;
	add.s64 	%rd333, %rd1, %rd332;
	ld.global.u32 	%r342, [%rd333];
	and.b32  	%r343, %r342, -2147483647;
	setp.eq.s32 	%p99, %r343, 1;
	selp.u64 	%rd334, 1, 0, %p99;
	add.s64 	%rd335, %rd464, %rd334;
	add.s32 	%r344, %r341, 512;
	mul.wide.u32 	%rd336, %r344, 4;
	add.s64 	%rd337, %rd1, %rd336;
	ld.global.u32 	%r345, [%rd337];
	and.b32  	%r346, %r345, -2147483647;
	setp.eq.s32 	%p100, %r346, 1;
	selp.u64 	%rd338, 1, 0, %p100;
	add.s64 	%rd339, %rd335, %rd338;
	add.s32 	%r347, %r341, 1024;
	mul.wide.u32 	%rd340, %r347, 4;
	add.s64 	%rd341, %rd1, %rd340;
	ld.global.u32 	%r348, [%rd341];
	and.b32  	%r349, %r348, -2147483647;
	setp.eq.s32 	%p101, %r349, 1;
	selp.u64 	%rd342, 1, 0, %p101;
	add.s64 	%rd343, %rd339, %rd342;
	add.s32 	%r350, %r341, 1536;
	mul.wide.u32 	%rd344, %r350, 4;
	add.s64 	%rd345, %rd1, %rd344;
	ld.global.u32 	%r351, [%rd345];
	and.b32  	%r352, %r351, -2147483647;
	setp.eq.s32 	%p102, %r352, 1;
	selp.u64 	%rd346, 1, 0, %p102;
	add.s64 	%rd464, %rd343, %rd346;
	add.s32 	%r478, %r478, 2048;
$L__BB3_14:
	setp.eq.s32 	%p103, %r26, 0;
	@%p103 bra 	$L__BB3_17;
	add.s32 	%r482, %r478, %r487;
	neg.s32 	%r481, %r26;
$L__BB3_16:
	.pragma "nounroll";
	mul.wide.u32 	%rd347, %r482, 4;
	add.s64 	%rd348, %rd1, %rd347;
	ld.global.u32 	%r353, [%rd348];
	and.b32  	%r354, %r353, -2147483647;
	setp.eq.s32 	%p104, %r354, 1;
	selp.u64 	%rd349, 1, 0, %p104;
	add.s64 	%rd464, %rd464, %rd349;
	add.s32 	%r482, %r482, 512;
	add.s32 	%r481, %r481, 1;
	setp.ne.s32 	%p105, %r481, 0;
	@%p105 bra 	$L__BB3_16;
$L__BB3_17:
	setp.lt.u32 	%p106, %r6, 512;
	@%p106 bra 	$L__BB3_22;
	// begin inline asm
	mov.u32 %r418, %laneid;
	// end inline asm
	mov.b64 	{%r420, %r425}, %rd464;
	mov.b32 	%r426, 1;
	mov.b32 	%r467, 31;
	mov.b32 	%r468, -1;
	// begin inline asm
	shfl.sync.down.b32 %r419, %r420, %r426, %r467, %r468;
	// end inline asm
	// begin inline asm
	shfl.sync.down.b32 %r424, %r425, %r426, %r467, %r468;
	// end inline asm
	mov.b64 	%rd408, {%r419, %r424};
	setp.gt.s32 	%p130, %r418, 30;
	selp.b64 	%rd409, 0, %rd408, %p130;
	add.s64 	%rd410, %rd409, %rd464;
	mov.b64 	{%r430, %r435}, %rd410;
	mov.b32 	%r436, 2;
	// begin inline asm
	shfl.sync.down.b32 %r429, %r430, %r436, %r467, %r468;
	// end inline asm
	// begin inline asm
	shfl.sync.down.b32 %r434, %r435, %r436, %r467, %r468;
	// end inline asm
	mov.b64 	%rd411, {%r429, %r434};
	setp.gt.s32 	%p131, %r418, 29;
	selp.b64 	%rd412, 0, %rd411, %p131;
	add.s64 	%rd413, %rd412, %rd410;
	mov.b64 	{%r440, %r445}, %rd413;
	mov.b32 	%r446, 4;
	// begin inline asm
	shfl.sync.down.b32 %r439, %r440, %r446, %r467, %r468;
	// end inline asm
	// begin inline asm
	shfl.sync.down.b32 %r444, %r445, %r446, %r467, %r468;
	// end inline asm
	mov.b64 	%rd414, {%r439, %r444};
	setp.gt.s32 	%p132, %r418, 27;
	selp.b64 	%rd415, 0, %rd414, %p132;
	add.s64 	%rd416, %rd415, %rd413;
	mov.b64 	{%r450, %r455}, %rd416;
	mov.b32 	%r456, 8;
	// begin inline asm
	shfl.sync.down.b32 %r449, %r450, %r456, %r467, %r468;
	// end inline asm
	// begin inline asm
	shfl.sync.down.b32 %r454, %r455, %r456, %r467, %r468;
	// end inline asm
	mov.b64 	%rd417, {%r449, %r454};
	setp.gt.s32 	%p133, %r418, 23;
	selp.b64 	%rd418, 0, %rd417, %p133;
	add.s64 	%rd419, %rd418, %rd416;
	mov.b64 	{%r460, %r465}, %rd419;
	mov.b32 	%r466, 16;
	// begin inline asm
	shfl.sync.down.b32 %r459, %r460, %r466, %r467, %r468;
	// end inline asm
	// begin inline asm
	shfl.sync.down.b32 %r464, %r465, %r466, %r467, %r468;
	// end inline asm
	mov.b64 	%rd420, {%r459, %r464};
	setp.gt.s32 	%p134, %r418, 15;
	selp.b64 	%rd421, 0, %rd420, %p134;
	add.s64 	%rd475, %rd421, %rd419;
	setp.ne.s32 	%p135, %r418, 0;
	@%p135 bra 	$L__BB3_20;
	shr.u32 	%r469, %r7, 2;
	and.b32  	%r470, %r469, 248;
	mov.u32 	%r471, _ZZN3cub18CUB_300001_SM_10006detail6reduce18DeviceReduceKernelINS2_10policy_hubIljN4cuda3std3__44plusIlEEE10Policy1000EN6thrust24THRUST_300001_SM_1000_NS18transform_iteratorI6is_oddNSD_6detail15normal_iteratorINSD_10device_ptrIiEEEEllEEjS9_lNS7_10__identityEEEvT0_PT3_T1_NS0_13GridEvenShareISQ_EET2_T4_E12temp_storage;
	add.s32 	%r472, %r471, %r470;
	st.shared.u64 	[%r472+16], %rd475;
$L__BB3_20:
	bar.sync 	0;
	setp.ne.s32 	%p136, %r7, 0;
	@%p136 bra 	$L__BB3_48;
	ld.shared.u64 	%rd422, [_ZZN3cub18CUB_300001_SM_10006detail6reduce18DeviceReduceKernelINS2_10policy_hubIljN4cuda3std3__44plusIlEEE10Policy1000EN6thrust24THRUST_300001_SM_1000_NS18transform_iteratorI6is_oddNSD_6detail15normal_iteratorINSD_10device_ptrIiEEEEllEEjS9_lNS7_10__identityEEEvT0_PT3_T1_NS0_13GridEvenShareISQ_EET2_T4_E12temp_storage+24];
	add.s64 	%rd423, %rd422, %rd475;
	ld.shared.u64 	%rd424, [_ZZN3cub18CUB_300001_SM_10006detail6reduce18DeviceReduceKernelINS2_10policy_hubIljN4cuda3std3__44plusIlEEE10Policy1000EN6thrust24THRUST_300001_SM_1000_NS18transform_iteratorI6is_oddNSD_6detail15normal_iteratorINSD_10device_ptrIiEEEEllEEjS9_lNS7_10__identityEEEvT0_PT3_T1_NS0_13GridEvenShareISQ_EET2_T4_E12temp_storage+32];
	add.s64 	%rd425, %rd423, %rd424;
	ld.shared.u64 	%rd426, [_ZZN3cub18CUB_300001_SM_10006detail6reduce18DeviceReduceKernelINS2_10policy_hubIljN4cuda3std3__44plusIlEEE10Policy1000EN6thrust24THRUST_300001_SM_1000_NS18transform_iteratorI6is_oddNSD_6detail15normal_iteratorINSD_10device_ptrIiEEEEllEEjS9_lNS7_10__identityEEEvT0_PT3_T1_NS0_13GridEvenShareISQ_EET2_T4_E12temp_storage+40];
	add.s64 	%rd427, %rd425, %rd426;
	ld.shared.u64 	%rd428, [_ZZN3cub18CUB_300001_SM_10006detail6reduce18DeviceReduceKernelINS2_10policy_hubIljN4cuda3std3__44plusIlEEE10Policy1000EN6thrust24THRUST_300001_SM_1000_NS18transform_iteratorI6is_oddNSD_6detail15normal_iteratorINSD_10device_ptrIiEEEEllEEjS9_lNS7_10__identityEEEvT0_PT3_T1_NS0_13GridEvenShareISQ_EET2_T4_E12temp_storage+48];
	add.s64 	%rd429, %rd427, %rd428;
	ld.shared.u64 	%rd430, [_ZZN3cub18CUB_300001_SM_10006detail6reduce18DeviceReduceKernelINS2_10policy_hubIljN4cuda3std3__44plusIlEEE10Policy1000EN6thrust24THRUST_300001_SM_1000_NS18transform_iteratorI6is_oddNSD_6detail15normal_iteratorINSD_10device_ptrIiEEEEllEEjS9_lNS7_10__identityEEEvT0_PT3_T1_NS0_13GridEvenShareISQ_EET2_T4_E12temp_storage+56];
	add.s64 	%rd431, %rd429, %rd430;
	ld.shared.u64 	%rd432, [_ZZN3cub18CUB_300001_SM_10006detail6reduce18DeviceReduceKernelINS2_10policy_hubIljN4cuda3std3__44plusIlEEE10Policy1000EN6thrust24THRUST_300001_SM_1000_NS18transform_iteratorI6is_oddNSD_6detail15normal_iteratorINSD_10device_ptrIiEEEEllEEjS9_lNS7_10__identityEEEvT0_PT3_T1_NS0_13GridEvenShareISQ_EET2_T4_E12temp_storage+64];
	add.s64 	%rd433, %rd431, %rd432;
	ld.shared.u64 	%rd434, [_ZZN3cub18CUB_300001_SM_10006detail6reduce18DeviceReduceKernelINS2_10policy_hubIljN4cuda3std3__44plusIlEEE10Policy1000EN6thrust24THRUST_300001_SM_1000_NS18transform_iteratorI6is_oddNSD_6detail15normal_iteratorINSD_10device_ptrIiEEEEllEEjS9_lNS7_10__identityEEEvT0_PT3_T1_NS0_13GridEvenShareISQ_EET2_T4_E12temp_storage+72];
	add.s64 	%rd435, %rd433, %rd434;
	ld.shared.u64 	%rd436, [_ZZN3cub18CUB_300001_SM_10006detail6reduce18DeviceReduceKernelINS2_10policy_hubIljN4cuda3std3__44plusIlEEE10Policy1000EN6thrust24THRUST_300001_SM_1000_NS18transform_iteratorI6is_oddNSD_6detail15normal_iteratorINSD_10device_ptrIiEEEEllEEjS9_lNS7_10__identityEEEvT0_PT3_T1_NS0_13GridEvenShareISQ_EET2_T4_E12temp_storage+80];
	add.s64 	%rd437, %rd435, %rd436;
	ld.shared.u64 	%rd438, [_ZZN3cub18CUB_300001_SM_10006detail6reduce18DeviceReduceKernelINS2_10policy_hubIljN4cuda3std3__44plusIlEEE10Policy1000EN6thrust24THRUST_300001_SM_1000_NS18transform_iteratorI6is_oddNSD_6detail15normal_iteratorINSD_10device_ptrIiEEEEllEEjS9_lNS7_10__identityEEEvT0_PT3_T1_NS0_13GridEvenShareISQ_EET2_T4_E12temp_storage+88];
	add.s64 	%rd439, %rd437, %rd438;
	ld.shared.u64 	%rd440, [_ZZN3cub18CUB_300001_SM_10006detail6reduce18DeviceReduceKernelINS2_10policy_hubIljN4cuda3std3__44plusIlEEE10Policy1000EN6thrust24THRUST_300001_SM_1000_NS18transform_iteratorI6is_oddNSD_6detail15normal_iteratorINSD_10device_ptrIiEEEEllEEjS9_lNS7_10__identityEEEvT0_PT3_T1_NS0_13GridEvenShareISQ_EET2_T4_E12temp_storage+96];
	add.s64 	%rd441, %rd439, %rd440;
	ld.shared.u64 	%rd442, [_ZZN3cub18CUB_300001_SM_10006detail6reduce18DeviceReduceKernelINS2_10policy_hubIljN4cuda3std3__44plusIlEEE10Policy1000EN6thrust24THRUST_300001_SM_1000_NS18transform_iteratorI6is_oddNSD_6detail15normal_iteratorINSD_10device_ptrIiEEEEllEEjS9_lNS7_10__identityEEEvT0_PT3_T1_NS0_13GridEvenShareISQ_EET2_T4_E12temp_storage+104];
	add.s64 	%rd443, %rd441, %rd442;
	ld.shared.u64 	%rd444, [_ZZN3cub18CUB_300001_SM_10006detail6reduce18DeviceReduceKernelINS2_10policy_hubIljN4cuda3std3__44plusIlEEE10Policy1000EN6thrust24THRUST_300001_SM_1000_NS18transform_iteratorI6is_oddNSD_6detail15normal_iteratorINSD_10device_ptrIiEEEEllEEjS9_lNS7_10__identityEEEvT0_PT3_T1_NS0_13GridEvenShareISQ_EET2_T4_E12temp_storage+112];
	add.s64 	%rd445, %rd443, %rd444;
	ld.shared.u64 	%rd446, [_ZZN3cub18CUB_300001_SM_10006detail6reduce18DeviceReduceKernelINS2_10policy_hubIljN4cuda3std3__44plusIlEEE10Policy1000EN6thrust24THRUST_300001_SM_1000_NS18transform_iteratorI6is_oddNSD_6detail15normal_iteratorINSD_10device_ptrIiEEEEllEEjS9_lNS7_10__identityEEEvT0_PT3_T1_NS0_13GridEvenShareISQ_EET2_T4_E12temp_storage+120];
	add.s64 	%rd447, %rd445, %rd446;
	ld.shared.u64 	%rd448, [_ZZN3cub18CUB_300001_SM_10006detail6reduce18DeviceReduceKernelINS2_10policy_hubIljN4cuda3std3__44plusIlEEE10Policy1000EN6thrust24THRUST_300001_SM_1000_NS18transform_iteratorI6is_oddNSD_6detail15normal_iteratorINSD_10device_ptrIiEEEEllEEjS9_lNS7_10__identityEEEvT0_PT3_T1_NS0_13GridEvenShareISQ_EET2_T4_E12temp_storage+128];
	add.s64 	%rd449, %rd447, %rd448;
	ld.shared.u64 	%rd450, [_ZZN3cub18CUB_300001_SM_10006detail6reduce18DeviceReduceKernelINS2_10policy_hubIljN4cuda3std3__44plusIlEEE10Policy1000EN6thrust24THRUST_300001_SM_1000_NS18transform_iteratorI6is_oddNSD_6detail15normal_iteratorINSD_10device_ptrIiEEEEllEEjS9_lNS7_10__identityEEEvT0_PT3_T1_NS0_13GridEvenShareISQ_EET2_T4_E12temp_storage+136];
	add.s64 	%rd475, %rd449, %rd450;
	bra.uni 	$L__BB3_48;
$L__BB3_22:
	// begin inline asm
	mov.u32 %r355, %laneid;
	// end inline asm
	and.b32  	%r406, %r7, 992;
	add.s32 	%r407, %r406, 32;
	setp.gt.u32 	%p107, %r407, %r6;
	not.b32 	%r408, %r406;
	add.s32 	%r409, %r6, %r408;
	selp.b32 	%r404, %r409, 31, %p107;
	mov.b64 	{%r357, %r362}, %rd464;
	mov.b32 	%r363, 1;
	mov.b32 	%r405, -1;
	// begin inline asm
	shfl.sync.down.b32 %r356, %r357, %r363, %r404, %r405;
	// end inline asm
	// begin inline asm
	shfl.sync.down.b32 %r361, %r362, %r363, %r404, %r405;
	// end inline asm
	mov.b64 	%rd350, {%r356, %r361};
	setp.lt.s32 	%p108, %r355, %r404;
	selp.b64 	%rd351, %rd350, 0, %p108;
	add.s64 	%rd352, %rd351, %rd464;
	mov.b64 	{%r367, %r372}, %rd352;
	mov.b32 	%r373, 2;
	// begin inline asm
	shfl.sync.down.b32 %r366, %r367, %r373, %r404, %r405;
	// end inline asm
	// begin inline asm
	shfl.sync.down.b32 %r371, %r372, %r373, %r404, %r405;
	// end inline asm
	mov.b64 	%rd353, {%r366, %r371};
	add.s32 	%r410, %r355, 2;
	setp.gt.s32 	%p109, %r410, %r404;
	selp.b64 	%rd354, 0, %rd353, %p109;
	add.s64 	%rd355, %rd354, %rd352;
	mov.b64 	{%r377, %r382}, %rd355;
	mov.b32 	%r383, 4;
	// begin inline asm
	shfl.sync.down.b32 %r376, %r377, %r383, %r404, %r405;
	// end inline asm
	// begin inline asm
	shfl.sync.down.b32 %r381, %r382, %r383, %r404, %r405;
	// end inline asm
	mov.b64 	%rd356, {%r376, %r381};
	add.s32 	%r411, %r355, 4;
	setp.gt.s32 	%p110, %r411, %r404;
	selp.b64 	%rd357, 0, %rd356, %p110;
	add.s64 	%rd358, %rd357, %rd355;
	mov.b64 	{%r387, %r392}, %rd358;
	mov.b32 	%r393, 8;
	// begin inline asm
	shfl.sync.down.b32 %r386, %r387, %r393, %r404, %r405;
	// end inline asm
	// begin inline asm
	shfl.sync.down.b32 %r391, %r392, %r393, %r404, %r405;
	// end inline asm
	mov.b64 	%rd359, {%r386, %r391};
	add.s32 	%r412, %r355, 8;
	setp.gt.s32 	%p111, %r412, %r404;
	selp.b64 	%rd360, 0, %rd359, %p111;
	add.s64 	%rd361, %rd360, %rd358;
	mov.b64 	{%r397, %r402}, %rd361;
	mov.b32 	%r403, 16;
	// begin inline asm
	shfl.sync.down.b32 %r396, %r397, %r403, %r404, %r405;
	// end inline asm
	// begin inline asm
	shfl.sync.down.b32 %r401, %r402, %r403, %r404, %r405;
	// end inline asm
	mov.b64 	%rd362, {%r396, %r401};
	add.s32 	%r413, %r355, 16;
	setp.gt.s32 	%p112, %r413, %r404;
	selp.b64 	%rd363, 0, %rd362, %p112;
	add.s64 	%rd475, %rd363, %rd361;
	setp.ne.s32 	%p113, %r355, 0;
	@%p113 bra 	$L__BB3_24;
	shr.u32 	%r414, %r7, 2;
	and.b32  	%r415, %r414, 248;
	mov.u32 	%r416, _ZZN3cub18CUB_300001_SM_10006detail6reduce18DeviceReduceKernelINS2_10policy_hubIljN4cuda3std3__44plusIlEEE10Policy1000EN6thrust24THRUST_300001_SM_1000_NS18transform_iteratorI6is_oddNSD_6detail15normal_iteratorINSD_10device_ptrIiEEEEllEEjS9_lNS7_10__identityEEEvT0_PT3_T1_NS0_13GridEvenShareISQ_EET2_T4_E12temp_storage;
	add.s32 	%r417, %r416, %r415;
	st.shared.u64 	[%r417+16], %rd475;
$L__BB3_24:
	bar.sync 	0;
	setp.ne.s32 	%p114, %r7, 0;
	@%p114 bra 	$L__BB3_48;
	setp.gt.u32 	%p115, %r6, 32;
	ld.shared.u64 	%rd364, [_ZZN3cub18CUB_300001_SM_10006detail6reduce18DeviceReduceKernelINS2_10policy_hubIljN4cuda3std3__44plusIlEEE10Policy1000EN6thrust24THRUST_300001_SM_1000_NS18transform_iteratorI6is_oddNSD_6detail15normal_iteratorINSD_10device_ptrIiEEEEllEEjS9_lNS7_10__identityEEEvT0_PT3_T1_NS0_13GridEvenShareISQ_EET2_T4_E12temp_storage+24];
	selp.b64 	%rd365, %rd364, 0, %p115;
	add.s64 	%rd366, %rd365, %rd475;
	setp.gt.u32 	%p116, %r6, 64;
	ld.shared.u64 	%rd367, [_ZZN3cub18CUB_300001_SM_10006detail6reduce18DeviceReduceKernelINS2_10policy_hubIljN4cuda3std3__44plusIlEEE10Policy1000EN6thrust24THRUST_300001_SM_1000_NS18transform_iteratorI6is_oddNSD_6detail15normal_iteratorINSD_10device_ptrIiEEEEllEEjS9_lNS7_10__identityEEEvT0_PT3_T1_NS0_13GridEvenShareISQ_EET2_T4_E12temp_storage+32];
	selp.b64 	%rd368, %rd367, 0, %p116;
	add.s64 	%rd369, %rd366, %rd368;
	setp.gt.u32 	%p117, %r6, 96;
	ld.shared.u64 	%rd370, [_ZZN3cub18CUB_300001_SM_10006detail6reduce18DeviceReduceKernelINS2_10policy_hubIljN4cuda3std3__44plusIlEEE10Policy1000EN6thrust24THRUST_300001_SM_1000_NS18transform_iteratorI6is_oddNSD_6detail15normal_iteratorINSD_10device_ptrIiEEEEllEEjS9_lNS7_10__identityEEEvT0_PT3_T1_NS0_13GridEvenShareISQ_EET2_T4_E12temp_storage+40];
	selp.b64 	%rd371, %rd370, 0, %p117;
	add.s64 	%rd372, %rd369, %rd371;
	setp.gt.u32 	%p118, %r6, 128;
	ld.shared.u64 	%rd373, [_ZZN3cub18CUB_300001_SM_10006detail6reduce18DeviceReduceKernelINS2_10policy_hubIljN4cuda3std3__44plusIlEEE10Policy1000EN6thrust24THRUST_300001_SM_1000_NS18transform_iteratorI6is_oddNSD_6detail15normal_iteratorINSD_10device_ptrIiEEEEllEEjS9_lNS7_10__identityEEEvT0_PT3_T1_NS0_13GridEvenShareISQ_EET2_T4_E12temp_storage+48];
	selp.b64 	%rd374, %rd373, 0, %p118;
	add.s64 	%rd375, %rd372, %rd374;
	setp.gt.u32 	%p119, %r6, 160;
	ld.shared.u64 	%rd376, [_ZZN3cub18CUB_300001_SM_10006detail6reduce18DeviceReduceKernelINS2_10policy_hubIljN4cuda3std3__44plusIlEEE10Policy1000EN6thrust24THRUST_300001_SM_1000_NS18transform_iteratorI6is_oddNSD_6detail15normal_iteratorINSD_10device_ptrIiEEEEllEEjS9_lNS7_10__identityEEEvT0_PT3_T1_NS0_13GridEvenShareISQ_EET2_T4_E12temp_storage+56];
	selp.b64 	%rd377, %rd376, 0, %p119;
	add.s64 	%rd378, %rd375, %rd377;
	setp.gt.u32 	%p120, %r6, 192;
	ld.shared.u64 	%rd379, [_ZZN3cub18CUB_300001_SM_10006detail6reduce18DeviceReduceKernelINS2_10policy_hubIljN4cuda3std3__44plusIlEEE10Policy1000EN6thrust24THRUST_300001_SM_1000_NS18transform_iteratorI6is_oddNSD_6detail15normal_iteratorINSD_10device_ptrIiEEEEllEEjS9_lNS7_10__identityEEEvT0_PT3_T1_NS0_13GridEvenShareISQ_EET2_T4_E12temp_storage+64];
	selp.b64 	%rd380, %rd379, 0, %p120;
	add.s64 	%rd381, %rd378, %rd380;
	setp.gt.u32 	%p121, %r6, 224;
	ld.shared.u64 	%rd382, [_ZZN3cub18CUB_300001_SM_10006detail6reduce18DeviceReduceKernelINS2_10policy_hubIljN4cuda3std3__44plusIlEEE10Policy1000EN6thrust24THRUST_300001_SM_1000_NS18transform_iteratorI6is_oddNSD_6detail15normal_iteratorINSD_10device_ptrIiEEEEllEEjS9_lNS7_10__identityEEEvT0_PT3_T1_NS0_13GridEvenShareISQ_EET2_T4_E12temp_storage+72];
	selp.b64 	%rd383, %rd382, 0, %p121;
	add.s64 	%rd384, %rd381, %rd383;
	setp.gt.u32 	%p122, %r6, 256;
	ld.shared.u64 	%rd385, [_ZZN3cub18CUB_300001_SM_10006detail6reduce18DeviceReduceKernelINS2_10policy_hubIljN4cuda3std3__44plusIlEEE10Policy1000EN6thrust24THRUST_300001_SM_1000_NS18transform_iteratorI6is_oddNSD_6detail15normal_iteratorINSD_10device_ptrIiEEEEllEEjS9_lNS7_10__identityEEEvT0_PT3_T1_NS0_13GridEvenShareISQ_EET2_T4_E12temp_storage+80];
	selp.b64 	%rd386, %rd385, 0, %p122;
	add.s64 	%rd387, %rd384, %rd386;
	setp.gt.u32 	%p123, %r6, 288;
	ld.shared.u64 	%rd388, [_ZZN3cub18CUB_300001_SM_10006detail6reduce18DeviceReduceKernelINS2_10policy_hubIljN4cuda3std3__44plusIlEEE10Policy1000EN6thrust24THRUST_300001_SM_1000_NS18transform_iteratorI6is_oddNSD_6detail15normal_iteratorINSD_10device_ptrIiEEEEllEEjS9_lNS7_10__identityEEEvT0_PT3_T1_NS0_13GridEvenShareISQ_EET2_T4_E12temp_storage+88];
	selp.b64 	%rd389, %rd388, 0, %p123;
	add.s64 	%rd390, %rd387, %rd389;
	setp.gt.u32 	%p124, %r6, 320;
	ld.shared.u64 	%rd391, [_ZZN3cub18CUB_300001_SM_10006detail6reduce18DeviceReduceKernelINS2_10policy_hubIljN4cuda3std3__44plusIlEEE10Policy1000EN6thrust24THRUST_300001_SM_1000_NS18transform_iteratorI6is_oddNSD_6detail15normal_iteratorINSD_10device_ptrIiEEEEllEEjS9_lNS7_10__identityEEEvT0_PT3_T1_NS0_13GridEvenShareISQ_EET2_T4_E12temp_storage+96];
	selp.b64 	%rd392, %rd391, 0, %p124;
	add.s64 	%rd393, %rd390, %rd392;
	setp.gt.u32 	%p125, %r6, 352;
	ld.shared.u64 	%rd394, [_ZZN3cub18CUB_300001_SM_10006detail6reduce18DeviceReduceKernelINS2_10policy_hubIljN4cuda3std3__44plusIlEEE10Policy1000EN6thrust24THRUST_300001_SM_1000_NS18transform_iteratorI6is_oddNSD_6detail15normal_iteratorINSD_10device_ptrIiEEEEllEEjS9_lNS7_10__identityEEEvT0_PT3_T1_NS0_13GridEvenShareISQ_EET2_T4_E12temp_storage+104];
	selp.b64 	%rd395, %rd394, 0, %p125;
	add.s64 	%rd396, %rd393, %rd395;
	setp.gt.u32 	%p126, %r6, 384;
	ld.shared.u64 	%rd397, [_ZZN3cub18CUB_300001_SM_10006detail6reduce18DeviceReduceKernelINS2_10policy_hubIljN4cuda3std3__44plusIlEEE10Policy1000EN6thrust24THRUST_300001_SM_1000_NS18transform_iteratorI6is_oddNSD_6detail15normal_iteratorINSD_10device_ptrIiEEEEllEEjS9_lNS7_10__identityEEEvT0_PT3_T1_NS0_13GridEvenShareISQ_EET2_T4_E12temp_storage+112];
	selp.b64 	%rd398, %rd397, 0, %p126;
	add.s64 	%rd399, %rd396, %rd398;
	setp.gt.u32 	%p127, %r6, 416;
	ld.shared.u64 	%rd400, [_ZZN3cub18CUB_300001_SM_10006detail6reduce18DeviceReduceKernelINS2_10policy_hubIljN4cuda3std3__44plusIlEEE10Policy1000EN6thrust24THRUST_300001_SM_1000_NS18transform_iteratorI6is_oddNSD_6detail15normal_iteratorINSD_10device_ptrIiEEEEllEEjS9_lNS7_10__identityEEEvT0_PT3_T1_NS0_13GridEvenShareISQ_EET2_T4_E12temp_storage+120];
	selp.b64 	%rd401, %rd400, 0, %p127;
	add.s64 	%rd402, %rd399, %rd401;
	setp.gt.u32 	%p128, %r6, 448;
	ld.shared.u64 	%rd403, [_ZZN3cub18CUB_300001_SM_10006detail6reduce18DeviceReduceKernelINS2_10policy_hubIljN4cuda3std3__44plusIlEEE10Policy1000EN6thrust24THRUST_300001_SM_1000_NS18transform_iteratorI6is_oddNSD_6detail15normal_iteratorINSD_10device_ptrIiEEEEllEEjS9_lNS7_10__identityEEEvT0_PT3_T1_NS0_13GridEvenShareISQ_EET2_T4_E12temp_storage+128];
	selp.b64 	%rd404, %rd403, 0, %p128;
	add.s64 	%rd405, %rd402, %rd404;
	setp.gt.u32 	%p129, %r6, 480;
	ld.shared.u64 	%rd406, [_ZZN3cub18CUB_300001_SM_10006detail6reduce18DeviceReduceKernelINS2_10policy_hubIljN4cuda3std3__44plusIlEEE10Policy1000EN6thrust24THRUST_300001_SM_1000_NS18transform_iteratorI6is_oddNSD_6detail15normal_iteratorINSD_10device_ptrIiEEEEllEEjS9_lNS7_10__identityEEEvT0_PT3_T1_NS0_13GridEvenShareISQ_EET2_T4_E12temp_storage+136];
	selp.b64 	%rd407, %rd406, 0, %p129;
	add.s64 	%rd475, %rd405, %rd407;
	bra.uni 	$L__BB3_48;
$L__BB3_26:
	mov.u32 	%r35, %tid.x;
	add.s32 	%r72, %r487, %r35;
	mul.wide.u32 	%rd42, %r72, 4;
	add.s64 	%rd43, %rd1, %rd42;
	ld.global.u32 	%r73, [%rd43];
	and.b32  	%r74, %r73, -2147483647;
	setp.eq.s32 	%p2, %r74, 1;
	selp.u64 	%rd44, 1, 0, %p2;
	ld.global.u32 	%r75, [%rd43+2048];
	and.b32  	%r76, %r75, -2147483647;
	setp.eq.s32 	%p3, %r76, 1;
	selp.u64 	%rd45, 1, 0, %p3;
	ld.global.u32 	%r77, [%rd43+4096];
	and.b32  	%r78, %r77, -2147483647;
	setp.eq.s32 	%p4, %r78, 1;
	selp.u64 	%rd46, 1, 0, %p4;
	ld.global.u32 	%r79, [%rd43+6144];
	and.b32  	%r80, %r79, -2147483647;
	setp.eq.s32 	%p5, %r80, 1;
	selp.u64 	%rd47, 1, 0, %p5;
	ld.global.u32 	%r81, [%rd43+8192];
	and.b32  	%r82, %r81, -2147483647;
	setp.eq.s32 	%p6, %r82, 1;
	selp.u64 	%rd48, 1, 0, %p6;
	ld.global.u32 	%r83, [%rd43+10240];
	and.b32  	%r84, %r83, -2147483647;
	setp.eq.s32 	%p7, %r84, 1;
	selp.u64 	%rd49, 1, 0, %p7;
	ld.global.u32 	%r85, [%rd43+12288];
	and.b32  	%r86, %r85, -2147483647;
	setp.eq.s32 	%p8, %r86, 1;
	selp.u64 	%rd50, 1, 0, %p8;
	add.s64 	%rd51, %rd45, %rd44;
	add.s64 	%rd52, %rd51, %rd46;
	add.s64 	%rd53, %rd52, %rd47;
	add.s64 	%rd54, %rd53, %rd48;
	add.s64 	%rd55, %rd54, %rd49;
	add.s64 	%rd474, %rd55, %rd50;
	setp.lt.u32 	%p9, %r6, %r4;
	@%p9 bra 	$L__BB3_44;
	add.s32 	%r36, %r4, %r487;
	not.b32 	%r88, %r35;
	add.s32 	%r89, %r88, %r1;
	sub.s32 	%r90, %r89, %r4;
	sub.s32 	%r484, %r90, %r487;
	add.s32 	%r91, %r36, %r35;
	add.s32 	%r483, %r91, 4096;
	mov.b32 	%r486, 0;
	cvt.u64.u32 	%rd57, %r35;
	mov.u32 	%r485, %r36;
$L__BB3_28:
	add.s32 	%r487, %r487, %r4;
	add.s32 	%r92, %r1, -3584;
	setp.gt.u32 	%p10, %r487, %r92;
	@%p10 bra 	$L__BB3_30;
	cvt.u64.u32 	%rd56, %r487;
	add.s64 	%rd58, %rd57, %rd56;
	shl.b64 	%rd59, %rd58, 2;
	add.s64 	%rd60, %rd1, %rd59;
	ld.global.u32 	%r93, [%rd60];
	and.b32  	%r94, %r93, -2147483647;
	setp.eq.s32 	%p11, %r94, 1;
	selp.u64 	%rd61, 1, 0, %p11;
	ld.global.u32 	%r95, [%rd60+2048];
	and.b32  	%r96, %r95, -2147483647;
	setp.eq.s32 	%p12, %r96, 1;
	selp.u64 	%rd62, 1, 0, %p12;
	ld.global.u32 	%r97, [%rd60+4096];
	and.b32  	%r98, %r97, -2147483647;
	setp.eq.s32 	%p13, %r98, 1;
	selp.u64 	%rd63, 1, 0, %p13;
	ld.global.u32 	%r99, [%rd60+6144];
	and.b32  	%r100, %r99, -2147483647;
	setp.eq.s32 	%p14, %r100, 1;
	selp.u64 	%rd64, 1, 0, %p14;
	ld.global.u32 	%r101, [%rd60+8192];
	and.b32  	%r102, %r101, -2147483647;
	setp.eq.s32 	%p15, %r102, 1;
	selp.u64 	%rd65, 1, 0, %p15;
	ld.global.u32 	%r103, [%rd60+10240];
	and.b32  	%r104, %r103, -2147483647;
	setp.eq.s32 	%p16, %r104, 1;
	selp.u64 	%rd66, 1, 0, %p16;
	ld.global.u32 	%r105, [%rd60+12288];
	and.b32  	%r106, %r105, -2147483647;
	setp.eq.s32 	%p17, %r106, 1;
	selp.u64 	%rd67, 1, 0, %p17;
	add.s64 	%rd68, %rd474, %rd61;
	add.s64 	%rd69, %rd68, %rd62;
	add.s64 	%rd70, %rd69, %rd63;
	add.s64 	%rd71, %rd70, %rd64;
	add.s64 	%rd72, %rd71, %rd65;
	add.s64 	%rd73, %rd72, %rd66;
	add.s64 	%rd474, %rd73, %rd67;
	sub.s32 	%r107, %r1, %r487;
	setp.lt.u32 	%p18, %r107, %r4;
	add.s32 	%r486, %r486, 1;
	add.s32 	%r485, %r485, %r4;
	sub.s32 	%r484, %r484, %r4;
	add.s32 	%r483, %r483, %r4;
	@%p18 bra 	$L__BB3_44;
	bra.uni 	$L__BB3_28;
$L__BB3_30:
	setp.le.u32 	%p19, %r1, %r487;
	sub.s32 	%r108, %r1, %r487;
	setp.ge.s32 	%p20, %r35, %r108;
	or.pred  	%p21, %p19, %p20;
	@%p21 bra 	$L__BB3_44;
	not.b32 	%r110, %r35;
	add.s32 	%r111, %r1, %r110;
	sub.s32 	%r112, %r111, %r36;
	mul.lo.s32 	%r113, %r2, %r486;
	mad.lo.s32 	%r114, %r113, -3584, %r112;
	shr.u32 	%r115, %r114, 9;
	add.s32 	%r49, %r115, 1;
	and.b32  	%r50, %r49, 15;
	setp.lt.u32 	%p22, %r114, 7680;
	mov.u32 	%r492, %r35;
	@%p22 bra 	$L__BB3_35;
	or.b32  	%r490, %r35, 4096;
	shr.u32 	%r116, %r484, 9;
	add.s32 	%r117, %r116, 1;
	and.b32  	%r118, %r117, 16777200;
	neg.s32 	%r488, %r118;
$L__BB3_33:
	.pragma "nounroll";
	add.s32 	%r119, %r483, -4096;
	mul.wide.u32 	%rd75, %r119, 4;
	add.s64 	%rd76, %rd1, %rd75;
	ld.global.u32 	%r120, [%rd76];
	and.b32  	%r121, %r120, -2147483647;
	setp.eq.s32 	%p23, %r121, 1;
	selp.u64 	%rd77, 1, 0, %p23;
	add.s64 	%rd78, %rd474, %rd77;
	add.s32 	%r122, %r483, -3584;
	mul.wide.u32 	%rd79, %r122, 4;
	add.s64 	%rd80, %rd1, %rd79;
	ld.global.u32 	%r123, [%rd80];
	and.b32  	%r124, %r123, -2147483647;
	setp.eq.s32 	%p24, %r124, 1;
	selp.u64 	%rd81, 1, 0, %p24;
	add.s64 	%rd82, %rd78, %rd81;
	add.s32 	%r125, %r483, -3072;
	mul.wide.u32 	%rd83, %r125, 4;
	add.s64 	%rd84, %rd1, %rd83;
	ld.global.u32 	%r126, [%rd84];
	and.b32  	%r127, %r126, -2147483647;
	setp.eq.s32 	%p25, %r127, 1;
	selp.u64 	%rd85, 1, 0, %p25;
	add.s64 	%rd86, %rd82, %rd85;
	add.s32 	%r128, %r483, -2560;
	mul.wide.u32 	%rd87, %r128, 4;
	add.s64 	%rd88, %rd1, %rd87;
	ld.global.u32 	%r129, [%rd88];
	and.b32  	%r130, %r129, -2147483647;
	setp.eq.s32 	%p26, %r130, 1;
	selp.u64 	%rd89, 1, 0, %p26;
	add.s64 	%rd90, %rd86, %rd89;
	add.s32 	%r131, %r483, -2048;
	mul.wide.u32 	%rd91, %r131, 4;
	add.s64 	%rd92, %rd1, %rd91;
	ld.global.u32 	%r132, [%rd92];
	and.b32  	%r133, %r132, -2147483647;
	setp.eq.s32 	%p27, %r133, 1;
	selp.u64 	%rd93, 1, 0, %p27;
	add.s64 	%rd94, %rd90, %rd93;
	add.s32 	%r134, %r483, -1536;
	mul.wide.u32 	%rd95, %r134, 4;
	add.s64 	%rd96, %rd1, %rd95;
	ld.global.u32 	%r135, [%rd96];
	and.b32  	%r136, %r135, -2147483647;
	setp.eq.s32 	%p28, %r136, 1;
	selp.u64 	%rd97, 1, 0, %p28;
	add.s64 	%rd98, %rd94, %rd97;
	add.s32 	%r137, %r483, -1024;
	mul.wide.u32 	%rd99, %r137, 4;
	add.s64 	%rd100, %rd1, %rd99;
	ld.global.u32 	%r138, [%rd100];
	and.b32  	%r139, %r138, -2147483647;
	setp.eq.s32 	%p29, %r139, 1;
	selp.u64 	%rd101, 1, 0, %p29;
	add.s64 	%rd102, %rd98, %rd101;
	add.s32 	%r140, %r483, 3584;
	add.s32 	%r141, %r483, -512;
	mul.wide.u32 	%rd103, %r141, 4;
	add.s64 	%rd104, %rd1, %rd103;
	ld.global.u32 	%r142, [%rd104];
	and.b32  	%r143, %r142, -2147483647;
	setp.eq.s32 	%p30, %r143, 1;
	selp.u64 	%rd105, 1, 0, %p30;
	add.s64 	%rd106, %rd102, %rd105;
	mul.wide.u32 	%rd107, %r483, 4;
	add.s64 	%rd108, %rd1, %rd107;
	ld.global.u32 	%r144, [%rd108];
	and.b32  	%r145, %r144, -2147483647;
	setp.eq.s32 	%p31, %r145, 1;
	selp.u64 	%rd109, 1, 0, %p31;
	add.s64 	%rd110, %rd106, %rd109;
	add.s32 	%r146, %r483, 512;
	mul.wide.u32 	%rd111, %r146, 4;
	add.s64 	%rd112, %rd1, %rd111;
	ld.global.u32 	%r147, [%rd112];
	and.b32  	%r148, %r147, -2147483647;
	setp.eq.s32 	%p32, %r148, 1;
	selp.u64 	%rd113, 1, 0, %p32;
	add.s64 	%rd114, %rd110, %rd113;
	add.s32 	%r149, %r483, 1024;
	mul.wide.u32 	%rd115, %r149, 4;
	add.s64 	%rd116, %rd1, %rd115;
	ld.global.u32 	%r150, [%rd116];
	and.b32  	%r151, %r150, -2147483647;
	setp.eq.s32 	%p33, %r151, 1;
	selp.u64 	%rd117, 1, 0, %p33;
	add.s64 	%rd118, %rd114, %rd117;
	add.s32 	%r152, %r483, 1536;
	mul.wide.u32 	%rd119, %r152, 4;
	add.s64 	%rd120, %rd1, %rd119;
	ld.global.u32 	%r153, [%rd120];
	and.b32  	%r154, %r153, -2147483647;
	setp.eq.s32 	%p34, %r154, 1;
	selp.u64 	%rd121, 1, 0, %p34;
	add.s64 	%rd122, %rd118, %rd121;
	add.s32 	%r155, %r483, 2048;
	mul.wide.u32 	%rd123, %r155, 4;
	add.s64 	%rd124, %rd1, %rd123;
	ld.global.u32 	%r156, [%rd124];
	and.b32  	%r157, %r156, -2147483647;
	setp.eq.s32 	%p35, %r157, 1;
	selp.u64 	%rd125, 1, 0, %p35;
	add.s64 	%rd126, %rd122, %rd125;
	add.s32 	%r158, %r483, 2560;
	mul.wide.u32 	%rd127, %r158, 4;
	add.s64 	%rd128, %rd1, %rd127;
	ld.global.u32 	%r159, [%rd128];
	and.b32  	%r160, %r159, -2147483647;
	setp.eq.s32 	%p36, %r160, 1;
	selp.u64 	%rd129, 1, 0, %p36;
	add.s64 	%rd130, %rd126, %rd129;
	add.s32 	%r161, %r483, 3072;
	mul.wide.u32 	%rd131, %r161, 4;
	add.s64 	%rd132, %rd1, %rd131;
	ld.global.u32 	%r162, [%rd132];
	and.b32  	%r163, %r162, -2147483647;
	setp.eq.s32 	%p37, %r163, 1;
	selp.u64 	%rd133, 1, 0, %p37;
	add.s64 	%rd134, %rd130, %rd133;
	mul.wide.u32 	%rd135, %r140, 4;
	add.s64 	%rd136, %rd1, %rd135;
	ld.global.u32 	%r164, [%rd136];
	and.b32  	%r165, %r164, -2147483647;
	setp.eq.s32 	%p38, %r165, 1;
	selp.u64 	%rd137, 1, 0, %p38;
	add.s64 	%rd474, %rd134, %rd137;
	add.s32 	%r490, %r490, 8192;
	add.s32 	%r483, %r483, 8192;
	add.s32 	%r488, %r488, 16;
	setp.ne.s32 	%p39, %r488, 0;
	@%p39 bra 	$L__BB3_33;
	add.s32 	%r492, %r490, -4096;
$L__BB3_35:
	setp.eq.s32 	%p40, %r50, 0;
	@%p40 bra 	$L__BB3_44;
	and.b32  	%r61, %r49, 7;
	setp.lt.u32 	%p41, %r50, 8;
	@%p41 bra 	$L__BB3_38;
	add.s32 	%r166, %r492, %r487;
	mul.wide.u32 	%rd139, %r166, 4;
	add.s64 	%rd140, %rd1, %rd139;
	ld.global.u32 	%r167, [%rd140];
	and.b32  	%r168, %r167, -2147483647;
	setp.eq.s32 	%p42, %r168, 1;
	selp.u64 	%rd141, 1, 0, %p42;
	add.s64 	%rd142, %rd474, %rd141;
	add.s32 	%r169, %r166, 512;
	mul.wide.u32 	%rd143, %r169, 4;
	add.s64 	%rd144, %rd1, %rd143;
	ld.global.u32 	%r170, [%rd144];
	and.b32  	%r171, %r170, -2147483647;
	setp.eq.s32 	%p43, %r171, 1;
	selp.u64 	%rd145, 1, 0, %p43;
	add.s64 	%rd146, %rd142, %rd145;
	add.s32 	%r172, %r166, 1024;
	mul.wide.u32 	%rd147, %r172, 4;
	add.s64 	%rd148, %rd1, %rd147;
	ld.global.u32 	%r173, [%rd148];
	and.b32  	%r174, %r173, -2147483647;
	setp.eq.s32 	%p44, %r174, 1;
	selp.u64 	%rd149, 1, 0, %p44;
	add.s64 	%rd150, %rd146, %rd149;
	add.s32 	%r175, %r166, 1536;
	mul.wide.u32 	%rd151, %r175, 4;
	add.s64 	%rd152, %rd1, %rd151;
	ld.global.u32 	%r176, [%rd152];
	and.b32  	%r177, %r176, -2147483647;
	setp.eq.s32 	%p45, %r177, 1;
	selp.u64 	%rd153, 1, 0, %p45;
	add.s64 	%rd154, %rd150, %rd153;
	add.s32 	%r178, %r166, 2048;
	mul.wide.u32 	%rd155, %r178, 4;
	add.s64 	%rd156, %rd1, %rd155;
	ld.global.u32 	%r179, [%rd156];
	and.b32  	%r180, %r179, -2147483647;
	setp.eq.s32 	%p46, %r180, 1;
	selp.u64 	%rd157, 1, 0, %p46;
	add.s64 	%rd158, %rd154, %rd157;
	add.s32 	%r181, %r166, 2560;
	mul.wide.u32 	%rd159, %r181, 4;
	add.s64 	%rd160, %rd1, %rd159;
	ld.global.u32 	%r182, [%rd160];
	and.b32  	%r183, %r182, -2147483647;
	setp.eq.s32 	%p47, %r183, 1;
	selp.u64 	%rd161, 1, 0, %p47;
	add.s64 	%rd162, %rd158, %rd161;
	add.s32 	%r184, %r166, 3072;
	mul.wide.u32 	%rd163, %r184, 4;
	add.s64 	%rd164, %rd1, %rd163;
	ld.global.u32 	%r185, [%rd164];
	and.b32  	%r186, %r185, -2147483647;
	setp.eq.s32 	%p48, %r186, 1;
	selp.u64 	%rd165, 1, 0, %p48;
	add.s64 	%rd166, %rd162, %rd165;
	add.s32 	%r187, %r166, 3584;
	mul.wide.u32 	%rd167, %r187, 4;
	add.s64 	%rd168, %rd1, %rd167;
	ld.global.u32 	%r188, [%rd168];
	and.b32  	%r189, %r188, -2147483647;
	setp.eq.s32 	%p49, %r189, 1;
	selp.u64 	%rd169, 1, 0, %p49;
	add.s64 	%rd474, %rd166, %rd169;
	add.s32 	%r492, %r492, 4096;
$L__BB3_38:
	setp.eq.s32 	%p50, %r61, 0;
	@%p50 bra 	$L__BB3_44;
	setp.lt.u32 	%p51, %r61, 4;
	@%p51 bra 	$L__BB3_41;
	add.s32 	%r190, %r492, %r487;
	mul.wide.u32 	%rd171, %r190, 4;
	add.s64 	%rd172, %rd1, %rd171;
	ld.global.u32 	%r191, [%rd172];
	and.b32  	%r192, %r191, -2147483647;
	setp.eq.s32 	%p52, %r192, 1;
	selp.u64 	%rd173, 1, 0, %p52;
	add.s64 	%rd174, %rd474, %rd173;
	add.s32 	%r193, %r190, 512;
	mul.wide.u32 	%rd175, %r193, 4;
	add.s64 	%rd176, %rd1, %rd175;
	ld.global.u32 	%r194, [%rd176];
	and.b32  	%r195, %r194, -2147483647;
	setp.eq.s32 	%p53, %r195, 1;
	selp.u64 	%rd177, 1, 0, %p53;
	add.s64 	%rd178, %rd174, %rd177;
	add.s32 	%r196, %r190, 1024;
	mul.wide.u32 	%rd179, %r196, 4;
	add.s64 	%rd180, %rd1, %rd179;
	ld.global.u32 	%r197, [%rd180];
	and.b32  	%r198, %r197, -2147483647;
	setp.eq.s32 	%p54, %r198, 1;
	selp.u64 	%rd181, 1, 0, %p54;
	add.s64 	%rd182, %rd178, %rd181;
	add.s32 	%r199, %r190, 1536;
	mul.wide.u32 	%rd183, %r199, 4;
	add.s64 	%rd184, %rd1, %rd183;
	ld.global.u32 	%r200, [%rd184];
	and.b32  	%r201, %r200, -2147483647;
	setp.eq.s32 	%p55, %r201, 1;
	selp.u64 	%rd185, 1, 0, %p55;
	add.s64 	%rd474, %rd182, %rd185;
	add.s32 	%r492, %r492, 2048;
$L__BB3_41:
	and.b32  	%r202, %r49, 3;
	setp.eq.s32 	%p56, %r202, 0;
	@%p56 bra 	$L__BB3_44;
	add.s32 	%r495, %r492, %r485;
	cvt.u16.u32 	%rs1, %r484;
	shr.u16 	%rs2, %rs1, 9;
	add.s16 	%rs3, %rs2, 1;
	cvt.u32.u16 	%r203, %rs3;
	and.b32  	%r204, %r203, 3;
	neg.s32 	%r494, %r204;
$L__BB3_43:
	.pragma "nounroll";
	mul.wide.u32 	%rd186, %r495, 4;
	add.s64 	%rd187, %rd1, %rd186;
	ld.global.u32 	%r205, [%rd187];
	and.b32  	%r206, %r205, -2147483647;
	setp.eq.s32 	%p57, %r206, 1;
	selp.u64 	%rd188, 1, 0, %p57;
	add.s64 	%rd474, %rd474, %rd188;
	add.s32 	%r495, %r495, 512;
	add.s32 	%r494, %r494, 1;
	setp.ne.s32 	%p58, %r494, 0;
	@%p58 bra 	$L__BB3_43;
$L__BB3_44:
	// begin inline asm
	mov.u32 %r207, %laneid;
	// end inline asm
	mov.b64 	{%r209, %r214}, %rd474;
	mov.b32 	%r215, 1;
	mov.b32 	%r256, 31;
	mov.b32 	%r257, -1;
	// begin inline asm
	shfl.sync.down.b32 %r208, %r209, %r215, %r256, %r257;
	// end inline asm
	// begin inline asm
	shfl.sync.down.b32 %r213, %r214, %r215, %r256, %r257;
	// end inline asm
	mov.b64 	%rd189, {%r208, %r213};
	setp.gt.s32 	%p59, %r207, 30;
	selp.b64 	%rd190, 0, %rd189, %p59;
	add.s64 	%rd191, %rd190, %rd474;
	mov.b64 	{%r219, %r224}, %rd191;
	mov.b32 	%r225, 2;
	// begin inline asm
	shfl.sync.down.b32 %r218, %r219, %r225, %r256, %r257;
	// end inline asm
	// begin inline asm
	shfl.sync.down.b32 %r223, %r224, %r225, %r256, %r257;
	// end inline asm
	mov.b64 	%rd192, {%r218, %r223};
	setp.gt.s32 	%p60, %r207, 29;
	selp.b64 	%rd193, 0, %rd192, %p60;
	add.s64 	%rd194, %rd193, %rd191;
	mov.b64 	{%r229, %r234}, %rd194;
	mov.b32 	%r235, 4;
	// begin inline asm
	shfl.sync.down.b32 %r228, %r229, %r235, %r256, %r257;
	// end inline asm
	// begin inline asm
	shfl.sync.down.b32 %r233, %r234, %r235, %r256, %r257;
	// end inline asm
	mov.b64 	%rd195, {%r228, %r233};
	setp.gt.s32 	%p61, %r207, 27;
	selp.b64 	%rd196, 0, %rd195, %p61;
	add.s64 	%rd197, %rd196, %rd194;
	mov.b64 	{%r239, %r244}, %rd197;
	mov.b32 	%r245, 8;
	// begin inline asm
	shfl.sync.down.b32 %r238, %r239, %r245, %r256, %r257;
	// end inline asm
	// begin inline asm
	shfl.sync.down.b32 %r243, %r244, %r245, %r256, %r257;
	// end inline asm
	mov.b64 	%rd198, {%r238, %r243};
	setp.gt.s32 	%p62, %r207, 23;
	selp.b64 	%rd199, 0, %rd198, %p62;
	add.s64 	%rd200, %rd199, %rd197;
	mov.b64 	{%r249, %r254}, %rd200;
	mov.b32 	%r255, 16;
	// begin inline asm
	shfl.sync.down.b32 %r248, %r249, %r255, %r256, %r257;
	// end inline asm
	// begin inline asm
	shfl.sync.down.b32 %r253, %r254, %r255, %r256, %r257;
	// end inline asm
	mov.b64 	%rd201, {%r248, %r253};
	setp.gt.s32 	%p63, %r207, 15;
	selp.b64 	%rd202, 0, %rd201, %p63;
	add.s64 	%rd475, %rd202, %rd200;
	setp.ne.s32 	%p64, %r207, 0;
	@%p64 bra 	$L__BB3_46;
	shr.u32 	%r258, %r35, 2;
	and.b32  	%r259, %r258, 248;
	mov.u32 	%r260, _ZZN3cub18CUB_300001_SM_10006detail6reduce18DeviceReduceKernelINS2_10policy_hubIljN4cuda3std3__44plusIlEEE10Policy1000EN6thrust24THRUST_300001_SM_1000_NS18transform_iteratorI6is_oddNSD_6detail15normal_iteratorINSD_10device_ptrIiEEEEllEEjS9_lNS7_10__identityEEEvT0_PT3_T1_NS0_13GridEvenShareISQ_EET2_T4_E12temp_storage;
	add.s32 	%r261, %r260, %r259;
	st.shared.u64 	[%r261+16], %rd475;
$L__BB3_46:
	bar.sync 	0;
	setp.ne.s32 	%p65, %r35, 0;
	@%p65 bra 	$L__BB3_48;
	ld.shared.u64 	%rd203, [_ZZN3cub18CUB_300001_SM_10006detail6reduce18DeviceReduceKernelINS2_10policy_hubIljN4cuda3std3__44plusIlEEE10Policy1000EN6thrust24THRUST_300001_SM_1000_NS18transform_iteratorI6is_oddNSD_6detail15normal_iteratorINSD_10device_ptrIiEEEEllEEjS9_lNS7_10__identityEEEvT0_PT3_T1_NS0_13GridEvenShareISQ_EET2_T4_E12temp_storage+24];
	add.s64 	%rd204, %rd203, %rd475;
	ld.shared.u64 	%rd205, [_ZZN3cub18CUB_300001_SM_10006detail6reduce18DeviceReduceKernelINS2_10policy_hubIljN4cuda3std3__44plusIlEEE10Policy1000EN6thrust24THRUST_300001_SM_1000_NS18transform_iteratorI6is_oddNSD_6detail15normal_iteratorINSD_10device_ptrIiEEEEllEEjS9_lNS7_10__identityEEEvT0_PT3_T1_NS0_13GridEvenShareISQ_EET2_T4_E12temp_storage+32];
	add.s64 	%rd206, %rd204, %rd205;
	ld.shared.u64 	%rd207, [_ZZN3cub18CUB_300001_SM_10006detail6reduce18DeviceReduceKernelINS2_10policy_hubIljN4cuda3std3__44plusIlEEE10Policy1000EN6thrust24THRUST_300001_SM_1000_NS18transform_iteratorI6is_oddNSD_6detail15normal_iteratorINSD_10device_ptrIiEEEEllEEjS9_lNS7_10__identityEEEvT0_PT3_T1_NS0_13GridEvenShareISQ_EET2_T4_E12temp_storage+40];
	add.s64 	%rd208, %rd206, %rd207;
	ld.shared.u64 	%rd209, [_ZZN3cub18CUB_300001_SM_10006detail6reduce18DeviceReduceKernelINS2_10policy_hubIljN4cuda3std3__44plusIlEEE10Policy1000EN6thrust24THRUST_300001_SM_1000_NS18transform_iteratorI6is_oddNSD_6detail15normal_iteratorINSD_10device_ptrIiEEEEllEEjS9_lNS7_10__identityEEEvT0_PT3_T1_NS0_13GridEvenShareISQ_EET2_T4_E12temp_storage+48];
	add.s64 	%rd210, %rd208, %rd209;
	ld.shared.u64 	%rd211, [_ZZN3cub18CUB_300001_SM_10006detail6reduce18DeviceReduceKernelINS2_10policy_hubIljN4cuda3std3__44plusIlEEE10Policy1000EN6thrust24THRUST_300001_SM_1000_NS18transform_iteratorI6is_oddNSD_6detail15normal_iteratorINSD_10device_ptrIiEEEEllEEjS9_lNS7_10__identityEEEvT0_PT3_T1_NS0_13GridEvenShareISQ_EET2_T4_E12temp_storage+56];
	add.s64 	%rd212, %rd210, %rd211;
	ld.shared.u64 	%rd213, [_ZZN3cub18CUB_300001_SM_10006detail6reduce18DeviceReduceKernelINS2_10policy_hubIljN4cuda3std3__44plusIlEEE10Policy1000EN6thrust24THRUST_300001_SM_1000_NS18transform_iteratorI6is_oddNSD_6detail15normal_iteratorINSD_10device_ptrIiEEEEllEEjS9_lNS7_10__identityEEEvT0_PT3_T1_NS0_13GridEvenShareISQ_EET2_T4_E12temp_storage+64];
	add.s64 	%rd214, %rd212, %rd213;
	ld.shared.u64 	%rd215, [_ZZN3cub18CUB_300001_SM_10006detail6reduce18DeviceReduceKernelINS2_10policy_hubIljN4cuda3std3__44plusIlEEE10Policy1000EN6thrust24THRUST_300001_SM_1000_NS18transform_iteratorI6is_oddNSD_6detail15normal_iteratorINSD_10device_ptrIiEEEEllEEjS9_lNS7_10__identityEEEvT0_PT3_T1_NS0_13GridEvenShareISQ_EET2_T4_E12temp_storage+72];
	add.s64 	%rd216, %rd214, %rd215;
	ld.shared.u64 	%rd217, [_ZZN3cub18CUB_300001_SM_10006detail6reduce18DeviceReduceKernelINS2_10policy_hubIljN4cuda3std3__44plusIlEEE10Policy1000EN6thrust24THRUST_300001_SM_1000_NS18transform_iteratorI6is_oddNSD_6detail15normal_iteratorINSD_10device_ptrIiEEEEllEEjS9_lNS7_10__identityEEEvT0_PT3_T1_NS0_13GridEvenShareISQ_EET2_T4_E12temp_storage+80];
	add.s64 	%rd218, %rd216, %rd217;
	ld.shared.u64 	%rd219, [_ZZN3cub18CUB_300001_SM_10006detail6reduce18DeviceReduceKernelINS2_10policy_hubIljN4cuda3std3__44plusIlEEE10Policy1000EN6thrust24THRUST_300001_SM_1000_NS18transform_iteratorI6is_oddNSD_6detail15normal_iteratorINSD_10device_ptrIiEEEEllEEjS9_lNS7_10__identityEEEvT0_PT3_T1_NS0_13GridEvenShareISQ_EET2_T4_E12temp_storage+88];
	add.s64 	%rd220, %rd218, %rd219;
	ld.shared.u64 	%rd221, [_ZZN3cub18CUB_300001_SM_10006detail6reduce18DeviceReduceKernelINS2_10policy_hubIljN4cuda3std3__44plusIlEEE10Policy1000EN6thrust24THRUST_300001_SM_1000_NS18transform_iteratorI6is_oddNSD_6detail15normal_iteratorINSD_10device_ptrIiEEEEllEEjS9_lNS7_10__identityEEEvT0_PT3_T1_NS0_13GridEvenShareISQ_EET2_T4_E12temp_storage+96];
	add.s64 	%rd222, %rd220, %rd221;
	ld.shared.u64 	%rd223, [_ZZN3cub18CUB_300001_SM_10006detail6reduce18DeviceReduceKernelINS2_10policy_hubIljN4cuda3std3__44plusIlEEE10Policy1000EN6thrust24THRUST_300001_SM_1000_NS18transform_iteratorI6is_oddNSD_6detail15normal_iteratorINSD_10device_ptrIiEEEEllEEjS9_lNS7_10__identityEEEvT0_PT3_T1_NS0_13GridEvenShareISQ_EET2_T4_E12temp_storage+104];
	add.s64 	%rd224, %rd222, %rd223;
	ld.shared.u64 	%rd225, [_ZZN3cub18CUB_300001_SM_10006detail6reduce18DeviceReduceKernelINS2_10policy_hubIljN4cuda3std3__44plusIlEEE10Policy1000EN6thrust24THRUST_300001_SM_1000_NS18transform_iteratorI6is_oddNSD_6detail15normal_iteratorINSD_10device_ptrIiEEEEllEEjS9_lNS7_10__identityEEEvT0_PT3_T1_NS0_13GridEvenShareISQ_EET2_T4_E12temp_storage+112];
	add.s64 	%rd226, %rd224, %rd225;
	ld.shared.u64 	%rd227, [_ZZN3cub18CUB_300001_SM_10006detail6reduce18DeviceReduceKernelINS2_10policy_hubIljN4cuda3std3__44plusIlEEE10Policy1000EN6thrust24THRUST_300001_SM_1000_NS18transform_iteratorI6is_oddNSD_6detail15normal_iteratorINSD_10device_ptrIiEEEEllEEjS9_lNS7_10__identityEEEvT0_PT3_T1_NS0_13GridEvenShareISQ_EET2_T4_E12temp_storage+120];
	add.s64 	%rd228, %rd226, %rd227;
	ld.shared.u64 	%rd229, [_ZZN3cub18CUB_300001_SM_10006detail6reduce18DeviceReduceKernelINS2_10policy_hubIljN4cuda3std3__44plusIlEEE10Policy1000EN6thrust24THRUST_300001_SM_1000_NS18transform_iteratorI6is_oddNSD_6detail15normal_iteratorINSD_10device_ptrIiEEEEllEEjS9_lNS7_10__identityEEEvT0_PT3_T1_NS0_13GridEvenShareISQ_EET2_T4_E12temp_storage+128];
	add.s64 	%rd230, %rd228, %rd229;
	ld.shared.u64 	%rd231, [_ZZN3cub18CUB_300001_SM_10006detail6reduce18DeviceReduceKernelINS2_10policy_hubIljN4cuda3std3__44plusIlEEE10Policy1000EN6thrust24THRUST_300001_SM_1000_NS18transform_iteratorI6is_oddNSD_6detail15normal_iteratorINSD_10device_ptrIiEEEEllEEjS9_lNS7_10__identityEEEvT0_PT3_T1_NS0_13GridEvenShareISQ_EET2_T4_E12temp_storage+136];
	add.s64 	%rd475, %rd230, %rd231;
$L__BB3_48:
	mov.u32 	%r473, %tid.x;
	setp.ne.s32 	%p137, %r473, 0;
	@%p137 bra 	$L__BB3_50;
	ld.param.u64 	%rd454, [_ZN3cub18CUB_300001_SM_10006detail6reduce18DeviceReduceKernelINS2_10policy_hubIljN4cuda3std3__44plusIlEEE10Policy1000EN6thrust24THRUST_300001_SM_1000_NS18transform_iteratorI6is_oddNSD_6detail15normal_iteratorINSD_10device_ptrIiEEEEllEEjS9_lNS7_10__identityEEEvT0_PT3_T1_NS0_13GridEvenShareISQ_EET2_T4__param_1];
	cvta.to.global.u64 	%rd451, %rd454;
	mul.wide.u32 	%rd452, %r3, 8;
	add.s64 	%rd453, %rd451, %rd452;
	st.global.u64 	[%rd453], %rd475;
$L__BB3_50:
	ret;

}
	// .globl	_ZN3cub18CUB_300001_SM_10006detail6reduce28DeviceReduceSingleTileKernelINS2_10policy_hubIljN4cuda3std3__44plusIlEEE10Policy1000EPlSC_iS9_llNS7_10__identityEEEvT0_T1_T2_T3_T4_T6_
.visible .entry _ZN3cub18CUB_300001_SM_10006detail6reduce28DeviceReduceSingleTileKernelINS2_10policy_hubIljN4cuda3std3__44plusIlEEE10Policy1000EPlSC_iS9_llNS7_10__identityEEEvT0_T1_T2_T3_T4_T6_(
	.param .u64 .ptr .align 1 _ZN3cub18CUB_300001_SM_10006detail6reduce28DeviceReduceSingleTileKernelINS2_10policy_hubIljN4cuda3std3__44plusIlEEE10Policy1000EPlSC_iS9_llNS7_10__identityEEEvT0_T1_T2_T3_T4_T6__param_0,
	.param .u64 .ptr .align 1 _ZN3cub18CUB_300001_SM_10006detail6reduce28DeviceReduceSingleTileKernelINS2_10policy_hubIljN4cuda3std3__44plusIlEEE10Policy1000EPlSC_iS9_llNS7_10__identityEEEvT0_T1_T2_T3_T4_T6__param_1,
	.param .u32 _ZN3cub18CUB_300001_SM_10006detail6reduce28DeviceReduceSingleTileKernelINS2_10policy_hubIljN4cuda3std3__44plusIlEEE10Policy1000EPlSC_iS9_llNS7_10__identityEEEvT0_T1_T2_T3_T4_T6__param_2,
	.param .align 1 .b8 _ZN3cub18CUB_300001_SM_10006detail6reduce28DeviceReduceSingleTileKernelINS2_10policy_hubIljN4cuda3std3__44plusIlEEE10Policy1000EPlSC_iS9_llNS7_10__identityEEEvT0_T1_T2_T3_T4_T6__param_3[1],
	.param .u64 _ZN3cub18CUB_300001_SM_10006detail6reduce28DeviceReduceSingleTileKernelINS2_10policy_hubIljN4cuda3std3__44plusIlEEE10Policy1000EPlSC_iS9_llNS7_10__identityEEEvT0_T1_T2_T3_T4_T6__param_4,
	.param .align 1 .b8 _ZN3cub18CUB_300001_SM_10006detail6reduce28DeviceReduceSingleTileKernelINS2_10policy_hubIljN4cuda3std3__44plusIlEEE10Policy1000EPlSC_iS9_llNS7_10__identityEEEvT0_T1_T2_T3_T4_T6__param_5[1]
)
.maxntid 512
.minnctapersm 1
{
	.reg .pred 	%p<58>;
	.reg .b32 	%r<238>;
	.reg .b64 	%rd<281>;
	// demoted variable
	.shared .align 8 .b8 _ZZN3cub18CUB_300001_SM_10006detail6reduce28DeviceReduceSingleTileKernelINS2_10policy_hubIljN4cuda3std3__44plusIlEEE10Policy1000EPlSC_iS9_llNS7_10__identityEEEvT0_T1_T2_T3_T4_T6_E12temp_storage[152];
	ld.param.u64 	%rd35, [_ZN3cub18CUB_300001_SM_10006detail6reduce28DeviceReduceSingleTileKernelINS2_10policy_hubIljN4cuda3std3__44plusIlEEE10Policy1000EPlSC_iS9_llNS7_10__identityEEEvT0_T1_T2_T3_T4_T6__param_0];
	ld.param.u64 	%rd37, [_ZN3cub18CUB_300001_SM_10006detail6reduce28DeviceReduceSingleTileKernelINS2_10policy_hubIljN4cuda3std3__44plusIlEEE10Policy1000EPlSC_iS9_llNS7_10__identityEEEvT0_T1_T2_T3_T4_T6__param_1];
	ld.param.u32 	%r34, [_ZN3cub18CUB_300001_SM_10006detail6reduce28DeviceReduceSingleTileKernelINS2_10policy_hubIljN4cuda3std3__44plusIlEEE10Policy1000EPlSC_iS9_llNS7_10__identityEEEvT0_T1_T2_T3_T4_T6__param_2];
	ld.param.u64 	%rd36, [_ZN3cub18CUB_300001_SM_10006detail6reduce28DeviceReduceSingleTileKernelINS2_10policy_hubIljN4cuda3std3__44plusIlEEE10Policy1000EPlSC_iS9_llNS7_10__identityEEEvT0_T1_T2_T3_T4_T6__param_4];
	cvta.to.global.u64 	%rd1, %rd37;
	setp.ne.s32 	%p1, %r34, 0;
	@%p1 bra 	$L__BB4_3;
	mov.u32 	%r224, %tid.x;
	setp.ne.s32 	%p57, %r224, 0;
	@%p57 bra 	$L__BB4_39;
	st.global.u64 	[%rd1], %rd36;
	bra.uni 	$L__BB4_39;
$L__BB4_3:
	setp.gt.s32 	%p2, %r34, 3583;
	@%p2 bra 	$L__BB4_21;
	mov.u32 	%r1, %tid.x;
	setp.ge.s32 	%p19, %r1, %r34;
	mov.b64 	%rd271, 0;
	mov.u32 	%r228, %r1;
	@%p19 bra 	$L__BB4_6;
	mul.wide.u32 	%rd146, %r1, 8;
	add.s64 	%rd145, %rd35, %rd146;
	// begin inline asm
	ld.global.nc.u64 %rd271, [%rd145];
	// end inline asm
	add.s32 	%r228, %r1, 512;
$L__BB4_6:
	setp.ge.s32 	%p20, %r228, %r34;
	@%p20 bra 	$L__BB4_12;
	not.b32 	%r100, %r228;
	add.s32 	%r4, %r34, %r100;
	and.b32  	%r101, %r4, 1536;
	setp.eq.s32 	%p21, %r101, 1536;
	@%p21 bra 	$L__BB4_10;
	mul.wide.u32 	%rd148, %r228, 8;
	add.s64 	%rd266, %rd35, %rd148;
	shr.u32 	%r102, %r4, 9;
	add.s32 	%r103, %r102, 1;
	and.b32  	%r104, %r103, 3;
	neg.s32 	%r226, %r104;
$L__BB4_9:
	.pragma "nounroll";
	// begin inline asm
	ld.global.nc.u64 %rd149, [%rd266];
	// end inline asm
	add.s64 	%rd271, %rd149, %rd271;
	add.s32 	%r228, %r228, 512;
	add.s64 	%rd266, %rd266, 4096;
	add.s32 	%r226, %r226, 1;
	setp.ne.s32 	%p22, %r226, 0;
	@%p22 bra 	$L__BB4_9;
$L__BB4_10:
	setp.lt.u32 	%p23, %r4, 1536;
	@%p23 bra 	$L__BB4_12;
$L__BB4_11:
	mul.wide.s32 	%rd159, %r228, 8;
	add.s64 	%rd152, %rd35, %rd159;
	// begin inline asm
	ld.global.nc.u64 %rd151, [%rd152];
	// end inline asm
	add.s64 	%rd160, %rd151, %rd271;
	add.s64 	%rd154, %rd152, 4096;
	// begin inline asm
	ld.global.nc.u64 %rd153, [%rd154];
	// end inline asm
	add.s64 	%rd161, %rd153, %rd160;
	add.s64 	%rd156, %rd152, 8192;
	// begin inline asm
	ld.global.nc.u64 %rd155, [%rd156];
	// end inline asm
	add.s64 	%rd162, %rd155, %rd161;
	add.s64 	%rd158, %rd152, 12288;
	// begin inline asm
	ld.global.nc.u64 %rd157, [%rd158];
	// end inline asm
	add.s64 	%rd271, %rd157, %rd162;
	add.s32 	%r228, %r228, 2048;
	setp.lt.s32 	%p24, %r228, %r34;
	@%p24 bra 	$L__BB4_11;
$L__BB4_12:
	setp.lt.s32 	%p25, %r34, 512;
	@%p25 bra 	$L__BB4_17;
	// begin inline asm
	mov.u32 %r168, %laneid;
	// end inline asm
	mov.b64 	{%r170, %r175}, %rd271;
	mov.b32 	%r176, 1;
	mov.b32 	%r217, 31;
	mov.b32 	%r218, -1;
	// begin inline asm
	shfl.sync.down.b32 %r169, %r170, %r176, %r217, %r218;
	// end inline asm
	// begin inline asm
	shfl.sync.down.b32 %r174, %r175, %r176, %r217, %r218;
	// end inline asm
	mov.b64 	%rd221, {%r169, %r174};
	setp.gt.s32 	%p49, %r168, 30;
	selp.b64 	%rd222, 0, %rd221, %p49;
	add.s64 	%rd223, %rd222, %rd271;
	mov.b64 	{%r180, %r185}, %rd223;
	mov.b32 	%r186, 2;
	// begin inline asm
	shfl.sync.down.b32 %r179, %r180, %r186, %r217, %r218;
	// end inline asm
	// begin inline asm
	shfl.sync.down.b32 %r184, %r185, %r186, %r217, %r218;
	// end inline asm
	mov.b64 	%rd224, {%r179, %r184};
	setp.gt.s32 	%p50, %r168, 29;
	selp.b64 	%rd225, 0, %rd224, %p50;
	add.s64 	%rd226, %rd225, %rd223;
	mov.b64 	{%r190, %r195}, %rd226;
	mov.b32 	%r196, 4;
	// begin inline asm
	shfl.sync.down.b32 %r189, %r190, %r196, %r217, %r218;
	// end inline asm
	// begin inline asm
	shfl.sync.down.b32 %r194, %r195, %r196, %r217, %r218;
	// end inline asm
	mov.b64 	%rd227, {%r189, %r194};
	setp.gt.s32 	%p51, %r168, 27;
	selp.b64 	%rd228, 0, %rd227, %p51;
	add.s64 	%rd229, %rd228, %rd226;
	mov.b64 	{%r200, %r205}, %rd229;
	mov.b32 	%r206, 8;
	// begin inline asm
	shfl.sync.down.b32 %r199, %r200, %r206, %r217, %r218;
	// end inline asm
	// begin inline asm
	shfl.sync.down.b32 %r204, %r205, %r206, %r217, %r218;
	// end inline asm
	mov.b64 	%rd230, {%r199, %r204};
	setp.gt.s32 	%p52, %r168, 23;
	selp.b64 	%rd231, 0, %rd230, %p52;
	add.s64 	%rd232, %rd231, %rd229;
	mov.b64 	{%r210, %r215}, %rd232;
	mov.b32 	%r216, 16;
	// begin inline asm
	shfl.sync.down.b32 %r209, %r210, %r216, %r217, %r218;
	// end inline asm
	// begin inline asm
	shfl.sync.down.b32 %r214, %r215, %r216, %r217, %r218;
	// end inline asm
	mov.b64 	%rd233, {%r209, %r214};
	setp.gt.s32 	%p53, %r168, 15;
	selp.b64 	%rd234, 0, %rd233, %p53;
	add.s64 	%rd280, %rd234, %rd232;
	setp.ne.s32 	%p54, %r168, 0;
	@%p54 bra 	$L__BB4_15;
	shr.u32 	%r219, %r1, 2;
	and.b32  	%r220, %r219, 248;
	mov.u32 	%r221, _ZZN3cub18CUB_300001_SM_10006detail6reduce28DeviceReduceSingleTileKernelINS2_10policy_hubIljN4cuda3std3__44plusIlEEE10Policy1000EPlSC_iS9_llNS7_10__identityEEEvT0_T1_T2_T3_T4_T6_E12temp_storage;
	add.s32 	%r222, %r221, %r220;
	st.shared.u64 	[%r222+16], %rd280;
$L__BB4_15:
	bar.sync 	0;
	setp.ne.s32 	%p55, %r1, 0;
	@%p55 bra 	$L__BB4_37;
	ld.shared.u64 	%rd235, [_ZZN3cub18CUB_300001_SM_10006detail6reduce28DeviceReduceSingleTileKernelINS2_10policy_hubIljN4cuda3std3__44plusIlEEE10Policy1000EPlSC_iS9_llNS7_10__identityEEEvT0_T1_T2_T3_T4_T6_E12temp_storage+24];
	add.s64 	%rd236, %rd235, %rd280;
	ld.shared.u64 	%rd237, [_ZZN3cub18CUB_300001_SM_10006detail6reduce28DeviceReduceSingleTileKernelINS2_10policy_hubIljN4cuda3std3__44plusIlEEE10Policy1000EPlSC_iS9_llNS7_10__identityEEEvT0_T1_T2_T3_T4_T6_E12temp_storage+32];
	add.s64 	%rd238, %rd236, %rd237;
	ld.shared.u64 	%rd239, [_ZZN3cub18CUB_300001_SM_10006detail6reduce28DeviceReduceSingleTileKernelINS2_10policy_hubIljN4cuda3std3__44plusIlEEE10Policy1000EPlSC_iS9_llNS7_10__identityEEEvT0_T1_T2_T3_T4_T6_E12temp_storage+40];
	add.s64 	%rd240, %rd238, %rd239;
	ld.shared.u64 	%rd241, [_ZZN3cub18CUB_300001_SM_10006detail6reduce28DeviceReduceSingleTileKernelINS2_10policy_hubIljN4cuda3std3__44plusIlEEE10Policy1000EPlSC_iS9_llNS7_10__identityEEEvT0_T1_T2_T3_T4_T6_E12temp_storage+48];
	add.s64 	%rd242, %rd240, %rd241;
	ld.shared.u64 	%rd243, [_ZZN3cub18CUB_300001_SM_10006detail6reduce28DeviceReduceSingleTileKernelINS2_10policy_hubIljN4cuda3std3__44plusIlEEE10Policy1000EPlSC_iS9_llNS7_10__identityEEEvT0_T1_T2_T3_T4_T6_E12temp_storage+56];
	add.s64 	%rd244, %rd242, %rd243;
	ld.shared.u64 	%rd245, [_ZZN3cub18CUB_300001_SM_10006detail6reduce28DeviceReduceSingleTileKernelINS2_10policy_hubIljN4cuda3std3__44plusIlEEE10Policy1000EPlSC_iS9_llNS7_10__identityEEEvT0_T1_T2_T3_T4_T6_E12temp_storage+64];
	add.s64 	%rd246, %rd244, %rd245;
	ld.shared.u64 	%rd247, [_ZZN3cub18CUB_300001_SM_10006detail6reduce28DeviceReduceSingleTileKernelINS2_10policy_hubIljN4cuda3std3__44plusIlEEE10Policy1000EPlSC_iS9_llNS7_10__identityEEEvT0_T1_T2_T3_T4_T6_E12temp_storage+72];
	add.s64 	%rd248, %rd246, %rd247;
	ld.shared.u64 	%rd249, [_ZZN3cub18CUB_300001_SM_10006detail6reduce28DeviceReduceSingleTileKernelINS2_10policy_hubIljN4cuda3std3__44plusIlEEE10Policy1000EPlSC_iS9_llNS7_10__identityEEEvT0_T1_T2_T3_T4_T6_E12temp_storage+80];
	add.s64 	%rd250, %rd248, %rd249;
	ld.shared.u64 	%rd251, [_ZZN3cub18CUB_300001_SM_10006detail6reduce28DeviceReduceSingleTileKernelINS2_10policy_hubIljN4cuda3std3__44plusIlEEE10Policy1000EPlSC_iS9_llNS7_10__identityEEEvT0_T1_T2_T3_T4_T6_E12temp_storage+88];
	add.s64 	%rd252, %rd250, %rd251;
	ld.shared.u64 	%rd253, [_ZZN3cub18CUB_300001_SM_10006detail6reduce28DeviceReduceSingleTileKernelINS2_10policy_hubIljN4cuda3std3__44plusIlEEE10Policy1000EPlSC_iS9_llNS7_10__identityEEEvT0_T1_T2_T3_T4_T6_E12temp_storage+96];
	add.s64 	%rd254, %rd252, %rd253;
	ld.shared.u64 	%rd255, [_ZZN3cub18CUB_300001_SM_10006detail6reduce28DeviceReduceSingleTileKernelINS2_10policy_hubIljN4cuda3std3__44plusIlEEE10Policy1000EPlSC_iS9_llNS7_10__identityEEEvT0_T1_T2_T3_T4_T6_E12temp_storage+104];
	add.s64 	%rd256, %rd254, %rd255;
	ld.shared.u64 	%rd257, [_ZZN3cub18CUB_300001_SM_10006detail6reduce28DeviceReduceSingleTileKernelINS2_10policy_hubIljN4cuda3std3__44plusIlEEE10Policy1000EPlSC_iS9_llNS7_10__identityEEEvT0_T1_T2_T3_T4_T6_E12temp_storage+112];
	add.s64 	%rd258, %rd256, %rd257;
	ld.shared.u64 	%rd259, [_ZZN3cub18CUB_300001_SM_10006detail6reduce28DeviceReduceSingleTileKernelINS2_10policy_hubIljN4cuda3std3__44plusIlEEE10Policy1000EPlSC_iS9_llNS7_10__identityEEEvT0_T1_T2_T3_T4_T6_E12temp_storage+120];
	add.s64 	%rd260, %rd258, %rd259;
	ld.shared.u64 	%rd261, [_ZZN3cub18CUB_300001_SM_10006detail6reduce28DeviceReduceSingleTileKernelINS2_10policy_hubIljN4cuda3std3__44plusIlEEE10Policy1000EPlSC_iS9_llNS7_10__identityEEEvT0_T1_T2_T3_T4_T6_E12temp_storage+128];
	add.s64 	%rd262, %rd260, %rd261;
	ld.shared.u64 	%rd263, [_ZZN3cub18CUB_300001_SM_10006detail6reduce28DeviceReduceSingleTileKernelINS2_10policy_hubIljN4cuda3std3__44plusIlEEE10Policy1000EPlSC_iS9_llNS7_10__identityEEEvT0_T1_T2_T3_T4_T6_E12temp_storage+136];
	add.s64 	%rd280, %rd262, %rd263;
	bra.uni 	$L__BB4_37;
$L__BB4_17:
	// begin inline asm
	mov.u32 %r105, %laneid;
	// end inline asm
	and.b32  	%r156, %r1, 992;
	add.s32 	%r157, %r156, 32;
	setp.gt.s32 	%p26, %r157, %r34;
	not.b32 	%r158, %r156;
	add.s32 	%r159, %r34, %r158;
	selp.b32 	%r154, %r159, 31, %p26;
	mov.b64 	{%r107, %r112}, %rd271;
	mov.b32 	%r113, 1;
	mov.b32 	%r155, -1;
	// begin inline asm
	shfl.sync.down.b32 %r106, %r107, %r113, %r154, %r155;
	// end inline asm
	// begin inline asm
	shfl.sync.down.b32 %r111, %r112, %r113, %r154, %r155;
	// end inline asm
	mov.b64 	%rd163, {%r106, %r111};
	setp.lt.s32 	%p27, %r105, %r154;
	selp.b64 	%rd164, %rd163, 0, %p27;
	add.s64 	%rd165, %rd164, %rd271;
	mov.b64 	{%r117, %r122}, %rd165;
	mov.b32 	%r123, 2;
	// begin inline asm
	shfl.sync.down.b32 %r116, %r117, %r123, %r154, %r155;
	// end inline asm
	// begin inline asm
	shfl.sync.down.b32 %r121, %r122, %r123, %r154, %r155;
	// end inline asm
	mov.b64 	%rd166, {%r116, %r121};
	add.s32 	%r160, %r105, 2;
	setp.gt.s32 	%p28, %r160, %r154;
	selp.b64 	%rd167, 0, %rd166, %p28;
	add.s64 	%rd168, %rd167, %rd165;
	mov.b64 	{%r127, %r132}, %rd168;
	mov.b32 	%r133, 4;
	// begin inline asm
	shfl.sync.down.b32 %r126, %r127, %r133, %r154, %r155;
	// end inline asm
	// begin inline asm
	shfl.sync.down.b32 %r131, %r132, %r133, %r154, %r155;
	// end inline asm
	mov.b64 	%rd169, {%r126, %r131};
	add.s32 	%r161, %r105, 4;
	setp.gt.s32 	%p29, %r161, %r154;
	selp.b64 	%rd170, 0, %rd169, %p29;
	add.s64 	%rd171, %rd170, %rd168;
	mov.b64 	{%r137, %r142}, %rd171;
	mov.b32 	%r143, 8;
	// begin inline asm
	shfl.sync.down.b32 %r136, %r137, %r143, %r154, %r155;
	// end inline asm
	// begin inline asm
	shfl.sync.down.b32 %r141, %r142, %r143, %r154, %r155;
	// end inline asm
	mov.b64 	%rd172, {%r136, %r141};
	add.s32 	%r162, %r105, 8;
	setp.gt.s32 	%p30, %r162, %r154;
	selp.b64 	%rd173, 0, %rd172, %p30;
	add.s64 	%rd174, %rd173, %rd171;
	mov.b64 	{%r147, %r152}, %rd174;
	mov.b32 	%r153, 16;
	// begin inline asm
	shfl.sync.down.b32 %r146, %r147, %r153, %r154, %r155;
	// end inline asm
	// begin inline asm
	shfl.sync.down.b32 %r151, %r152, %r153, %r154, %r155;
	// end inline asm
	mov.b64 	%rd175, {%r146, %r151};
	add.s32 	%r163, %r105, 16;
	setp.gt.s32 	%p31, %r163, %r154;
	selp.b64 	%rd176, 0, %rd175, %p31;
	add.s64 	%rd280, %rd176, %rd174;
	setp.ne.s32 	%p32, %r105, 0;
	@%p32 bra 	$L__BB4_19;
	shr.u32 	%r164, %r1, 2;
	and.b32  	%r165, %r164, 248;
	mov.u32 	%r166, _ZZN3cub18CUB_300001_SM_10006detail6reduce28DeviceReduceSingleTileKernelINS2_10policy_hubIljN4cuda3std3__44plusIlEEE10Policy1000EPlSC_iS9_llNS7_10__identityEEEvT0_T1_T2_T3_T4_T6_E12temp_storage;
	add.s32 	%r167, %r166, %r165;
	st.shared.u64 	[%r167+16], %rd280;
$L__BB4_19:
	bar.sync 	0;
	setp.ne.s32 	%p33, %r1, 0;
	@%p33 bra 	$L__BB4_37;
	setp.gt.s32 	%p34, %r34, 32;
	ld.shared.u64 	%rd177, [_ZZN3cub18CUB_300001_SM_10006detail6reduce28DeviceReduceSingleTileKernelINS2_10policy_hubIljN4cuda3std3__44plusIlEEE10Policy1000EPlSC_iS9_llNS7_10__identityEEEvT0_T1_T2_T3_T4_T6_E12temp_storage+24];
	selp.b64 	%rd178, %rd177, 0, %p34;
	add.s64 	%rd179, %rd178, %rd280;
	setp.gt.s32 	%p35, %r34, 64;
	ld.shared.u64 	%rd180, [_ZZN3cub18CUB_300001_SM_10006detail6reduce28DeviceReduceSingleTileKernelINS2_10policy_hubIljN4cuda3std3__44plusIlEEE10Policy1000EPlSC_iS9_llNS7_10__identityEEEvT0_T1_T2_T3_T4_T6_E12temp_storage+32];
	selp.b64 	%rd181, %rd180, 0, %p35;
	add.s64 	%rd182, %rd179, %rd181;
	setp.gt.s32 	%p36, %r34, 96;
	ld.shared.u64 	%rd183, [_ZZN3cub18CUB_300001_SM_10006detail6reduce28DeviceReduceSingleTileKernelINS2_10policy_hubIljN4cuda3std3__44plusIlEEE10Policy1000EPlSC_iS9_llNS7_10__identityEEEvT0_T1_T2_T3_T4_T6_E12temp_storage+40];
	selp.b64 	%rd184, %rd183, 0, %p36;
	add.s64 	%rd185, %rd182, %rd184;
	setp.gt.s32 	%p37, %r34, 128;
	ld.shared.u64 	%rd186, [_ZZN3cub18CUB_300001_SM_10006detail6reduce28DeviceReduceSingleTileKernelINS2_10policy_hubIljN4cuda3std3__44plusIlEEE10Policy1000EPlSC_iS9_llNS7_10__identityEEEvT0_T1_T2_T3_T4_T6_E12temp_storage+48];
	selp.b64 	%rd187, %rd186, 0, %p37;
	add.s64 	%rd188, %rd185, %rd187;
	setp.gt.s32 	%p38, %r34, 160;
	ld.shared.u64 	%rd189, [_ZZN3cub18CUB_300001_SM_10006detail6reduce28DeviceReduceSingleTileKernelINS2_10policy_hubIljN4cuda3std3__44plusIlEEE10Policy1000EPlSC_iS9_llNS7_10__identityEEEvT0_T1_T2_T3_T4_T6_E12temp_storage+56];
	selp.b64 	%rd190, %rd189, 0, %p38;
	add.s64 	%rd191, %rd188, %rd190;
	setp.gt.s32 	%p39, %r34, 192;
	ld.shared.u64 	%rd192, [_ZZN3cub18CUB_300001_SM_10006detail6reduce28DeviceReduceSingleTileKernelINS2_10policy_hubIljN4cuda3std3__44plusIlEEE10Policy1000EPlSC_iS9_llNS7_10__identityEEEvT0_T1_T2_T3_T4_T6_E12temp_storage+64];
	selp.b64 	%rd193, %rd192, 0, %p39;
	add.s64 	%rd194, %rd191, %rd193;
	setp.gt.s32 	%p40, %r34, 224;
	ld.shared.u64 	%rd195, [_ZZN3cub18CUB_300001_SM_10006detail6reduce28DeviceReduceSingleTileKernelINS2_10policy_hubIljN4cuda3std3__44plusIlEEE10Policy1000EPlSC_iS9_llNS7_10__identityEEEvT0_T1_T2_T3_T4_T6_E12temp_storage+72];
	selp.b64 	%rd196, %rd195, 0, %p40;
	add.s64 	%rd197, %rd194, %rd196;
	setp.gt.s32 	%p41, %r34, 256;
	ld.shared.u64 	%rd198, [_ZZN3cub18CUB_300001_SM_10006detail6reduce28DeviceReduceSingleTileKernelINS2_10policy_hubIljN4cuda3std3__44plusIlEEE10Policy1000EPlSC_iS9_llNS7_10__identityEEEvT0_T1_T2_T3_T4_T6_E12temp_storage+80];
	selp.b64 	%rd199, %rd198, 0, %p41;
	add.s64 	%rd200, %rd197, %rd199;
	setp.gt.s32 	%p42, %r34, 288;
	ld.shared.u64 	%rd201, [_ZZN3cub18CUB_300001_SM_10006detail6reduce28DeviceReduceSingleTileKernelINS2_10policy_hubIljN4cuda3std3__44plusIlEEE10Policy1000EPlSC_iS9_llNS7_10__identityEEEvT0_T1_T2_T3_T4_T6_E12temp_storage+88];
	selp.b64 	%rd202, %rd201, 0, %p42;
	add.s64 	%rd203, %rd200, %rd202;
	setp.gt.s32 	%p43, %r34, 320;
	ld.shared.u64 	%rd204, [_ZZN3cub18CUB_300001_SM_10006detail6reduce28DeviceReduceSingleTileKernelINS2_10policy_hubIljN4cuda3std3__44plusIlEEE10Policy1000EPlSC_iS9_llNS7_10__identityEEEvT0_T1_T2_T3_T4_T6_E12temp_storage+96];
	selp.b64 	%rd205, %rd204, 0, %p43;
	add.s64 	%rd206, %rd203, %rd205;
	setp.gt.s32 	%p44, %r34, 352;
	ld.shared.u64 	%rd207, [_ZZN3cub18CUB_300001_SM_10006detail6reduce28DeviceReduceSingleTileKernelINS2_10policy_hubIljN4cuda3std3__44plusIlEEE10Policy1000EPlSC_iS9_llNS7_10__identityEEEvT0_T1_T2_T3_T4_T6_E12temp_storage+104];
	selp.b64 	%rd208, %rd207, 0, %p44;
	add.s64 	%rd209, %rd206, %rd208;
	setp.gt.s32 	%p45, %r34, 384;
	ld.shared.u64 	%rd210, [_ZZN3cub18CUB_300001_SM_10006detail6reduce28DeviceReduceSingleTileKernelINS2_10policy_hubIljN4cuda3std3__44plusIlEEE10Policy1000EPlSC_iS9_llNS7_10__identityEEEvT0_T1_T2_T3_T4_T6_E12temp_storage+112];
	selp.b64 	%rd211, %rd210, 0, %p45;
	add.s64 	%rd212, %rd209, %rd211;
	setp.gt.s32 	%p46, %r34, 416;
	ld.shared.u64 	%rd213, [_ZZN3cub18CUB_300001_SM_10006detail6reduce28DeviceReduceSingleTileKernelINS2_10policy_hubIljN4cuda3std3__44plusIlEEE10Policy1000EPlSC_iS9_llNS7_10__identityEEEvT0_T1_T2_T3_T4_T6_E12temp_storage+120];
	selp.b64 	%rd214, %rd213, 0, %p46;
	add.s64 	%rd215, %rd212, %rd214;
	setp.gt.s32 	%p47, %r34, 448;
	ld.shared.u64 	%rd216, [_ZZN3cub18CUB_300001_SM_10006detail6reduce28DeviceReduceSingleTileKernelINS2_10policy_hubIljN4cuda3std3__44plusIlEEE10Policy1000EPlSC_iS9_llNS7_10__identityEEEvT0_T1_T2_T3_T4_T6_E12temp_storage+128];
	selp.b64 	%rd217, %rd216, 0, %p47;
	add.s64 	%rd218, %rd215, %rd217;
	setp.gt.s32 	%p48, %r34, 480;
	ld.shared.u64 	%rd219, [_ZZN3cub18CUB_300001_SM_10006detail6reduce28DeviceReduceSingleTileKernelINS2_10policy_hubIljN4cuda3std3__44plusIlEEE10Policy1000EPlSC_iS9_llNS7_10__identityEEEvT0_T1_T2_T3_T4_T6_E12temp_storage+136];
	selp.b64 	%rd220, %rd219, 0, %p48;
	add.s64 	%rd280, %rd218, %rd220;
	bra.uni 	$L__BB4_37;
$L__BB4_21:
	mov.u32 	%r13, %tid.x;
	mul.wide.u32 	%rd52, %r13, 8;
	add.s64 	%rd39, %rd35, %rd52;
	// begin inline asm
	ld.global.nc.u64 %rd38, [%rd39];
	// end inline asm
	add.s64 	%rd41, %rd39, 4096;
	// begin inline asm
	ld.global.nc.u64 %rd40, [%rd41];
	// end inline asm
	add.s64 	%rd43, %rd39, 8192;
	// begin inline asm
	ld.global.nc.u64 %rd42, [%rd43];
	// end inline asm
	add.s64 	%rd45, %rd39, 12288;
	// begin inline asm
	ld.global.nc.u64 %rd44, [%rd45];
	// end inline asm
	add.s64 	%rd47, %rd39, 16384;
	// begin inline asm
	ld.global.nc.u64 %rd46, [%rd47];
	// end inline asm
	add.s64 	%rd49, %rd39, 20480;
	// begin inline asm
	ld.global.nc.u64 %rd48, [%rd49];
	// end inline asm
	add.s64 	%rd51, %rd39, 24576;
	// begin inline asm
	ld.global.nc.u64 %rd50, [%rd51];
	// end inline asm
	add.s64 	%rd53, %rd40, %rd38;
	add.s64 	%rd54, %rd42, %rd53;
	add.s64 	%rd55, %rd44, %rd54;
	add.s64 	%rd56, %rd46, %rd55;
	add.s64 	%rd57, %rd48, %rd56;
	add.s64 	%rd279, %rd50, %rd57;
	setp.lt.u32 	%p3, %r34, 7168;
	mov.b32 	%r231, 3584;
	@%p3 bra 	$L__BB4_25;
	add.s32 	%r14, %r34, -3584;
	mov.b32 	%r231, 3584;
$L__BB4_23:
	add.s32 	%r37, %r231, %r13;
	mul.wide.u32 	%rd72, %r37, 8;
	add.s64 	%rd59, %rd35, %rd72;
	// begin inline asm
	ld.global.nc.u64 %rd58, [%rd59];
	// end inline asm
	add.s64 	%rd61, %rd59, 4096;
	// begin inline asm
	ld.global.nc.u64 %rd60, [%rd61];
	// end inline asm
	add.s64 	%rd63, %rd59, 8192;
	// begin inline asm
	ld.global.nc.u64 %rd62, [%rd63];
	// end inline asm
	add.s64 	%rd65, %rd59, 12288;
	// begin inline asm
	ld.global.nc.u64 %rd64, [%rd65];
	// end inline asm
	add.s64 	%rd67, %rd59, 16384;
	// begin inline asm
	ld.global.nc.u64 %rd66, [%rd67];
	// end inline asm
	add.s64 	%rd69, %rd59, 20480;
	// begin inline asm
	ld.global.nc.u64 %rd68, [%rd69];
	// end inline asm
	add.s64 	%rd71, %rd59, 24576;
	// begin inline asm
	ld.global.nc.u64 %rd70, [%rd71];
	// end inline asm
	add.s64 	%rd73, %rd58, %rd279;
	add.s64 	%rd74, %rd60, %rd73;
	add.s64 	%rd75, %rd62, %rd74;
	add.s64 	%rd76, %rd64, %rd75;
	add.s64 	%rd77, %rd66, %rd76;
	add.s64 	%rd78, %rd68, %rd77;
	add.s64 	%rd279, %rd70, %rd78;
	sub.s32 	%r38, %r34, %r231;
	setp.lt.s32 	%p4, %r38, 3584;
	@%p4 bra 	$L__BB4_33;
	add.s32 	%r231, %r231, 3584;
	setp.le.s32 	%p5, %r231, %r14;
	@%p5 bra 	$L__BB4_23;
$L__BB4_25:
	setp.le.s32 	%p6, %r34, %r231;
	@%p6 bra 	$L__BB4_33;
	sub.s32 	%r18, %r34, %r231;
	setp.ge.s32 	%p7, %r13, %r18;
	@%p7 bra 	$L__BB4_33;
	not.b32 	%r39, %r13;
	add.s32 	%r40, %r34, %r39;
	sub.s32 	%r19, %r40, %r231;
	and.b32  	%r41, %r19, 1536;
	setp.eq.s32 	%p8, %r41, 1536;
	mov.u32 	%r235, %r13;
	@%p8 bra 	$L__BB4_30;
	add.s32 	%r233, %r13, %r231;
	shr.u32 	%r42, %r19, 9;
	add.s32 	%r43, %r42, 1;
	and.b32  	%r44, %r43, 3;
	neg.s32 	%r232, %r44;
	mov.u32 	%r235, %r13;
$L__BB4_29:
	.pragma "nounroll";
	mul.wide.u32 	%rd82, %r233, 8;
	add.s64 	%rd81, %rd35, %rd82;
	// begin inline asm
	ld.global.nc.u64 %rd80, [%rd81];
	// end inline asm
	add.s64 	%rd279, %rd80, %rd279;
	add.s32 	%r235, %r235, 512;
	add.s32 	%r233, %r233, 512;
	add.s32 	%r232, %r232, 1;
	setp.ne.s32 	%p9, %r232, 0;
	@%p9 bra 	$L__BB4_29;
$L__BB4_30:
	setp.lt.u32 	%p10, %r19, 1536;
	@%p10 bra 	$L__BB4_33;
	cvt.u64.u32 	%rd83, %r235;
	cvt.u64.u32 	%rd84, %r231;
	add.s64 	%rd85, %rd83, %rd84;
	shl.b64 	%rd86, %rd85, 3;
	add.s64 	%rd87, %rd86, %rd35;
	add.s64 	%rd277, %rd87, 8192;
	add.s32 	%r236, %r235, %r231;
$L__BB4_32:
	mul.wide.u32 	%rd96, %r236, 8;
	add.s64 	%rd89, %rd35, %rd96;
	// begin inline asm
	ld.global.nc.u64 %rd88, [%rd89];
	// end inline asm
	add.s64 	%rd97, %rd88, %rd279;
	add.s64 	%rd91, %rd277, -4096;
	// begin inline asm
	ld.global.nc.u64 %rd90, [%rd91];
	// end inline asm
	add.s64 	%rd98, %rd90, %rd97;
	// begin inline asm
	ld.global.nc.u64 %rd92, [%rd277];
	// end inline asm
	add.s64 	%rd99, %rd92, %rd98;
	add.s64 	%rd95, %rd277, 4096;
	// begin inline asm
	ld.global.nc.u64 %rd94, [%rd95];
	// end inline asm
	add.s64 	%rd279, %rd94, %rd99;
	add.s32 	%r235, %r235, 2048;
	add.s64 	%rd277, %rd277, 16384;
	add.s32 	%r236, %r236, 2048;
	setp.lt.s32 	%p11, %r235, %r18;
	@%p11 bra 	$L__BB4_32;
$L__BB4_33:
	// begin inline asm
	mov.u32 %r45, %laneid;
	// end inline asm
	mov.b64 	{%r47, %r52}, %rd279;
	mov.b32 	%r53, 1;
	mov.b32 	%r94, 31;
	mov.b32 	%r95, -1;
	// begin inline asm
	shfl.sync.down.b32 %r46, %r47, %r53, %r94, %r95;
	// end inline asm
	// begin inline asm
	shfl.sync.down.b32 %r51, %r52, %r53, %r94, %r95;
	// end inline asm
	mov.b64 	%rd100, {%r46, %r51};
	setp.gt.s32 	%p12, %r45, 30;
	selp.b64 	%rd101, 0, %rd100, %p12;
	add.s64 	%rd102, %rd101, %rd279;
	mov.b64 	{%r57, %r62}, %rd102;
	mov.b32 	%r63, 2;
	// begin inline asm
	shfl.sync.down.b32 %r56, %r57, %r63, %r94, %r95;
	// end inline asm
	// begin inline asm
	shfl.sync.down.b32 %r61, %r62, %r63, %r94, %r95;
	// end inline asm
	mov.b64 	%rd103, {%r56, %r61};
	setp.gt.s32 	%p13, %r45, 29;
	selp.b64 	%rd104, 0, %rd103, %p13;
	add.s64 	%rd105, %rd104, %rd102;
	mov.b64 	{%r67, %r72}, %rd105;
	mov.b32 	%r73, 4;
	// begin inline asm
	shfl.sync.down.b32 %r66, %r67, %r73, %r94, %r95;
	// end inline asm
	// begin inline asm
	shfl.sync.down.b32 %r71, %r72, %r73, %r94, %r95;
	// end inline asm
	mov.b64 	%rd106, {%r66, %r71};
	setp.gt.s32 	%p14, %r45, 27;
	selp.b64 	%rd107, 0, %rd106, %p14;
	add.s64 	%rd108, %rd107, %rd105;
	mov.b64 	{%r77, %r82}, %rd108;
	mov.b32 	%r83, 8;
	// begin inline asm
	shfl.sync.down.b32 %r76, %r77, %r83, %r94, %r95;
	// end inline asm
	// begin inline asm
	shfl.sync.down.b32 %r81, %r82, %r83, %r94, %r95;
	// end inline asm
	mov.b64 	%rd109, {%r76, %r81};
	setp.gt.s32 	%p15, %r45, 23;
	selp.b64 	%rd110, 0, %rd109, %p15;
	add.s64 	%rd111, %rd110, %rd108;
	mov.b64 	{%r87, %r92}, %rd111;
	mov.b32 	%r93, 16;
	// begin inline asm
	shfl.sync.down.b32 %r86, %r87, %r93, %r94, %r95;
	// end inline asm
	// begin inline asm
	shfl.sync.down.b32 %r91, %r92, %r93, %r94, %r95;
	// end inline asm
	mov.b64 	%rd112, {%r86, %r91};
	setp.gt.s32 	%p16, %r45, 15;
	selp.b64 	%rd113, 0, %rd112, %p16;
	add.s64 	%rd280, %rd113, %rd111;
	setp.ne.s32 	%p17, %r45, 0;
	@%p17 bra 	$L__BB4_35;
	shr.u32 	%r96, %r13, 2;
	and.b32  	%r97, %r96, 248;
	mov.u32 	%r98, _ZZN3cub18CUB_300001_SM_10006detail6reduce28DeviceReduceSingleTileKernelINS2_10policy_hubIljN4cuda3std3__44plusIlEEE10Policy1000EPlSC_iS9_llNS7_10__identityEEEvT0_T1_T2_T3_T4_T6_E12temp_storage;
	add.s32 	%r99, %r98, %r97;
	st.shared.u64 	[%r99+16], %rd280;
$L__BB4_35:
	bar.sync 	0;
	setp.ne.s32 	%p18, %r13, 0;
	@%p18 bra 	$L__BB4_37;
	ld.shared.u64 	%rd114, [_ZZN3cub18CUB_300001_SM_10006detail6reduce28DeviceReduceSingleTileKernelINS2_10policy_hubIljN4cuda3std3__44plusIlEEE10Policy1000EPlSC_iS9_llNS7_10__identityEEEvT0_T1_T2_T3_T4_T6_E12temp_storage+24];
	add.s64 	%rd115, %rd114, %rd280;
	ld.shared.u64 	%rd116, [_ZZN3cub18CUB_300001_SM_10006detail6reduce28DeviceReduceSingleTileKernelINS2_10policy_hubIljN4cuda3std3__44plusIlEEE10Policy1000EPlSC_iS9_llNS7_10__identityEEEvT0_T1_T2_T3_T4_T6_E12temp_storage+32];
	add.s64 	%rd117, %rd115, %rd116;
	ld.shared.u64 	%rd118, [_ZZN3cub18CUB_300001_SM_10006detail6reduce28DeviceReduceSingleTileKernelINS2_10policy_hubIljN4cuda3std3__44plusIlEEE10Policy1000EPlSC_iS9_llNS7_10__identityEEEvT0_T1_T2_T3_T4_T6_E12temp_storage+40];
	add.s64 	%rd119, %rd117, %rd118;
	ld.shared.u64 	%rd120, [_ZZN3cub18CUB_300001_SM_10006detail6reduce28DeviceReduceSingleTileKernelINS2_10policy_hubIljN4cuda3std3__44plusIlEEE10Policy1000EPlSC_iS9_llNS7_10__identityEEEvT0_T1_T2_T3_T4_T6_E12temp_storage+48];
	add.s64 	%rd121, %rd119, %rd120;
	ld.shared.u64 	%rd122, [_ZZN3cub18CUB_300001_SM_10006detail6reduce28DeviceReduceSingleTileKernelINS2_10policy_hubIljN4cuda3std3__44plusIlEEE10Policy1000EPlSC_iS9_llNS7_10__identityEEEvT0_T1_T2_T3_T4_T6_E12temp_storage+56];
	add.s64 	%rd123, %rd121, %rd122;
	ld.shared.u64 	%rd124, [_ZZN3cub18CUB_300001_SM_10006detail6reduce28DeviceReduceSingleTileKernelINS2_10policy_hubIljN4cuda3std3__44plusIlEEE10Policy1000EPlSC_iS9_llNS7_10__identityEEEvT0_T1_T2_T3_T4_T6_E12temp_storage+64];
	add.s64 	%rd125, %rd123, %rd124;
	ld.shared.u64 	%rd126, [_ZZN3cub18CUB_300001_SM_10006detail6reduce28DeviceReduceSingleTileKernelINS2_10policy_hubIljN4cuda3std3__44plusIlEEE10Policy1000EPlSC_iS9_llNS7_10__identityEEEvT0_T1_T2_T3_T4_T6_E12temp_storage+72];
	add.s64 	%rd127, %rd125, %rd126;
	ld.shared.u64 	%rd128, [_ZZN3cub18CUB_300001_SM_10006detail6reduce28DeviceReduceSingleTileKernelINS2_10policy_hubIljN4cuda3std3__44plusIlEEE10Policy1000EPlSC_iS9_llNS7_10__identityEEEvT0_T1_T2_T3_T4_T6_E12temp_storage+80];
	add.s64 	%rd129, %rd127, %rd128;
	ld.shared.u64 	%rd130, [_ZZN3cub18CUB_300001_SM_10006detail6reduce28DeviceReduceSingleTileKernelINS2_10policy_hubIljN4cuda3std3__44plusIlEEE10Policy1000EPlSC_iS9_llNS7_10__identityEEEvT0_T1_T2_T3_T4_T6_E12temp_storage+88];
	add.s64 	%rd131, %rd129, %rd130;
	ld.shared.u64 	%rd132, [_ZZN3cub18CUB_300001_SM_10006detail6reduce28DeviceReduceSingleTileKernelINS2_10policy_hubIljN4cuda3std3__44plusIlEEE10Policy1000EPlSC_iS9_llNS7_10__identityEEEvT0_T1_T2_T3_T4_T6_E12temp_storage+96];
	add.s64 	%rd133, %rd131, %rd132;
	ld.shared.u64 	%rd134, [_ZZN3cub18CUB_300001_SM_10006detail6reduce28DeviceReduceSingleTileKernelINS2_10policy_hubIljN4cuda3std3__44plusIlEEE10Policy1000EPlSC_iS9_llNS7_10__identityEEEvT0_T1_T2_T3_T4_T6_E12temp_storage+104];
	add.s64 	%rd135, %rd133, %rd134;
	ld.shared.u64 	%rd136, [_ZZN3cub18CUB_300001_SM_10006detail6reduce28DeviceReduceSingleTileKernelINS2_10policy_hubIljN4cuda3std3__44plusIlEEE10Policy1000EPlSC_iS9_llNS7_10__identityEEEvT0_T1_T2_T3_T4_T6_E12temp_storage+112];
	add.s64 	%rd137, %rd135, %rd136;
	ld.shared.u64 	%rd138, [_ZZN3cub18CUB_300001_SM_10006detail6reduce28DeviceReduceSingleTileKernelINS2_10policy_hubIljN4cuda3std3__44plusIlEEE10Policy1000EPlSC_iS9_llNS7_10__identityEEEvT0_T1_T2_T3_T4_T6_E12temp_storage+120];
	add.s64 	%rd139, %rd137, %rd138;
	ld.shared.u64 	%rd140, [_ZZN3cub18CUB_300001_SM_10006detail6reduce28DeviceReduceSingleTileKernelINS2_10policy_hubIljN4cuda3std3__44plusIlEEE10Policy1000EPlSC_iS9_llNS7_10__identityEEEvT0_T1_T2_T3_T4_T6_E12temp_storage+128];
	add.s64 	%rd141, %rd139, %rd140;
	ld.shared.u64 	%rd142, [_ZZN3cub18CUB_300001_SM_10006detail6reduce28DeviceReduceSingleTileKernelINS2_10policy_hubIljN4cuda3std3__44plusIlEEE10Policy1000EPlSC_iS9_llNS7_10__identityEEEvT0_T1_T2_T3_T4_T6_E12temp_storage+136];
	add.s64 	%rd280, %rd141, %rd142;
$L__BB4_37:
	mov.u32 	%r223, %tid.x;
	setp.ne.s32 	%p56, %r223, 0;
	@%p56 bra 	$L__BB4_39;
	add.s64 	%rd264, %rd280, %rd36;
	st.global.u64 	[%rd1], %rd264;
$L__BB4_39:
	ret;

}
	// .globl	_ZN3cub18CUB_300001_SM_10006detail6reduce28DeviceReduceSingleTileKernelINS2_10policy_hubIlyN4cuda3std3__44plusIlEEE10Policy1000EN6thrust24THRUST_300001_SM_1000_NS18transform_iteratorI6is_oddNSD_6detail15normal_iteratorINSD_10device_ptrIiEEEEllEEPlyS9_llNS7_10__identityEEEvT0_T1_T2_T3_T4_T6_
.visible .entry _ZN3cub18CUB_300001_SM_10006detail6reduce28DeviceReduceSingleTileKernelINS2_10policy_hubIlyN4cuda3std3__44plusIlEEE10Policy1000EN6thrust24THRUST_300001_SM_1000_NS18transform_iteratorI6is_oddNSD_6detail15normal_iteratorINSD_10device_ptrIiEEEEllEEPlyS9_llNS7_10__identityEEEvT0_T1_T2_T3_T4_T6_(
	.param .align 8 .b8 _ZN3cub18CUB_300001_SM_10006detail6reduce28DeviceReduceSingleTileKernelINS2_10policy_hubIlyN4cuda3std3__44plusIlEEE10Policy1000EN6thrust24THRUST_300001_SM_1000_NS18transform_iteratorI6is_oddNSD_6detail15normal_iteratorINSD_10device_ptrIiEEEEllEEPlyS9_llNS7_10__identityEEEvT0_T1_T2_T3_T4_T6__param_0[16],
	.param .u64 .ptr .align 1 _ZN3cub18CUB_300001_SM_10006detail6reduce28DeviceReduceSingleTileKernelINS2_10policy_hubIlyN4cuda3std3__44plusIlEEE10Policy1000EN6thrust24THRUST_300001_SM_1000_NS18transform_iteratorI6is_oddNSD_6detail15normal_iteratorINSD_10device_ptrIiEEEEllEEPlyS9_llNS7_10__identityEEEvT0_T1_T2_T3_T4_T6__param_1,
	.param .u64 _ZN3cub18CUB_300001_SM_10006detail6reduce28DeviceReduceSingleTileKernelINS2_10policy_hubIlyN4cuda3std3__44plusIlEEE10Policy1000EN6thrust24THRUST_300001_SM_1000_NS18transform_iteratorI6is_oddNSD_6detail15normal_iteratorINSD_10device_ptrIiEEEEllEEPlyS9_llNS7_10__identityEEEvT0_T1_T2_T3_T4_T6__param_2,
	.param .align 1 .b8 _ZN3cub18CUB_300001_SM_10006detail6reduce28DeviceReduceSingleTileKernelINS2_10policy_hubIlyN4cuda3std3__44plusIlEEE10Policy1000EN6thrust24THRUST_300001_SM_1000_NS18transform_iteratorI6is_oddNSD_6detail15normal_iteratorINSD_10device_ptrIiEEEEllEEPlyS9_llNS7_10__identityEEEvT0_T1_T2_T3_T4_T6__param_3[1],
	.param .u64 _ZN3cub18CUB_300001_SM_10006detail6reduce28DeviceReduceSingleTileKernelINS2_10policy_hubIlyN4cuda3std3__44plusIlEEE10Policy1000EN6thrust24THRUST_300001_SM_1000_NS18transform_iteratorI6is_oddNSD_6detail15normal_iteratorINSD_10device_ptrIiEEEEllEEPlyS9_llNS7_10__identityEEEvT0_T1_T2_T3_T4_T6__param_4,
	.param .align 1 .b8 _ZN3cub18CUB_300001_SM_10006detail6reduce28DeviceReduceSingleTileKernelINS2_10policy_hubIlyN4cuda3std3__44plusIlEEE10Policy1000EN6thrust24THRUST_300001_SM_1000_NS18transform_iteratorI6is_oddNSD_6detail15normal_iteratorINSD_10device_ptrIiEEEEllEEPlyS9_llNS7_10__identityEEEvT0_T1_T2_T3_T4_T6__param_5[1]
)
.maxntid 512
.minnctapersm 1
{
	.reg .pred 	%p<140>;
	.reg .b16 	%rs<9>;
	.reg .b32 	%r<402>;
	.reg .b64 	%rd<403>;
	// demoted variable
	.shared .align 8 .b8 _ZZN3cub18CUB_300001_SM_10006detail6reduce28DeviceReduceSingleTileKernelINS2_10policy_hubIlyN4cuda3std3__44plusIlEEE10Policy1000EN6thrust24THRUST_300001_SM_1000_NS18transform_iteratorI6is_oddNSD_6detail15normal_iteratorINSD_10device_ptrIiEEEEllEEPlyS9_llNS7_10__identityEEEvT0_T1_T2_T3_T4_T6_E12temp_storage[152];
	ld.param.u64 	%rd57, [_ZN3cub18CUB_300001_SM_10006detail6reduce28DeviceReduceSingleTileKernelINS2_10policy_hubIlyN4cuda3std3__44plusIlEEE10Policy1000EN6thrust24THRUST_300001_SM_1000_NS18transform_iteratorI6is_oddNSD_6detail15normal_iteratorINSD_10device_ptrIiEEEEllEEPlyS9_llNS7_10__identityEEEvT0_T1_T2_T3_T4_T6__param_0];
	ld.param.u64 	%rd60, [_ZN3cub18CUB_300001_SM_10006detail6reduce28DeviceReduceSingleTileKernelINS2_10policy_hubIlyN4cuda3std3__44plusIlEEE10Policy1000EN6thrust24THRUST_300001_SM_1000_NS18transform_iteratorI6is_oddNSD_6detail15normal_iteratorINSD_10device_ptrIiEEEEllEEPlyS9_llNS7_10__identityEEEvT0_T1_T2_T3_T4_T6__param_1];
	ld.param.u64 	%rd58, [_ZN3cub18CUB_300001_SM_10006detail6reduce28DeviceReduceSingleTileKernelINS2_10policy_hubIlyN4cuda3std3__44plusIlEEE10Policy1000EN6thrust24THRUST_300001_SM_1000_NS18transform_iteratorI6is_oddNSD_6detail15normal_iteratorINSD_10device_ptrIiEEEEllEEPlyS9_llNS7_10__identityEEEvT0_T1_T2_T3_T4_T6__param_2];
	ld.param.u64 	%rd59, [_ZN3cub18CUB_300001_SM_10006detail6reduce28DeviceReduceSingleTileKernelINS2_10policy_hubIlyN4cuda3std3__44plusIlEEE10Policy1000EN6thrust24THRUST_300001_SM_1000_NS18transform_iteratorI6is_oddNSD_6detail15normal_iteratorINSD_10device_ptrIiEEEEllEEPlyS9_llNS7_10__identityEEEvT0_T1_T2_T3_T4_T6__param_4];
	cvta.to.global.u64 	%rd1, %rd60;
	setp.ne.s64 	%p1, %rd58, 0;
	@%p1 bra 	$L__BB5_3;
	mov.u32 	%r387, %tid.x;
	setp.ne.s32 	%p139, %r387, 0;
	@%p139 bra 	$L__BB5_51;
	st.global.u64 	[%rd1], %rd59;
	bra.uni 	$L__BB5_51;
$L__BB5_3:
	cvta.to.global.u64 	%rd2, %rd57;
	setp.gt.u64 	%p2, %rd58, 3583;
	@%p2 bra 	$L__BB5_28;
	cvt.u32.u64 	%r1, %rd58;
	mov.u32 	%r2, %tid.x;
	setp.ge.u32 	%p67, %r2, %r1;
	mov.b64 	%rd386, 0;
	mov.u32 	%r391, %r2;
	@%p67 bra 	$L__BB5_6;
	mul.wide.u32 	%rd207, %r2, 4;
	add.s64 	%rd208, %rd2, %rd207;
	ld.global.u32 	%r204, [%rd208];
	and.b32  	%r205, %r204, -2147483647;
	setp.eq.s32 	%p68, %r205, 1;
	selp.u64 	%rd386, 1, 0, %p68;
	add.s32 	%r391, %r2, 512;
$L__BB5_6:
	setp.ge.u32 	%p69, %r391, %r1;
	@%p69 bra 	$L__BB5_19;
	not.b32 	%r206, %r391;
	add.s32 	%r207, %r206, %r1;
	shr.u32 	%r208, %r207, 9;
	add.s32 	%r5, %r208, 1;
	and.b32  	%r6, %r5, 15;
	setp.lt.u32 	%p70, %r207, 7680;
	@%p70 bra 	$L__BB5_10;
	and.b32  	%r209, %r5, 16777200;
	neg.s32 	%r389, %r209;
	mul.wide.u32 	%rd210, %r391, 4;
	add.s64 	%rd211, %rd210, %rd2;
	add.s64 	%rd377, %rd211, 16384;
$L__BB5_9:
	.pragma "nounroll";
	ld.global.u32 	%r210, [%rd377+-16384];
	and.b32  	%r211, %r210, -2147483647;
	setp.eq.s32 	%p71, %r211, 1;
	selp.u64 	%rd212, 1, 0, %p71;
	add.s64 	%rd213, %rd386, %rd212;
	ld.global.u32 	%r212, [%rd377+-14336];
	and.b32  	%r213, %r212, -2147483647;
	setp.eq.s32 	%p72, %r213, 1;
	selp.u64 	%rd214, 1, 0, %p72;
	add.s64 	%rd215, %rd213, %rd214;
	ld.global.u32 	%r214, [%rd377+-12288];
	and.b32  	%r215, %r214, -2147483647;
	setp.eq.s32 	%p73, %r215, 1;
	selp.u64 	%rd216, 1, 0, %p73;
	add.s64 	%rd217, %rd215, %rd216;
	ld.global.u32 	%r216, [%rd377+-10240];
	and.b32  	%r217, %r216, -2147483647;
	setp.eq.s32 	%p74, %r217, 1;
	selp.u64 	%rd218, 1, 0, %p74;
	add.s64 	%rd219, %rd217, %rd218;
	ld.global.u32 	%r218, [%rd377+-8192];
	and.b32  	%r219, %r218, -2147483647;
	setp.eq.s32 	%p75, %r219, 1;
	selp.u64 	%rd220, 1, 0, %p75;
	add.s64 	%rd221, %rd219, %rd220;
	ld.global.u32 	%r220, [%rd377+-6144];
	and.b32  	%r221, %r220, -2147483647;
	setp.eq.s32 	%p76, %r221, 1;
	selp.u64 	%rd222, 1, 0, %p76;
	add.s64 	%rd223, %rd221, %rd222;
	ld.global.u32 	%r222, [%rd377+-4096];
	and.b32  	%r223, %r222, -2147483647;
	setp.eq.s32 	%p77, %r223, 1;
	selp.u64 	%rd224, 1, 0, %p77;
	add.s64 	%rd225, %rd223, %rd224;
	ld.global.u32 	%r224, [%rd377+-2048];
	and.b32  	%r225, %r224, -2147483647;
	setp.eq.s32 	%p78, %r225, 1;
	selp.u64 	%rd226, 1, 0, %p78;
	add.s64 	%rd227, %rd225, %rd226;
	ld.global.u32 	%r226, [%rd377];
	and.b32  	%r227, %r226, -2147483647;
	setp.eq.s32 	%p79, %r227, 1;
	selp.u64 	%rd228, 1, 0, %p79;
	add.s64 	%rd229, %rd227, %rd228;
	ld.global.u32 	%r228, [%rd377+2048];
	and.b32  	%r229, %r228, -2147483647;
	setp.eq.s32 	%p80, %r229, 1;
	selp.u64 	%rd230, 1, 0, %p80;
	add.s64 	%rd231, %rd229, %rd230;
	ld.global.u32 	%r230, [%rd377+4096];
	and.b32  	%r231, %r230, -2147483647;
	setp.eq.s32 	%p81, %r231, 1;
	selp.u64 	%rd232, 1, 0, %p81;
	add.s64 	%rd233, %rd231, %rd232;
	ld.global.u32 	%r232, [%rd377+6144];
	and.b32  	%r233, %r232, -2147483647;
	setp.eq.s32 	%p82, %r233, 1;
	selp.u64 	%rd234, 1, 0, %p82;
	add.s64 	%rd235, %rd233, %rd234;
	ld.global.u32 	%r234, [%rd377+8192];
	and.b32  	%r235, %r234, -2147483647;
	setp.eq.s32 	%p83, %r235, 1;
	selp.u64 	%rd236, 1, 0, %p83;
	add.s64 	%rd237, %rd235, %rd236;
	ld.global.u32 	%r236, [%rd377+10240];
	and.b32  	%r237, %r236, -2147483647;
	setp.eq.s32 	%p84, %r237, 1;
	selp.u64 	%rd238, 1, 0, %p84;
	add.s64 	%rd239, %rd237, %rd238;
	ld.global.u32 	%r238, [%rd377+12288];
	and.b32  	%r239, %r238, -2147483647;
	setp.eq.s32 	%p85, %r239, 1;
	selp.u64 	%rd240, 1, 0, %p85;
	add.s64 	%rd241, %rd239, %rd240;
	ld.global.u32 	%r240, [%rd377+14336];
	and.b32  	%r241, %r240, -2147483647;
	setp.eq.s32 	%p86, %r241, 1;
	selp.u64 	%rd242, 1, 0, %p86;
	add.s64 	%rd386, %rd241, %rd242;
	add.s32 	%r391, %r391, 8192;
	add.s32 	%r389, %r389, 16;
	add.s64 	%rd377, %rd377, 32768;
	setp.ne.s32 	%p87, %r389, 0;
	@%p87 bra 	$L__BB5_9;
$L__BB5_10:
	setp.eq.s32 	%p88, %r6, 0;
	@%p88 bra 	$L__BB5_19;
	and.b32  	%r13, %r5, 7;
	setp.lt.u32 	%p89, %r6, 8;
	@%p89 bra 	$L__BB5_13;
	mul.wide.s32 	%rd244, %r391, 4;
	add.s64 	%rd245, %rd2, %rd244;
	ld.global.u32 	%r242, [%rd245];
	and.b32  	%r243, %r242, -2147483647;
	setp.eq.s32 	%p90, %r243, 1;
	selp.u64 	%rd246, 1, 0, %p90;
	add.s64 	%rd247, %rd386, %rd246;
	ld.global.u32 	%r244, [%rd245+2048];
	and.b32  	%r245, %r244, -2147483647;
	setp.eq.s32 	%p91, %r245, 1;
	selp.u64 	%rd248, 1, 0, %p91;
	add.s64 	%rd249, %rd247, %rd248;
	ld.global.u32 	%r246, [%rd245+4096];
	and.b32  	%r247, %r246, -2147483647;
	setp.eq.s32 	%p92, %r247, 1;
	selp.u64 	%rd250, 1, 0, %p92;
	add.s64 	%rd251, %rd249, %rd250;
	ld.global.u32 	%r248, [%rd245+6144];
	and.b32  	%r249, %r248, -2147483647;
	setp.eq.s32 	%p93, %r249, 1;
	selp.u64 	%rd252, 1, 0, %p93;
	add.s64 	%rd253, %rd251, %rd252;
	ld.global.u32 	%r250, [%rd245+8192];
	and.b32  	%r251, %r250, -2147483647;
	setp.eq.s32 	%p94, %r251, 1;
	selp.u64 	%rd254, 1, 0, %p94;
	add.s64 	%rd255, %rd253, %rd254;
	ld.global.u32 	%r252, [%rd245+10240];
	and.b32  	%r253, %r252, -2147483647;
	setp.eq.s32 	%p95, %r253, 1;
	selp.u64 	%rd256, 1, 0, %p95;
	add.s64 	%rd257, %rd255, %rd256;
	ld.global.u32 	%r254, [%rd245+12288];
	and.b32  	%r255, %r254, -2147483647;
	setp.eq.s32 	%p96, %r255, 1;
	selp.u64 	%rd258, 1, 0, %p96;
	add.s64 	%rd259, %rd257, %rd258;
	ld.global.u32 	%r256, [%rd245+14336];
	and.b32  	%r257, %r256, -2147483647;
	setp.eq.s32 	%p97, %r257, 1;
	selp.u64 	%rd260, 1, 0, %p97;
	add.s64 	%rd386, %rd259, %rd260;
	add.s32 	%r391, %r391, 4096;
$L__BB5_13:
	setp.eq.s32 	%p98, %r13, 0;
	@%p98 bra 	$L__BB5_19;
	and.b32  	%r16, %r5, 3;
	setp.lt.u32 	%p99, %r13, 4;
	@%p99 bra 	$L__BB5_16;
	mul.wide.s32 	%rd262, %r391, 4;
	add.s64 	%rd263, %rd2, %rd262;
	ld.global.u32 	%r258, [%rd263];
	and.b32  	%r259, %r258, -2147483647;
	setp.eq.s32 	%p100, %r259, 1;
	selp.u64 	%rd264, 1, 0, %p100;
	add.s64 	%rd265, %rd386, %rd264;
	ld.global.u32 	%r260, [%rd263+2048];
	and.b32  	%r261, %r260, -2147483647;
	setp.eq.s32 	%p101, %r261, 1;
	selp.u64 	%rd266, 1, 0, %p101;
	add.s64 	%rd267, %rd265, %rd266;
	ld.global.u32 	%r262, [%rd263+4096];
	and.b32  	%r263, %r262, -2147483647;
	setp.eq.s32 	%p102, %r263, 1;
	selp.u64 	%rd268, 1, 0, %p102;
	add.s64 	%rd269, %rd267, %rd268;
	ld.global.u32 	%r264, [%rd263+6144];
	and.b32  	%r265, %r264, -2147483647;
	setp.eq.s32 	%p103, %r265, 1;
	selp.u64 	%rd270, 1, 0, %p103;
	add.s64 	%rd386, %rd269, %rd270;
	add.s32 	%r391, %r391, 2048;
$L__BB5_16:
	setp.eq.s32 	%p104, %r16, 0;
	@%p104 bra 	$L__BB5_19;
	neg.s32 	%r394, %r16;
$L__BB5_18:
	.pragma "nounroll";
	mul.wide.s32 	%rd271, %r391, 4;
	add.s64 	%rd272, %rd2, %rd271;
	ld.global.u32 	%r266, [%rd272];
	and.b32  	%r267, %r266, -2147483647;
	setp.eq.s32 	%p105, %r267, 1;
	selp.u64 	%rd273, 1, 0, %p105;
	add.s64 	%rd386, %rd386, %rd273;
	add.s32 	%r391, %r391, 512;
	add.s32 	%r394, %r394, 1;
	setp.ne.s32 	%p106, %r394, 0;
	@%p106 bra 	$L__BB5_18;
$L__BB5_19:
	setp.lt.u64 	%p107, %rd58, 512;
	@%p107 bra 	$L__BB5_24;
	// begin inline asm
	mov.u32 %r331, %laneid;
	// end inline asm
	mov.b64 	{%r333, %r338}, %rd386;
	mov.b32 	%r339, 1;
	mov.b32 	%r380, 31;
	mov.b32 	%r381, -1;
	// begin inline asm
	shfl.sync.down.b32 %r332, %r333, %r339, %r380, %r381;
	// end inline asm
	// begin inline asm
	shfl.sync.down.b32 %r337, %r338, %r339, %r380, %r381;
	// end inline asm
	mov.b64 	%rd332, {%r332, %r337};
	setp.gt.s32 	%p131, %r331, 30;
	selp.b64 	%rd333, 0, %rd332, %p131;
	add.s64 	%rd334, %rd333, %rd386;
	mov.b64 	{%r343, %r348}, %rd334;
	mov.b32 	%r349, 2;
	// begin inline asm
	shfl.sync.down.b32 %r342, %r343, %r349, %r380, %r381;
	// end inline asm
	// begin inline asm
	shfl.sync.down.b32 %r347, %r348, %r349, %r380, %r381;
	// end inline asm
	mov.b64 	%rd335, {%r342, %r347};
	setp.gt.s32 	%p132, %r331, 29;
	selp.b64 	%rd336, 0, %rd335, %p132;
	add.s64 	%rd337, %rd336, %rd334;
	mov.b64 	{%r353, %r358}, %rd337;
	mov.b32 	%r359, 4;
	// begin inline asm
	shfl.sync.down.b32 %r352, %r353, %r359, %r380, %r381;
	// end inline asm
	// begin inline asm
	shfl.sync.down.b32 %r357, %r358, %r359, %r380, %r381;
	// end inline asm
	mov.b64 	%rd338, {%r352, %r357};
	setp.gt.s32 	%p133, %r331, 27;
	selp.b64 	%rd339, 0, %rd338, %p133;
	add.s64 	%rd340, %rd339, %rd337;
	mov.b64 	{%r363, %r368}, %rd340;
	mov.b32 	%r369, 8;
	// begin inline asm
	shfl.sync.down.b32 %r362, %r363, %r369, %r380, %r381;
	// end inline asm
	// begin inline asm
	shfl.sync.down.b32 %r367, %r368, %r369, %r380, %r381;
	// end inline asm
	mov.b64 	%rd341, {%r362, %r367};
	setp.gt.s32 	%p134, %r331, 23;
	selp.b64 	%rd342, 0, %rd341, %p134;
	add.s64 	%rd343, %rd342, %rd340;
	mov.b64 	{%r373, %r378}, %rd343;
	mov.b32 	%r379, 16;
	// begin inline asm
	shfl.sync.down.b32 %r372, %r373, %r379, %r380, %r381;
	// end inline asm
	// begin inline asm
	shfl.sync.down.b32 %r377, %r378, %r379, %r380, %r381;
	// end inline asm
	mov.b64 	%rd344, {%r372, %r377};
	setp.gt.s32 	%p135, %r331, 15;
	selp.b64 	%rd345, 0, %rd344, %p135;
	add.s64 	%rd402, %rd345, %rd343;
	setp.ne.s32 	%p136, %r331, 0;
	@%p136 bra 	$L__BB5_22;
	shr.u32 	%r382, %r2, 2;
	and.b32  	%r383, %r382, 248;
	mov.u32 	%r384, _ZZN3cub18CUB_300001_SM_10006detail6reduce28DeviceReduceSingleTileKernelINS2_10policy_hubIlyN4cuda3std3__44plusIlEEE10Policy1000EN6thrust24THRUST_300001_SM_1000_NS18transform_iteratorI6is_oddNSD_6detail15normal_iteratorINSD_10device_ptrIiEEEEllEEPlyS9_llNS7_10__identityEEEvT0_T1_T2_T3_T4_T6_E12temp_storage;
	add.s32 	%r385, %r384, %r383;
	st.shared.u64 	[%r385+16], %rd402;
$L__BB5_22:
	bar.sync 	0;
	setp.ne.s32 	%p137, %r2, 0;
	@%p137 bra 	$L__BB5_49;
	ld.shared.u64 	%rd346, [_ZZN3cub18CUB_300001_SM_10006detail6reduce28DeviceReduceSingleTileKernelINS2_10policy_hubIlyN4cuda3std3__44plusIlEEE10Policy1000EN6thrust24THRUST_300001_SM_1000_NS18transform_iteratorI6is_oddNSD_6detail15normal_iteratorINSD_10device_ptrIiEEEEllEEPlyS9_llNS7_10__identityEEEvT0_T1_T2_T3_T4_T6_E12temp_storage+24];
	add.s64 	%rd347, %rd346, %rd402;
	ld.shared.u64 	%rd348, [_ZZN3cub18CUB_300001_SM_10006detail6reduce28DeviceReduceSingleTileKernelINS2_10policy_hubIlyN4cuda3std3__44plusIlEEE10Policy1000EN6thrust24THRUST_300001_SM_1000_NS18transform_iteratorI6is_oddNSD_6detail15normal_iteratorINSD_10device_ptrIiEEEEllEEPlyS9_llNS7_10__identityEEEvT0_T1_T2_T3_T4_T6_E12temp_storage+32];
	add.s64 	%rd349, %rd347, %rd348;
	ld.shared.u64 	%rd350, [_ZZN3cub18CUB_300001_SM_10006detail6reduce28DeviceReduceSingleTileKernelINS2_10policy_hubIlyN4cuda3std3__44plusIlEEE10Policy1000EN6thrust24THRUST_300001_SM_1000_NS18transform_iteratorI6is_oddNSD_6detail15normal_iteratorINSD_10device_ptrIiEEEEllEEPlyS9_llNS7_10__identityEEEvT0_T1_T2_T3_T4_T6_E12temp_storage+40];
	add.s64 	%rd351, %rd349, %rd350;
	ld.shared.u64 	%rd352, [_ZZN3cub18CUB_300001_SM_10006detail6reduce28DeviceReduceSingleTileKernelINS2_10policy_hubIlyN4cuda3std3__44plusIlEEE10Policy1000EN6thrust24THRUST_300001_SM_1000_NS18transform_iteratorI6is_oddNSD_6detail15normal_iteratorINSD_10device_ptrIiEEEEllEEPlyS9_llNS7_10__identityEEEvT0_T1_T2_T3_T4_T6_E12temp_storage+48];
	add.s64 	%rd353, %rd351, %rd352;
	ld.shared.u64 	%rd354, [_ZZN3cub18CUB_300001_SM_10006detail6reduce28DeviceReduceSingleTileKernelINS2_10policy_hubIlyN4cuda3std3__44plusIlEEE10Policy1000EN6thrust24THRUST_300001_SM_1000_NS18transform_iteratorI6is_oddNSD_6detail15normal_iteratorINSD_10device_ptrIiEEEEllEEPlyS9_llNS7_10__identityEEEvT0_T1_T2_T3_T4_T6_E12temp_storage+56];
	add.s64 	%rd355, %rd353, %rd354;
	ld.shared.u64 	%rd356, [_ZZN3cub18CUB_300001_SM_10006detail6reduce28DeviceReduceSingleTileKernelINS2_10policy_hubIlyN4cuda3std3__44plusIlEEE10Policy1000EN6thrust24THRUST_300001_SM_1000_NS18transform_iteratorI6is_oddNSD_6detail15normal_iteratorINSD_10device_ptrIiEEEEllEEPlyS9_llNS7_10__identityEEEvT0_T1_T2_T3_T4_T6_E12temp_storage+64];
	add.s64 	%rd357, %rd355, %rd356;
	ld.shared.u64 	%rd358, [_ZZN3cub18CUB_300001_SM_10006detail6reduce28DeviceReduceSingleTileKernelINS2_10policy_hubIlyN4cuda3std3__44plusIlEEE10Policy1000EN6thrust24THRUST_300001_SM_1000_NS18transform_iteratorI6is_oddNSD_6detail15normal_iteratorINSD_10device_ptrIiEEEEllEEPlyS9_llNS7_10__identityEEEvT0_T1_T2_T3_T4_T6_E12temp_storage+72];
	add.s64 	%rd359, %rd357, %rd358;
	ld.shared.u64 	%rd360, [_ZZN3cub18CUB_300001_SM_10006detail6reduce28DeviceReduceSingleTileKernelINS2_10policy_hubIlyN4cuda3std3__44plusIlEEE10Policy1000EN6thrust24THRUST_300001_SM_1000_NS18transform_iteratorI6is_oddNSD_6detail15normal_iteratorINSD_10device_ptrIiEEEEllEEPlyS9_llNS7_10__identityEEEvT0_T1_T2_T3_T4_T6_E12temp_storage+80];
	add.s64 	%rd361, %rd359, %rd360;
	ld.shared.u64 	%rd362, [_ZZN3cub18CUB_300001_SM_10006detail6reduce28DeviceReduceSingleTileKernelINS2_10policy_hubIlyN4cuda3std3__44plusIlEEE10Policy1000EN6thrust24THRUST_300001_SM_1000_NS18transform_iteratorI6is_oddNSD_6detail15normal_iteratorINSD_10device_ptrIiEEEEllEEPlyS9_llNS7_10__identityEEEvT0_T1_T2_T3_T4_T6_E12temp_storage+88];
	add.s64 	%rd363, %rd361, %rd362;
	ld.shared.u64 	%rd364, [_ZZN3cub18CUB_300001_SM_10006detail6reduce28DeviceReduceSingleTileKernelINS2_10policy_hubIlyN4cuda3std3__44plusIlEEE10Policy1000EN6thrust24THRUST_300001_SM_1000_NS18transform_iteratorI6is_oddNSD_6detail15normal_iteratorINSD_10device_ptrIiEEEEllEEPlyS9_llNS7_10__identityEEEvT0_T1_T2_T3_T4_T6_E12temp_storage+96];
	add.s64 	%rd365, %rd363, %rd364;
	ld.shared.u64 	%rd366, [_ZZN3cub18CUB_300001_SM_10006detail6reduce28DeviceReduceSingleTileKernelINS2_10policy_hubIlyN4cuda3std3__44plusIlEEE10Policy1000EN6thrust24THRUST_300001_SM_1000_NS18transform_iteratorI6is_oddNSD_6detail15normal_iteratorINSD_10device_ptrIiEEEEllEEPlyS9_llNS7_10__identityEEEvT0_T1_T2_T3_T4_T6_E12temp_storage+104];
	add.s64 	%rd367, %rd365, %rd366;
	ld.shared.u64 	%rd368, [_ZZN3cub18CUB_300001_SM_10006detail6reduce28DeviceReduceSingleTileKernelINS2_10policy_hubIlyN4cuda3std3__44plusIlEEE10Policy1000EN6thrust24THRUST_300001_SM_1000_NS18transform_iteratorI6is_oddNSD_6detail15normal_iteratorINSD_10device_ptrIiEEEEllEEPlyS9_llNS7_10__identityEEEvT0_T1_T2_T3_T4_T6_E12temp_storage+112];
	add.s64 	%rd369, %rd367, %rd368;
	ld.shared.u64 	%rd370, [_ZZN3cub18CUB_300001_SM_10006detail6reduce28DeviceReduceSingleTileKernelINS2_10policy_hubIlyN4cuda3std3__44plusIlEEE10Policy1000EN6thrust24THRUST_300001_SM_1000_NS18transform_iteratorI6is_oddNSD_6detail15normal_iteratorINSD_10device_ptrIiEEEEllEEPlyS9_llNS7_10__identityEEEvT0_T1_T2_T3_T4_T6_E12temp_storage+120];
	add.s64 	%rd371, %rd369, %rd370;
	ld.shared.u64 	%rd372, [_ZZN3cub18CUB_300001_SM_10006detail6reduce28DeviceReduceSingleTileKernelINS2_10policy_hubIlyN4cuda3std3__44plusIlEEE10Policy1000EN6thrust24THRUST_300001_SM_1000_NS18transform_iteratorI6is_oddNSD_6detail15normal_iteratorINSD_10device_ptrIiEEEEllEEPlyS9_llNS7_10__identityEEEvT0_T1_T2_T3_T4_T6_E12temp_storage+128];
	add.s64 	%rd373, %rd371, %rd372;
	ld.shared.u64 	%rd374, [_ZZN3cub18CUB_300001_SM_10006detail6reduce28DeviceReduceSingleTileKernelINS2_10policy_hubIlyN4cuda3std3__44plusIlEEE10Policy1000EN6thrust24THRUST_300001_SM_1000_NS18transform_iteratorI6is_oddNSD_6detail15normal_iteratorINSD_10device_ptrIiEEEEllEEPlyS9_llNS7_10__identityEEEvT0_T1_T2_T3_T4_T6_E12temp_storage+136];
	add.s64 	%rd402, %rd373, %rd374;
	bra.uni 	$L__BB5_49;
$L__BB5_24:
	// begin inline asm
	mov.u32 %r268, %laneid;
	// end inline asm
	and.b32  	%r319, %r2, 992;
	add.s32 	%r320, %r319, 32;
	setp.gt.u32 	%p108, %r320, %r1;
	not.b32 	%r321, %r319;
	add.s32 	%r322, %r1, %r321;
	selp.b32 	%r317, %r322, 31, %p108;
	mov.b64 	{%r270, %r275}, %rd386;
	mov.b32 	%r276, 1;
	mov.b32 	%r318, -1;
	// begin inline asm
	shfl.sync.down.b32 %r269, %r270, %r276, %r317, %r318;
	// end inline asm
	// begin inline asm
	shfl.sync.down.b32 %r274, %r275, %r276, %r317, %r318;
	// end inline asm
	mov.b64 	%rd274, {%r269, %r274};
	setp.lt.s32 	%p109, %r268, %r317;
	selp.b64 	%rd275, %rd274, 0, %p109;
	add.s64 	%rd276, %rd275, %rd386;
	mov.b64 	{%r280, %r285}, %rd276;
	mov.b32 	%r286, 2;
	// begin inline asm
	shfl.sync.down.b32 %r279, %r280, %r286, %r317, %r318;
	// end inline asm
	// begin inline asm
	shfl.sync.down.b32 %r284, %r285, %r286, %r317, %r318;
	// end inline asm
	mov.b64 	%rd277, {%r279, %r284};
	add.s32 	%r323, %r268, 2;
	setp.gt.s32 	%p110, %r323, %r317;
	selp.b64 	%rd278, 0, %rd277, %p110;
	add.s64 	%rd279, %rd278, %rd276;
	mov.b64 	{%r290, %r295}, %rd279;
	mov.b32 	%r296, 4;
	// begin inline asm
	shfl.sync.down.b32 %r289, %r290, %r296, %r317, %r318;
	// end inline asm
	// begin inline asm
	shfl.sync.down.b32 %r294, %r295, %r296, %r317, %r318;
	// end inline asm
	mov.b64 	%rd280, {%r289, %r294};
	add.s32 	%r324, %r268, 4;
	setp.gt.s32 	%p111, %r324, %r317;
	selp.b64 	%rd281, 0, %rd280, %p111;
	add.s64 	%rd282, %rd281, %rd279;
	mov.b64 	{%r300, %r305}, %rd282;
	mov.b32 	%r306, 8;
	// begin inline asm
	shfl.sync.down.b32 %r299, %r300, %r306, %r317, %r318;
	// end inline asm
	// begin inline asm
	shfl.sync.down.b32 %r304, %r305, %r306, %r317, %r318;
	// end inline asm
	mov.b64 	%rd283, {%r299, %r304};
	add.s32 	%r325, %r268, 8;
	setp.gt.s32 	%p112, %r325, %r317;
	selp.b64 	%rd284, 0, %rd283, %p112;
	add.s64 	%rd285, %rd284, %rd282;
	mov.b64 	{%r310, %r315}, %rd285;
	mov.b32 	%r316, 16;
	// begin inline asm
	shfl.sync.down.b32 %r309, %r310, %r316, %r317, %r318;
	// end inline asm
	// begin inline asm
	shfl.sync.down.b32 %r314, %r315, %r316, %r317, %r318;
	// end inline asm
	mov.b64 	%rd286, {%r309, %r314};
	add.s32 	%r326, %r268, 16;
	setp.gt.s32 	%p113, %r326, %r317;
	selp.b64 	%rd287, 0, %rd286, %p113;
	add.s64 	%rd402, %rd287, %rd285;
	setp.ne.s32 	%p114, %r268, 0;
	@%p114 bra 	$L__BB5_26;
	shr.u32 	%r327, %r2, 2;
	and.b32  	%r328, %r327, 248;
	mov.u32 	%r329, _ZZN3cub18CUB_300001_SM_10006detail6reduce28DeviceReduceSingleTileKernelINS2_10policy_hubIlyN4cuda3std3__44plusIlEEE10Policy1000EN6thrust24THRUST_300001_SM_1000_NS18transform_iteratorI6is_oddNSD_6detail15normal_iteratorINSD_10device_ptrIiEEEEllEEPlyS9_llNS7_10__identityEEEvT0_T1_T2_T3_T4_T6_E12temp_storage;
	add.s32 	%r330, %r329, %r328;
	st.shared.u64 	[%r330+16], %rd402;
$L__BB5_26:
	bar.sync 	0;
	setp.ne.s32 	%p115, %r2, 0;
	@%p115 bra 	$L__BB5_49;
	setp.gt.u64 	%p116, %rd58, 32;
	ld.shared.u64 	%rd288, [_ZZN3cub18CUB_300001_SM_10006detail6reduce28DeviceReduceSingleTileKernelINS2_10policy_hubIlyN4cuda3std3__44plusIlEEE10Policy1000EN6thrust24THRUST_300001_SM_1000_NS18transform_iteratorI6is_oddNSD_6detail15normal_iteratorINSD_10device_ptrIiEEEEllEEPlyS9_llNS7_10__identityEEEvT0_T1_T2_T3_T4_T6_E12temp_storage+24];
	selp.b64 	%rd289, %rd288, 0, %p116;
	add.s64 	%rd290, %rd289, %rd402;
	setp.gt.u64 	%p117, %rd58, 64;
	ld.shared.u64 	%rd291, [_ZZN3cub18CUB_300001_SM_10006detail6reduce28DeviceReduceSingleTileKernelINS2_10policy_hubIlyN4cuda3std3__44plusIlEEE10Policy1000EN6thrust24THRUST_300001_SM_1000_NS18transform_iteratorI6is_oddNSD_6detail15normal_iteratorINSD_10device_ptrIiEEEEllEEPlyS9_llNS7_10__identityEEEvT0_T1_T2_T3_T4_T6_E12temp_storage+32];
	selp.b64 	%rd292, %rd291, 0, %p117;
	add.s64 	%rd293, %rd290, %rd292;
	setp.gt.u64 	%p118, %rd58, 96;
	ld.shared.u64 	%rd294, [_ZZN3cub18CUB_300001_SM_10006detail6reduce28DeviceReduceSingleTileKernelINS2_10policy_hubIlyN4cuda3std3__44plusIlEEE10Policy1000EN6thrust24THRUST_300001_SM_1000_NS18transform_iteratorI6is_oddNSD_6detail15normal_iteratorINSD_10device_ptrIiEEEEllEEPlyS9_llNS7_10__identityEEEvT0_T1_T2_T3_T4_T6_E12temp_storage+40];
	selp.b64 	%rd295, %rd294, 0, %p118;
	add.s64 	%rd296, %rd293, %rd295;
	setp.gt.u64 	%p119, %rd58, 128;
	ld.shared.u64 	%rd297, [_ZZN3cub18CUB_300001_SM_10006detail6reduce28DeviceReduceSingleTileKernelINS2_10policy_hubIlyN4cuda3std3__44plusIlEEE10Policy1000EN6thrust24THRUST_300001_SM_1000_NS18transform_iteratorI6is_oddNSD_6detail15normal_iteratorINSD_10device_ptrIiEEEEllEEPlyS9_llNS7_10__identityEEEvT0_T1_T2_T3_T4_T6_E12temp_storage+48];
	selp.b64 	%rd298, %rd297, 0, %p119;
	add.s64 	%rd299, %rd296, %rd298;
	setp.gt.u64 	%p120, %rd58, 160;
	ld.shared.u64 	%rd300, [_ZZN3cub18CUB_300001_SM_10006detail6reduce28DeviceReduceSingleTileKernelINS2_10policy_hubIlyN4cuda3std3__44plusIlEEE10Policy1000EN6thrust24THRUST_300001_SM_1000_NS18transform_iteratorI6is_oddNSD_6detail15normal_iteratorINSD_10device_ptrIiEEEEllEEPlyS9_llNS7_10__identityEEEvT0_T1_T2_T3_T4_T6_E12temp_storage+56];
	selp.b64 	%rd301, %rd300, 0, %p120;
	add.s64 	%rd302, %rd299, %rd301;
	setp.gt.u64 	%p121, %rd58, 192;
	ld.shared.u64 	%rd303, [_ZZN3cub18CUB_300001_SM_10006detail6reduce28DeviceReduceSingleTileKernelINS2_10policy_hubIlyN4cuda3std3__44plusIlEEE10Policy1000EN6thrust24THRUST_300001_SM_1000_NS18transform_iteratorI6is_oddNSD_6detail15normal_iteratorINSD_10device_ptrIiEEEEllEEPlyS9_llNS7_10__identityEEEvT0_T1_T2_T3_T4_T6_E12temp_storage+64];
	selp.b64 	%rd304, %rd303, 0, %p121;
	add.s64 	%rd305, %rd302, %rd304;
	setp.gt.u64 	%p122, %rd58, 224;
	ld.shared.u64 	%rd306, [_ZZN3cub18CUB_300001_SM_10006detail6reduce28DeviceReduceSingleTileKernelINS2_10policy_hubIlyN4cuda3std3__44plusIlEEE10Policy1000EN6thrust24THRUST_300001_SM_1000_NS18transform_iteratorI6is_oddNSD_6detail15normal_iteratorINSD_10device_ptrIiEEEEllEEPlyS9_llNS7_10__identityEEEvT0_T1_T2_T3_T4_T6_E12temp_storage+72];
	selp.b64 	%rd307, %rd306, 0, %p122;
	add.s64 	%rd308, %rd305, %rd307;
	setp.gt.u64 	%p123, %rd58, 256;
	ld.shared.u64 	%rd309, [_ZZN3cub18CUB_300001_SM_10006detail6reduce28DeviceReduceSingleTileKernelINS2_10policy_hubIlyN4cuda3std3__44plusIlEEE10Policy1000EN6thrust24THRUST_300001_SM_1000_NS18transform_iteratorI6is_oddNSD_6detail15normal_iteratorINSD_10device_ptrIiEEEEllEEPlyS9_llNS7_10__identityEEEvT0_T1_T2_T3_T4_T6_E12temp_storage+80];
	selp.b64 	%rd310, %rd309, 0, %p123;
	add.s64 	%rd311, %rd308, %rd310;
	setp.gt.u64 	%p124, %rd58, 288;
	ld.shared.u64 	%rd312, [_ZZN3cub18CUB_300001_SM_10006detail6reduce28DeviceReduceSingleTileKernelINS2_10policy_hubIlyN4cuda3std3__44plusIlEEE10Policy1000EN6thrust24THRUST_300001_SM_1000_NS18transform_iteratorI6is_oddNSD_6detail15normal_iteratorINSD_10device_ptrIiEEEEllEEPlyS9_llNS7_10__identityEEEvT0_T1_T2_T3_T4_T6_E12temp_storage+88];
	selp.b64 	%rd313, %rd312, 0, %p124;
	add.s64 	%rd314, %rd311, %rd313;
	setp.gt.u64 	%p125, %rd58, 320;
	ld.shared.u64 	%rd315, [_ZZN3cub18CUB_300001_SM_10006detail6reduce28DeviceReduceSingleTileKernelINS2_10policy_hubIlyN4cuda3std3__44plusIlEEE10Policy1000EN6thrust24THRUST_300001_SM_1000_NS18transform_iteratorI6is_oddNSD_6detail15normal_iteratorINSD_10device_ptrIiEEEEllEEPlyS9_llNS7_10__identityEEEvT0_T1_T2_T3_T4_T6_E12temp_storage+96];
	selp.b64 	%rd316, %rd315, 0, %p125;
	add.s64 	%rd317, %rd314, %rd316;
	setp.gt.u64 	%p126, %rd58, 352;
	ld.shared.u64 	%rd318, [_ZZN3cub18CUB_300001_SM_10006detail6reduce28DeviceReduceSingleTileKernelINS2_10policy_hubIlyN4cuda3std3__44plusIlEEE10Policy1000EN6thrust24THRUST_300001_SM_1000_NS18transform_iteratorI6is_oddNSD_6detail15normal_iteratorINSD_10device_ptrIiEEEEllEEPlyS9_llNS7_10__identityEEEvT0_T1_T2_T3_T4_T6_E12temp_storage+104];
	selp.b64 	%rd319, %rd318, 0, %p126;
	add.s64 	%rd320, %rd317, %rd319;
	setp.gt.u64 	%p127, %rd58, 384;
	ld.shared.u64 	%rd321, [_ZZN3cub18CUB_300001_SM_10006detail6reduce28DeviceReduceSingleTileKernelINS2_10policy_hubIlyN4cuda3std3__44plusIlEEE10Policy1000EN6thrust24THRUST_300001_SM_1000_NS18transform_iteratorI6is_oddNSD_6detail15normal_iteratorINSD_10device_ptrIiEEEEllEEPlyS9_llNS7_10__identityEEEvT0_T1_T2_T3_T4_T6_E12temp_storage+112];
	selp.b64 	%rd322, %rd321, 0, %p127;
	add.s64 	%rd323, %rd320, %rd322;
	setp.gt.u64 	%p128, %rd58, 416;
	ld.shared.u64 	%rd324, [_ZZN3cub18CUB_300001_SM_10006detail6reduce28DeviceReduceSingleTileKernelINS2_10policy_hubIlyN4cuda3std3__44plusIlEEE10Policy1000EN6thrust24THRUST_300001_SM_1000_NS18transform_iteratorI6is_oddNSD_6detail15normal_iteratorINSD_10device_ptrIiEEEEllEEPlyS9_llNS7_10__identityEEEvT0_T1_T2_T3_T4_T6_E12temp_storage+120];
	selp.b64 	%rd325, %rd324, 0, %p128;
	add.s64 	%rd326, %rd323, %rd325;
	setp.gt.u64 	%p129, %rd58, 448;
	ld.shared.u64 	%rd327, [_ZZN3cub18CUB_300001_SM_10006detail6reduce28DeviceReduceSingleTileKernelINS2_10policy_hubIlyN4cuda3std3__44plusIlEEE10Policy1000EN6thrust24THRUST_300001_SM_1000_NS18transform_iteratorI6is_oddNSD_6detail15normal_iteratorINSD_10device_ptrIiEEEEllEEPlyS9_llNS7_10__identityEEEvT0_T1_T2_T3_T4_T6_E12temp_storage+128];
	selp.b64 	%rd328, %rd327, 0, %p129;
	add.s64 	%rd329, %rd326, %rd328;
	setp.gt.u64 	%p130, %rd58, 480;
	ld.shared.u64 	%rd330, [_ZZN3cub18CUB_300001_SM_10006detail6reduce28DeviceReduceSingleTileKernelINS2_10policy_hubIlyN4cuda3std3__44plusIlEEE10Policy1000EN6thrust24THRUST_300001_SM_1000_NS18transform_iteratorI6is_oddNSD_6detail15normal_iteratorINSD_10device_ptrIiEEEEllEEPlyS9_llNS7_10__identityEEEvT0_T1_T2_T3_T4_T6_E12temp_storage+136];
	selp.b64 	%rd331, %rd330, 0, %p130;
	add.s64 	%rd402, %rd329, %rd331;
	bra.uni 	$L__BB5_49;
$L__BB5_28:
	mov.u32 	%r24, %tid.x;
	cvt.u64.u32 	%rd25, %r24;
	mul.wide.u32 	%rd62, %r24, 4;
	add.s64 	%rd26, %rd2, %rd62;
	ld.global.u32 	%r52, [%rd26];
	and.b32  	%r53, %r52, -2147483647;
	setp.eq.s32 	%p3, %r53, 1;
	selp.u64 	%rd63, 1, 0, %p3;
	ld.global.u32 	%r54, [%rd26+2048];
	and.b32  	%r55, %r54, -2147483647;
	setp.eq.s32 	%p4, %r55, 1;
	selp.u64 	%rd64, 1, 0, %p4;
	ld.global.u32 	%r56, [%rd26+4096];
	and.b32  	%r57, %r56, -2147483647;
	setp.eq.s32 	%p5, %r57, 1;
	selp.u64 	%rd65, 1, 0, %p5;
	ld.global.u32 	%r58, [%rd26+6144];
	and.b32  	%r59, %r58, -2147483647;
	setp.eq.s32 	%p6, %r59, 1;
	selp.u64 	%rd66, 1, 0, %p6;
	ld.global.u32 	%r60, [%rd26+8192];
	and.b32  	%r61, %r60, -2147483647;
	setp.eq.s32 	%p7, %r61, 1;
	selp.u64 	%rd67, 1, 0, %p7;
	ld.global.u32 	%r62, [%rd26+10240];
	and.b32  	%r63, %r62, -2147483647;
	setp.eq.s32 	%p8, %r63, 1;
	selp.u64 	%rd68, 1, 0, %p8;
	ld.global.u32 	%r64, [%rd26+12288];
	and.b32  	%r65, %r64, -2147483647;
	setp.eq.s32 	%p9, %r65, 1;
	selp.u64 	%rd69, 1, 0, %p9;
	add.s64 	%rd70, %rd64, %rd63;
	add.s64 	%rd71, %rd70, %rd65;
	add.s64 	%rd72, %rd71, %rd66;
	add.s64 	%rd73, %rd72, %rd67;
	add.s64 	%rd74, %rd73, %rd68;
	add.s64 	%rd401, %rd74, %rd69;
	add.s64 	%rd28, %rd58, -3584;
	setp.lt.u64 	%p10, %rd28, 3584;
	mov.b64 	%rd389, 3584;
	@%p10 bra 	$L__BB5_32;
	mov.b64 	%rd389, 3584;
$L__BB5_30:
	shl.b64 	%rd76, %rd389, 2;
	add.s64 	%rd77, %rd26, %rd76;
	ld.global.u32 	%r66, [%rd77];
	and.b32  	%r67, %r66, -2147483647;
	setp.eq.s32 	%p11, %r67, 1;
	selp.u64 	%rd78, 1, 0, %p11;
	ld.global.u32 	%r68, [%rd77+2048];
	and.b32  	%r69, %r68, -2147483647;
	setp.eq.s32 	%p12, %r69, 1;
	selp.u64 	%rd79, 1, 0, %p12;
	ld.global.u32 	%r70, [%rd77+4096];
	and.b32  	%r71, %r70, -2147483647;
	setp.eq.s32 	%p13, %r71, 1;
	selp.u64 	%rd80, 1, 0, %p13;
	ld.global.u32 	%r72, [%rd77+6144];
	and.b32  	%r73, %r72, -2147483647;
	setp.eq.s32 	%p14, %r73, 1;
	selp.u64 	%rd81, 1, 0, %p14;
	ld.global.u32 	%r74, [%rd77+8192];
	and.b32  	%r75, %r74, -2147483647;
	setp.eq.s32 	%p15, %r75, 1;
	selp.u64 	%rd82, 1, 0, %p15;
	ld.global.u32 	%r76, [%rd77+10240];
	and.b32  	%r77, %r76, -2147483647;
	setp.eq.s32 	%p16, %r77, 1;
	selp.u64 	%rd83, 1, 0, %p16;
	ld.global.u32 	%r78, [%rd77+12288];
	and.b32  	%r79, %r78, -2147483647;
	setp.eq.s32 	%p17, %r79, 1;
	selp.u64 	%rd84, 1, 0, %p17;
	add.s64 	%rd85, %rd401, %rd78;
	add.s64 	%rd86, %rd85, %rd79;
	add.s64 	%rd87, %rd86, %rd80;
	add.s64 	%rd88, %rd87, %rd81;
	add.s64 	%rd89, %rd88, %rd82;
	add.s64 	%rd90, %rd89, %rd83;
	add.s64 	%rd401, %rd90, %rd84;
	sub.s64 	%rd91, %rd58, %rd389;
	setp.lt.u64 	%p18, %rd91, 3584;
	@%p18 bra 	$L__BB5_45;
	add.s64 	%rd389, %rd389, 3584;
	setp.le.u64 	%p19, %rd389, %rd28;
	@%p19 bra 	$L__BB5_30;
$L__BB5_32:
	setp.le.u64 	%p20, %rd58, %rd389;
	cvt.u32.u64 	%r80, %rd389;
	cvt.u32.u64 	%r81, %rd58;
	sub.s32 	%r82, %r81, %r80;
	setp.ge.s32 	%p21, %r24, %r82;
	or.pred  	%p22, %p20, %p21;
	@%p22 bra 	$L__BB5_45;
	not.b32 	%r85, %r24;
	add.s32 	%r86, %r85, %r81;
	sub.s32 	%r88, %r86, %r80;
	shr.u32 	%r89, %r88, 9;
	add.s32 	%r25, %r89, 1;
	and.b32  	%r26, %r25, 15;
	setp.lt.u32 	%p23, %r88, 7680;
	mov.u32 	%r398, %r24;
	@%p23 bra 	$L__BB5_36;
	and.b32  	%r90, %r25, 16777200;
	neg.s32 	%r396, %r90;
	add.s64 	%rd93, %rd389, %rd25;
	shl.b64 	%rd94, %rd93, 2;
	add.s64 	%rd95, %rd94, %rd2;
	add.s64 	%rd391, %rd95, 16384;
	mov.u32 	%r398, %r24;
$L__BB5_35:
	.pragma "nounroll";
	ld.global.u32 	%r91, [%rd391+-16384];
	and.b32  	%r92, %r91, -2147483647;
	setp.eq.s32 	%p24, %r92, 1;
	selp.u64 	%rd96, 1, 0, %p24;
	add.s64 	%rd97, %rd401, %rd96;
	ld.global.u32 	%r93, [%rd391+-14336];
	and.b32  	%r94, %r93, -2147483647;
	setp.eq.s32 	%p25, %r94, 1;
	selp.u64 	%rd98, 1, 0, %p25;
	add.s64 	%rd99, %rd97, %rd98;
	ld.global.u32 	%r95, [%rd391+-12288];
	and.b32  	%r96, %r95, -2147483647;
	setp.eq.s32 	%p26, %r96, 1;
	selp.u64 	%rd100, 1, 0, %p26;
	add.s64 	%rd101, %rd99, %rd100;
	ld.global.u32 	%r97, [%rd391+-10240];
	and.b32  	%r98, %r97, -2147483647;
	setp.eq.s32 	%p27, %r98, 1;
	selp.u64 	%rd102, 1, 0, %p27;
	add.s64 	%rd103, %rd101, %rd102;
	ld.global.u32 	%r99, [%rd391+-8192];
	and.b32  	%r100, %r99, -2147483647;
	setp.eq.s32 	%p28, %r100, 1;
	selp.u64 	%rd104, 1, 0, %p28;
	add.s64 	%rd105, %rd103, %rd104;
	ld.global.u32 	%r101, [%rd391+-6144];
	and.b32  	%r102, %r101, -2147483647;
	setp.eq.s32 	%p29, %r102, 1;
	selp.u64 	%rd106, 1, 0, %p29;
	add.s64 	%rd107, %rd105, %rd106;
	ld.global.u32 	%r103, [%rd391+-4096];
	and.b32  	%r104, %r103, -2147483647;
	setp.eq.s32 	%p30, %r104, 1;
	selp.u64 	%rd108, 1, 0, %p30;
	add.s64 	%rd109, %rd107, %rd108;
	ld.global.u32 	%r105, [%rd391+-2048];
	and.b32  	%r106, %r105, -2147483647;
	setp.eq.s32 	%p31, %r106, 1;
	selp.u64 	%rd110, 1, 0, %p31;
	add.s64 	%rd111, %rd109, %rd110;
	ld.global.u32 	%r107, [%rd391];
	and.b32  	%r108, %r107, -2147483647;
	setp.eq.s32 	%p32, %r108, 1;
	selp.u64 	%rd112, 1, 0, %p32;
	add.s64 	%rd113, %rd111, %rd112;
	ld.global.u32 	%r109, [%rd391+2048];
	and.b32  	%r110, %r109, -2147483647;
	setp.eq.s32 	%p33, %r110, 1;
	selp.u64 	%rd114, 1, 0, %p33;
	add.s64 	%rd115, %rd113, %rd114;
	ld.global.u32 	%r111, [%rd391+4096];
	and.b32  	%r112, %r111, -2147483647;
	setp.eq.s32 	%p34, %r112, 1;
	selp.u64 	%rd116, 1, 0, %p34;
	add.s64 	%rd117, %rd115, %rd116;
	ld.global.u32 	%r113, [%rd391+6144];
	and.b32  	%r114, %r113, -2147483647;
	setp.eq.s32 	%p35, %r114, 1;
	selp.u64 	%rd118, 1, 0, %p35;
	add.s64 	%rd119, %rd117, %rd118;
	ld.global.u32 	%r115, [%rd391+8192];
	and.b32  	%r116, %r115, -2147483647;
	setp.eq.s32 	%p36, %r116, 1;
	selp.u64 	%rd120, 1, 0, %p36;
	add.s64 	%rd121, %rd119, %rd120;
	ld.global.u32 	%r117, [%rd391+10240];
	and.b32  	%r118, %r117, -2147483647;
	setp.eq.s32 	%p37, %r118, 1;
	selp.u64 	%rd122, 1, 0, %p37;
	add.s64 	%rd123, %rd121, %rd122;
	ld.global.u32 	%r119, [%rd391+12288];
	and.b32  	%r120, %r119, -2147483647;
	setp.eq.s32 	%p38, %r120, 1;
	selp.u64 	%rd124, 1, 0, %p38;
	add.s64 	%rd125, %rd123, %rd124;
	ld.global.u32 	%r121, [%rd391+14336];
	and.b32  	%r122, %r121, -2147483647;
	setp.eq.s32 	%p39, %r122, 1;
	selp.u64 	%rd126, 1, 0, %p39;
	add.s64 	%rd401, %rd125, %rd126;
	add.s32 	%r398, %r398, 8192;
	add.s32 	%r396, %r396, 16;
	add.s64 	%rd391, %rd391, 32768;
	setp.ne.s32 	%p40, %r396, 0;
	@%p40 bra 	$L__BB5_35;
$L__BB5_36:
	setp.eq.s32 	%p41, %r26, 0;
	@%p41 bra 	$L__BB5_45;
	and.b32  	%r33, %r25, 7;
	setp.lt.u32 	%p42, %r26, 8;
	@%p42 bra 	$L__BB5_39;
	cvt.u64.u32 	%rd128, %r398;
	add.s64 	%rd129, %rd389, %rd128;
	shl.b64 	%rd130, %rd129, 2;
	add.s64 	%rd131, %rd2, %rd130;
	ld.global.u32 	%r123, [%rd131];
	and.b32  	%r124, %r123, -2147483647;
	setp.eq.s32 	%p43, %r124, 1;
	selp.u64 	%rd132, 1, 0, %p43;
	add.s64 	%rd133, %rd401, %rd132;
	ld.global.u32 	%r125, [%rd131+2048];
	and.b32  	%r126, %r125, -2147483647;
	setp.eq.s32 	%p44, %r126, 1;
	selp.u64 	%rd134, 1, 0, %p44;
	add.s64 	%rd135, %rd133, %rd134;
	ld.global.u32 	%r127, [%rd131+4096];
	and.b32  	%r128, %r127, -2147483647;
	setp.eq.s32 	%p45, %r128, 1;
	selp.u64 	%rd136, 1, 0, %p45;
	add.s64 	%rd137, %rd135, %rd136;
	ld.global.u32 	%r129, [%rd131+6144];
	and.b32  	%r130, %r129, -2147483647;
	setp.eq.s32 	%p46, %r130, 1;
	selp.u64 	%rd138, 1, 0, %p46;
	add.s64 	%rd139, %rd137, %rd138;
	ld.global.u32 	%r131, [%rd131+8192];
	and.b32  	%r132, %r131, -2147483647;
	setp.eq.s32 	%p47, %r132, 1;
	selp.u64 	%rd140, 1, 0, %p47;
	add.s64 	%rd141, %rd139, %rd140;
	ld.global.u32 	%r133, [%rd131+10240];
	and.b32  	%r134, %r133, -2147483647;
	setp.eq.s32 	%p48, %r134, 1;
	selp.u64 	%rd142, 1, 0, %p48;
	add.s64 	%rd143, %rd141, %rd142;
	ld.global.u32 	%r135, [%rd131+12288];
	and.b32  	%r136, %r135, -2147483647;
	setp.eq.s32 	%p49, %r136, 1;
	selp.u64 	%rd144, 1, 0, %p49;
	add.s64 	%rd145, %rd143, %rd144;
	ld.global.u32 	%r137, [%rd131+14336];
	and.b32  	%r138, %r137, -2147483647;
	setp.eq.s32 	%p50, %r138, 1;
	selp.u64 	%rd146, 1, 0, %p50;
	add.s64 	%rd401, %rd145, %rd146;
	add.s32 	%r398, %r398, 4096;
$L__BB5_39:
	setp.eq.s32 	%p51, %r33, 0;
	@%p51 bra 	$L__BB5_45;
	and.b32  	%r36, %r25, 3;
	setp.lt.u32 	%p52, %r33, 4;
	@%p52 bra 	$L__BB5_42;
	cvt.u64.u32 	%rd148, %r398;
	add.s64 	%rd149, %rd389, %rd148;
	shl.b64 	%rd150, %rd149, 2;
	add.s64 	%rd151, %rd2, %rd150;
	ld.global.u32 	%r139, [%rd151];
	and.b32  	%r140, %r139, -2147483647;
	setp.eq.s32 	%p53, %r140, 1;
	selp.u64 	%rd152, 1, 0, %p53;
	add.s64 	%rd153, %rd401, %rd152;
	ld.global.u32 	%r141, [%rd151+2048];
	and.b32  	%r142, %r141, -2147483647;
	setp.eq.s32 	%p54, %r142, 1;
	selp.u64 	%rd154, 1, 0, %p54;
	add.s64 	%rd155, %rd153, %rd154;
	ld.global.u32 	%r143, [%rd151+4096];
	and.b32  	%r144, %r143, -2147483647;
	setp.eq.s32 	%p55, %r144, 1;
	selp.u64 	%rd156, 1, 0, %p55;
	add.s64 	%rd157, %rd155, %rd156;
	ld.global.u32 	%r145, [%rd151+6144];
	and.b32  	%r146, %r145, -2147483647;
	setp.eq.s32 	%p56, %r146, 1;
	selp.u64 	%rd158, 1, 0, %p56;
	add.s64 	%rd401, %rd157, %rd158;
	add.s32 	%r398, %r398, 2048;
$L__BB5_42:
	setp.eq.s32 	%p57, %r36, 0;
	@%p57 bra 	$L__BB5_45;
	cvt.u64.u32 	%rd159, %r398;
	add.s64 	%rd160, %rd389, %rd159;
	shl.b64 	%rd161, %rd160, 2;
	add.s64 	%rd399, %rd2, %rd161;
	neg.s32 	%r401, %r36;
$L__BB5_44:
	.pragma "nounroll";
	ld.global.u32 	%r147, [%rd399];
	and.b32  	%r148, %r147, -2147483647;
	setp.eq.s32 	%p58, %r148, 1;
	selp.u64 	%rd162, 1, 0, %p58;
	add.s64 	%rd401, %rd401, %rd162;
	add.s64 	%rd399, %rd399, 2048;
	add.s32 	%r401, %r401, 1;
	setp.ne.s32 	%p59, %r401, 0;
	@%p59 bra 	$L__BB5_44;
$L__BB5_45:
	// begin inline asm
	mov.u32 %r149, %laneid;
	// end inline asm
	mov.b64 	{%r151, %r156}, %rd401;
	mov.b32 	%r157, 1;
	mov.b32 	%r198, 31;
	mov.b32 	%r199, -1;
	// begin inline asm
	shfl.sync.down.b32 %r150, %r151, %r157, %r198, %r199;
	// end inline asm
	// begin inline asm
	shfl.sync.down.b32 %r155, %r156, %r157, %r198, %r199;
	// end inline asm
	mov.b64 	%rd163, {%r150, %r155};
	setp.gt.s32 	%p60, %r149, 30;
	selp.b64 	%rd164, 0, %rd163, %p60;
	add.s64 	%rd165, %rd164, %rd401;
	mov.b64 	{%r161, %r166}, %rd165;
	mov.b32 	%r167, 2;
	// begin inline asm
	shfl.sync.down.b32 %r160, %r161, %r167, %r198, %r199;
	// end inline asm
	// begin inline asm
	shfl.sync.down.b32 %r165, %r166, %r167, %r198, %r199;
	// end inline asm
	mov.b64 	%rd166, {%r160, %r165};
	setp.gt.s32 	%p61, %r149, 29;
	selp.b64 	%rd167, 0, %rd166, %p61;
	add.s64 	%rd168, %rd167, %rd165;
	mov.b64 	{%r171, %r176}, %rd168;
	mov.b32 	%r177, 4;
	// begin inline asm
	shfl.sync.down.b32 %r170, %r171, %r177, %r198, %r199;
	// end inline asm
	// begin inline asm
	shfl.sync.down.b32 %r175, %r176, %r177, %r198, %r199;
	// end inline asm
	mov.b64 	%rd169, {%r170, %r175};
	setp.gt.s32 	%p62, %r149, 27;
	selp.b64 	%rd170, 0, %rd169, %p62;
	add.s64 	%rd171, %rd170, %rd168;
	mov.b64 	{%r181, %r186}, %rd171;
	mov.b32 	%r187, 8;
	// begin inline asm
	shfl.sync.down.b32 %r180, %r181, %r187, %r198, %r199;
	// end inline asm
	// begin inline asm
	shfl.sync.down.b32 %r185, %r186, %r187, %r198, %r199;
	// end inline asm
	mov.b64 	%rd172, {%r180, %r185};
	setp.gt.s32 	%p63, %r149, 23;
	selp.b64 	%rd173, 0, %rd172, %p63;
	add.s64 	%rd174, %rd173, %rd171;
	mov.b64 	{%r191, %r196}, %rd174;
	mov.b32 	%r197, 16;
	// begin inline asm
	shfl.sync.down.b32 %r190, %r191, %r197, %r198, %r199;
	// end inline asm
	// begin inline asm
	shfl.sync.down.b32 %r195, %r196, %r197, %r198, %r199;
	// end inline asm
	mov.b64 	%rd175, {%r190, %r195};
	setp.gt.s32 	%p64, %r149, 15;
	selp.b64 	%rd176, 0, %rd175, %p64;
	add.s64 	%rd402, %rd176, %rd174;
	setp.ne.s32 	%p65, %r149, 0;
	@%p65 bra 	$L__BB5_47;
	shr.u32 	%r200, %r24, 2;
	and.b32  	%r201, %r200, 248;
	mov.u32 	%r202, _ZZN3cub18CUB_300001_SM_10006detail6reduce28DeviceReduceSingleTileKernelINS2_10policy_hubIlyN4cuda3std3__44plusIlEEE10Policy1000EN6thrust24THRUST_300001_SM_1000_NS18transform_iteratorI6is_oddNSD_6detail15normal_iteratorINSD_10device_ptrIiEEEEllEEPlyS9_llNS7_10__identityEEEvT0_T1_T2_T3_T4_T6_E12temp_storage;
	add.s32 	%r203, %r202, %r201;
	st.shared.u64 	[%r203+16], %rd402;
$L__BB5_47:
	bar.sync 	0;
	setp.ne.s32 	%p66, %r24, 0;
	@%p66 bra 	$L__BB5_49;
	ld.shared.u64 	%rd177, [_ZZN3cub18CUB_300001_SM_10006detail6reduce28DeviceReduceSingleTileKernelINS2_10policy_hubIlyN4cuda3std3__44plusIlEEE10Policy1000EN6thrust24THRUST_300001_SM_1000_NS18transform_iteratorI6is_oddNSD_6detail15normal_iteratorINSD_10device_ptrIiEEEEllEEPlyS9_llNS7_10__identityEEEvT0_T1_T2_T3_T4_T6_E12temp_storage+24];
	add.s64 	%rd178, %rd177, %rd402;
	ld.shared.u64 	%rd179, [_ZZN3cub18CUB_300001_SM_10006detail6reduce28DeviceReduceSingleTileKernelINS2_10policy_hubIlyN4cuda3std3__44plusIlEEE10Policy1000EN6thrust24THRUST_300001_SM_1000_NS18transform_iteratorI6is_oddNSD_6detail15normal_iteratorINSD_10device_ptrIiEEEEllEEPlyS9_llNS7_10__identityEEEvT0_T1_T2_T3_T4_T6_E12temp_storage+32];
	add.s64 	%rd180, %rd178, %rd179;
	ld.shared.u64 	%rd181, [_ZZN3cub18CUB_300001_SM_10006detail6reduce28DeviceReduceSingleTileKernelINS2_10policy_hubIlyN4cuda3std3__44plusIlEEE10Policy1000EN6thrust24THRUST_300001_SM_1000_NS18transform_iteratorI6is_oddNSD_6detail15normal_iteratorINSD_10device_ptrIiEEEEllEEPlyS9_llNS7_10__identityEEEvT0_T1_T2_T3_T4_T6_E12temp_storage+40];
	add.s64 	%rd182, %rd180, %rd181;
	ld.shared.u64 	%rd183, [_ZZN3cub18CUB_300001_SM_10006detail6reduce28DeviceReduceSingleTileKernelINS2_10policy_hubIlyN4cuda3std3__44plusIlEEE10Policy1000EN6thrust24THRUST_300001_SM_1000_NS18transform_iteratorI6is_oddNSD_6detail15normal_iteratorINSD_10device_ptrIiEEEEllEEPlyS9_llNS7_10__identityEEEvT0_T1_T2_T3_T4_T6_E12temp_storage+48];
	add.s64 	%rd184, %rd182, %rd183;
	ld.shared.u64 	%rd185, [_ZZN3cub18CUB_300001_SM_10006detail6reduce28DeviceReduceSingleTileKernelINS2_10policy_hubIlyN4cuda3std3__44plusIlEEE10Policy1000EN6thrust24THRUST_300001_SM_1000_NS18transform_iteratorI6is_oddNSD_6detail15normal_iteratorINSD_10device_ptrIiEEEEllEEPlyS9_llNS7_10__identityEEEvT0_T1_T2_T3_T4_T6_E12temp_storage+56];
	add.s64 	%rd186, %rd184, %rd185;
	ld.shared.u64 	%rd187, [_ZZN3cub18CUB_300001_SM_10006detail6reduce28DeviceReduceSingleTileKernelINS2_10policy_hubIlyN4cuda3std3__44plusIlEEE10Policy1000EN6thrust24THRUST_300001_SM_1000_NS18transform_iteratorI6is_oddNSD_6detail15normal_iteratorINSD_10device_ptrIiEEEEllEEPlyS9_llNS7_10__identityEEEvT0_T1_T2_T3_T4_T6_E12temp_storage+64];
	add.s64 	%rd188, %rd186, %rd187;
	ld.shared.u64 	%rd189, [_ZZN3cub18CUB_300001_SM_10006detail6reduce28DeviceReduceSingleTileKernelINS2_10policy_hubIlyN4cuda3std3__44plusIlEEE10Policy1000EN6thrust24THRUST_300001_SM_1000_NS18transform_iteratorI6is_oddNSD_6detail15normal_iteratorINSD_10device_ptrIiEEEEllEEPlyS9_llNS7_10__identityEEEvT0_T1_T2_T3_T4_T6_E12temp_storage+72];
	add.s64 	%rd190, %rd188, %rd189;
	ld.shared.u64 	%rd191, [_ZZN3cub18CUB_300001_SM_10006detail6reduce28DeviceReduceSingleTileKernelINS2_10policy_hubIlyN4cuda3std3__44plusIlEEE10Policy1000EN6thrust24THRUST_300001_SM_1000_NS18transform_iteratorI6is_oddNSD_6detail15normal_iteratorINSD_10device_ptrIiEEEEllEEPlyS9_llNS7_10__identityEEEvT0_T1_T2_T3_T4_T6_E12temp_storage+80];
	add.s64 	%rd192, %rd190, %rd191;
	ld.shared.u64 	%rd193, [_ZZN3cub18CUB_300001_SM_10006detail6reduce28DeviceReduceSingleTileKernelINS2_10policy_hubIlyN4cuda3std3__44plusIlEEE10Policy1000EN6thrust24THRUST_300001_SM_1000_NS18transform_iteratorI6is_oddNSD_6detail15normal_iteratorINSD_10device_ptrIiEEEEllEEPlyS9_llNS7_10__identityEEEvT0_T1_T2_T3_T4_T6_E12temp_storage+88];
	add.s64 	%rd194, %rd192, %rd193;
	ld.shared.u64 	%rd195, [_ZZN3cub18CUB_300001_SM_10006detail6reduce28DeviceReduceSingleTileKernelINS2_10policy_hubIlyN4cuda3std3__44plusIlEEE10Policy1000EN6thrust24THRUST_300001_SM_1000_NS18transform_iteratorI6is_oddNSD_6detail15normal_iteratorINSD_10device_ptrIiEEEEllEEPlyS9_llNS7_10__identityEEEvT0_T1_T2_T3_T4_T6_E12temp_storage+96];
	add.s64 	%rd196, %rd194, %rd195;
	ld.shared.u64 	%rd197, [_ZZN3cub18CUB_300001_SM_10006detail6reduce28DeviceReduceSingleTileKernelINS2_10policy_hubIlyN4cuda3std3__44plusIlEEE10Policy1000EN6thrust24THRUST_300001_SM_1000_NS18transform_iteratorI6is_oddNSD_6detail15normal_iteratorINSD_10device_ptrIiEEEEllEEPlyS9_llNS7_10__identityEEEvT0_T1_T2_T3_T4_T6_E12temp_storage+104];
	add.s64 	%rd198, %rd196, %rd197;
	ld.shared.u64 	%rd199, [_ZZN3cub18CUB_300001_SM_10006detail6reduce28DeviceReduceSingleTileKernelINS2_10policy_hubIlyN4cuda3std3__44plusIlEEE10Policy1000EN6thrust24THRUST_300001_SM_1000_NS18transform_iteratorI6is_oddNSD_6detail15normal_iteratorINSD_10device_ptrIiEEEEllEEPlyS9_llNS7_10__identityEEEvT0_T1_T2_T3_T4_T6_E12temp_storage+112];
	add.s64 	%rd200, %rd198, %rd199;
	ld.shared.u64 	%rd201, [_ZZN3cub18CUB_300001_SM_10006detail6reduce28DeviceReduceSingleTileKernelINS2_10policy_hubIlyN4cuda3std3__44plusIlEEE10Policy1000EN6thrust24THRUST_300001_SM_1000_NS18transform_iteratorI6is_oddNSD_6detail15normal_iteratorINSD_10device_ptrIiEEEEllEEPlyS9_llNS7_10__identityEEEvT0_T1_T2_T3_T4_T6_E12temp_storage+120];
	add.s64 	%rd202, %rd200, %rd201;
	ld.shared.u64 	%rd203, [_ZZN3cub18CUB_300001_SM_10006detail6reduce28DeviceReduceSingleTileKernelINS2_10policy_hubIlyN4cuda3std3__44plusIlEEE10Policy1000EN6thrust24THRUST_300001_SM_1000_NS18transform_iteratorI6is_oddNSD_6detail15normal_iteratorINSD_10device_ptrIiEEEEllEEPlyS9_llNS7_10__identityEEEvT0_T1_T2_T3_T4_T6_E12temp_storage+128];
	add.s64 	%rd204, %rd202, %rd203;
	ld.shared.u64 	%rd205, [_ZZN3cub18CUB_300001_SM_10006detail6reduce28DeviceReduceSingleTileKernelINS2_10policy_hubIlyN4cuda3std3__44plusIlEEE10Policy1000EN6thrust24THRUST_300001_SM_1000_NS18transform_iteratorI6is_oddNSD_6detail15normal_iteratorINSD_10device_ptrIiEEEEllEEPlyS9_llNS7_10__identityEEEvT0_T1_T2_T3_T4_T6_E12temp_storage+136];
	add.s64 	%rd402, %rd204, %rd205;
$L__BB5_49:
	mov.u32 	%r386, %tid.x;
	setp.ne.s32 	%p138, %r386, 0;
	@%p138 bra 	$L__BB5_51;
	add.s64 	%rd375, %rd402, %rd59;
	st.global.u64 	[%rd1], %rd375;
$L__BB5_51:
	ret;

}
	// .globl	_ZN3cub18CUB_300001_SM_10006detail6reduce18DeviceReduceKernelINS2_10policy_hubIlyN4cuda3std3__44plusIlEEE10Policy1000EN6thrust24THRUST_300001_SM_1000_NS18transform_iteratorI6is_oddNSD_6detail15normal_iteratorINSD_10device_ptrIiEEEEllEEyS9_lNS7_10__identityEEEvT0_PT3_T1_NS0_13GridEvenShareISQ_EET2_T4_
.visible .entry _ZN3cub18CUB_300001_SM_10006detail6reduce18DeviceReduceKernelINS2_10policy_hubIlyN4cuda3std3__44plusIlEEE10Policy1000EN6thrust24THRUST_300001_SM_1000_NS18transform_iteratorI6is_oddNSD_6detail15normal_iteratorINSD_10device_ptrIiEEEEllEEyS9_lNS7_10__identityEEEvT0_PT3_T1_NS0_13GridEvenShareISQ_EET2_T4_(
	.param .align 8 .b8 _ZN3cub18CUB_300001_SM_10006detail6reduce18DeviceReduceKernelINS2_10policy_hubIlyN4cuda3std3__44plusIlEEE10Policy1000EN6thrust24THRUST_300001_SM_1000_NS18transform_iteratorI6is_oddNSD_6detail15normal_iteratorINSD_10device_ptrIiEEEEllEEyS9_lNS7_10__identityEEEvT0_PT3_T1_NS0_13GridEvenShareISQ_EET2_T4__param_0[16],
	.param .u64 .ptr .align 1 _ZN3cub18CUB_300001_SM_10006detail6reduce18DeviceReduceKernelINS2_10policy_hubIlyN4cuda3std3__44plusIlEEE10Policy1000EN6thrust24THRUST_300001_SM_1000_NS18transform_iteratorI6is_oddNSD_6detail15normal_iteratorINSD_10device_ptrIiEEEEllEEyS9_lNS7_10__identityEEEvT0_PT3_T1_NS0_13GridEvenShareISQ_EET2_T4__param_1,
	.param .u64 _ZN3cub18CUB_300001_SM_10006detail6reduce18DeviceReduceKernelINS2_10policy_hubIlyN4cuda3std3__44plusIlEEE10Policy1000EN6thrust24THRUST_300001_SM_1000_NS18transform_iteratorI6is_oddNSD_6detail15normal_iteratorINSD_10device_ptrIiEEEEllEEyS9_lNS7_10__identityEEEvT0_PT3_T1_NS0_13GridEvenShareISQ_EET2_T4__param_2,
	.param .align 8 .b8 _ZN3cub18CUB_300001_SM_10006detail6reduce18DeviceReduceKernelINS2_10policy_hubIlyN4cuda3std3__44plusIlEEE10Policy1000EN6thrust24THRUST_300001_SM_1000_NS18transform_iteratorI6is_oddNSD_6detail15normal_iteratorINSD_10device_ptrIiEEEEllEEyS9_lNS7_10__identityEEEvT0_PT3_T1_NS0_13GridEvenShareISQ_EET2_T4__param_3[72],
	.param .align 1 .b8 _ZN3cub18CUB_300001_SM_10006detail6reduce18DeviceReduceKernelINS2_10policy_hubIlyN4cuda3std3__44plusIlEEE10Policy1000EN6thrust24THRUST_300001_SM_1000_NS18transform_iteratorI6is_oddNSD_6detail15normal_iteratorINSD_10device_ptrIiEEEEllEEyS9_lNS7_10__identityEEEvT0_PT3_T1_NS0_13GridEvenShareISQ_EET2_T4__param_4[1],
	.param .align 1 .b8 _ZN3cub18CUB_300001_SM_10006detail6reduce18DeviceReduceKernelINS2_10policy_hubIlyN4cuda3std3__44plusIlEEE10Policy1000EN6thrust24THRUST_300001_SM_1000_NS18transform_iteratorI6is_oddNSD_6detail15normal_iteratorINSD_10device_ptrIiEEEEllEEyS9_lNS7_10__identityEEEvT0_PT3_T1_NS0_13GridEvenShareISQ_EET2_T4__param_5[1]
)
.maxntid 512
{
	.reg .pred 	%p<138>;
	.reg .b16 	%rs<4>;
	.reg .b32 	%r<426>;
	.reg .b64 	%rd<420>;
	// demoted variable
	.shared .align 8 .b8 _ZZN3cub18CUB_300001_SM_10006detail6reduce18DeviceReduceKernelINS2_10policy_hubIlyN4cuda3std3__44plusIlEEE10Policy1000EN6thrust24THRUST_300001_SM_1000_NS18transform_iteratorI6is_oddNSD_6detail15normal_iteratorINSD_10device_ptrIiEEEEllEEyS9_lNS7_10__identityEEEvT0_PT3_T1_NS0_13GridEvenShareISQ_EET2_T4_E12temp_storage[152];
	ld.param.u64 	%rd1, [_ZN3cub18CUB_300001_SM_10006detail6reduce18DeviceReduceKernelINS2_10policy_hubIlyN4cuda3std3__44plusIlEEE10Policy1000EN6thrust24THRUST_300001_SM_1000_NS18transform_iteratorI6is_oddNSD_6detail15normal_iteratorINSD_10device_ptrIiEEEEllEEyS9_lNS7_10__identityEEEvT0_PT3_T1_NS0_13GridEvenShareISQ_EET2_T4__param_3+32];
	ld.param.u32 	%r1, [_ZN3cub18CUB_300001_SM_10006detail6reduce18DeviceReduceKernelINS2_10policy_hubIlyN4cuda3std3__44plusIlEEE10Policy1000EN6thrust24THRUST_300001_SM_1000_NS18transform_iteratorI6is_oddNSD_6detail15normal_iteratorINSD_10device_ptrIiEEEEllEEyS9_lNS7_10__identityEEEvT0_PT3_T1_NS0_13GridEvenShareISQ_EET2_T4__param_3+40];
	ld.param.u64 	%rd64, [_ZN3cub18CUB_300001_SM_10006detail6reduce18DeviceReduceKernelINS2_10policy_hubIlyN4cuda3std3__44plusIlEEE10Policy1000EN6thrust24THRUST_300001_SM_1000_NS18transform_iteratorI6is_oddNSD_6detail15normal_iteratorINSD_10device_ptrIiEEEEllEEyS9_lNS7_10__identityEEEvT0_PT3_T1_NS0_13GridEvenShareISQ_EET2_T4__param_0];
	cvta.to.global.u64 	%rd2, %rd64;
	mov.u32 	%r2, %ctaid.x;
	mul.lo.s32 	%r50, %r1, 3584;
	cvt.s64.s32 	%rd3, %r50;
	mul.lo.s32 	%r51, %r2, 3584;
	cvt.u64.u32 	%rd4, %r51;
	sub.s64 	%rd5, %rd1, %rd4;
	setp.gt.u64 	%p1, %rd5, 3583;
	@%p1 bra 	$L__BB6_25;
	cvt.u32.u64 	%r222, %rd4;
	cvt.u32.u64 	%r3, %rd1;
	sub.s32 	%r4, %r3, %r222;
	mov.u32 	%r5, %tid.x;
	setp.ge.s32 	%p66, %r5, %r4;
	mov.b64 	%rd403, 0;
	mov.u32 	%r413, %r5;
	@%p66 bra 	$L__BB6_3;
	add.s32 	%r224, %r222, %r5;
	mul.wide.u32 	%rd214, %r224, 4;
	add.s64 	%rd215, %rd2, %rd214;
	ld.global.u32 	%r225, [%rd215];
	and.b32  	%r226, %r225, -2147483647;
	setp.eq.s32 	%p67, %r226, 1;
	selp.u64 	%rd403, 1, 0, %p67;
	add.s32 	%r413, %r5, 512;
$L__BB6_3:
	setp.ge.s32 	%p68, %r413, %r4;
	@%p68 bra 	$L__BB6_16;
	not.b32 	%r228, %r413;
	add.s32 	%r229, %r228, %r3;
	sub.s32 	%r230, %r229, %r222;
	shr.u32 	%r231, %r230, 9;
	add.s32 	%r8, %r231, 1;
	and.b32  	%r9, %r8, 15;
	setp.lt.u32 	%p69, %r230, 7680;
	@%p69 bra 	$L__BB6_7;
	and.b32  	%r232, %r8, 16777200;
	neg.s32 	%r411, %r232;
	mul.wide.u32 	%rd217, %r2, 14336;
	mul.wide.u32 	%rd218, %r413, 4;
	add.s64 	%rd219, %rd217, %rd218;
	add.s64 	%rd220, %rd219, %rd2;
	add.s64 	%rd394, %rd220, 16384;
$L__BB6_6:
	.pragma "nounroll";
	ld.global.u32 	%r233, [%rd394+-16384];
	and.b32  	%r234, %r233, -2147483647;
	setp.eq.s32 	%p70, %r234, 1;
	selp.u64 	%rd221, 1, 0, %p70;
	add.s64 	%rd222, %rd403, %rd221;
	ld.global.u32 	%r235, [%rd394+-14336];
	and.b32  	%r236, %r235, -2147483647;
	setp.eq.s32 	%p71, %r236, 1;
	selp.u64 	%rd223, 1, 0, %p71;
	add.s64 	%rd224, %rd222, %rd223;
	ld.global.u32 	%r237, [%rd394+-12288];
	and.b32  	%r238, %r237, -2147483647;
	setp.eq.s32 	%p72, %r238, 1;
	selp.u64 	%rd225, 1, 0, %p72;
	add.s64 	%rd226, %rd224, %rd225;
	ld.global.u32 	%r239, [%rd394+-10240];
	and.b32  	%r240, %r239, -2147483647;
	setp.eq.s32 	%p73, %r240, 1;
	selp.u64 	%rd227, 1, 0, %p73;
	add.s64 	%rd228, %rd226, %rd227;
	ld.global.u32 	%r241, [%rd394+-8192];
	and.b32  	%r242, %r241, -2147483647;
	setp.eq.s32 	%p74, %r242, 1;
	selp.u64 	%rd229, 1, 0, %p74;
	add.s64 	%rd230, %rd228, %rd229;
	ld.global.u32 	%r243, [%rd394+-6144];
	and.b32  	%r244, %r243, -2147483647;
	setp.eq.s32 	%p75, %r244, 1;
	selp.u64 	%rd231, 1, 0, %p75;
	add.s64 	%rd232, %rd230, %rd231;
	ld.global.u32 	%r245, [%rd394+-4096];
	and.b32  	%r246, %r245, -2147483647;
	setp.eq.s32 	%p76, %r246, 1;
	selp.u64 	%rd233, 1, 0, %p76;
	add.s64 	%rd234, %rd232, %rd233;
	ld.global.u32 	%r247, [%rd394+-2048];
	and.b32  	%r248, %r247, -2147483647;
	setp.eq.s32 	%p77, %r248, 1;
	selp.u64 	%rd235, 1, 0, %p77;
	add.s64 	%rd236, %rd234, %rd235;
	ld.global.u32 	%r249, [%rd394];
	and.b32  	%r250, %r249, -2147483647;
	setp.eq.s32 	%p78, %r250, 1;
	selp.u64 	%rd237, 1, 0, %p78;
	add.s64 	%rd238, %rd236, %rd237;
	ld.global.u32 	%r251, [%rd394+2048];
	and.b32  	%r252, %r251, -2147483647;
	setp.eq.s32 	%p79, %r252, 1;
	selp.u64 	%rd239, 1, 0, %p79;
	add.s64 	%rd240, %rd238, %rd239;
	ld.global.u32 	%r253, [%rd394+4096];
	and.b32  	%r254, %r253, -2147483647;
	setp.eq.s32 	%p80, %r254, 1;
	selp.u64 	%rd241, 1, 0, %p80;
	add.s64 	%rd242, %rd240, %rd241;
	ld.global.u32 	%r255, [%rd394+6144];
	and.b32  	%r256, %r255, -2147483647;
	setp.eq.s32 	%p81, %r256, 1;
	selp.u64 	%rd243, 1, 0, %p81;
	add.s64 	%rd244, %rd242, %rd243;
	ld.global.u32 	%r257, [%rd394+8192];
	and.b32  	%r258, %r257, -2147483647;
	setp.eq.s32 	%p82, %r258, 1;
	selp.u64 	%rd245, 1, 0, %p82;
	add.s64 	%rd246, %rd244, %rd245;
	ld.global.u32 	%r259, [%rd394+10240];
	and.b32  	%r260, %r259, -2147483647;
	setp.eq.s32 	%p83, %r260, 1;
	selp.u64 	%rd247, 1, 0, %p83;
	add.s64 	%rd248, %rd246, %rd247;
	ld.global.u32 	%r261, [%rd394+12288];
	and.b32  	%r262, %r261, -2147483647;
	setp.eq.s32 	%p84, %r262, 1;
	selp.u64 	%rd249, 1, 0, %p84;
	add.s64 	%rd250, %rd248, %rd249;
	ld.global.u32 	%r263, [%rd394+14336];
	and.b32  	%r264, %r263, -2147483647;
	setp.eq.s32 	%p85, %r264, 1;
	selp.u64 	%rd251, 1, 0, %p85;
	add.s64 	%rd403, %rd250, %rd251;
	add.s32 	%r413, %r413, 8192;
	add.s32 	%r411, %r411, 16;
	add.s64 	%rd394, %rd394, 32768;
	setp.ne.s32 	%p86, %r411, 0;
	@%p86 bra 	$L__BB6_6;
$L__BB6_7:
	setp.eq.s32 	%p87, %r9, 0;
	@%p87 bra 	$L__BB6_16;
	and.b32  	%r16, %r8, 7;
	setp.lt.u32 	%p88, %r9, 8;
	@%p88 bra 	$L__BB6_10;
	cvt.s64.s32 	%rd253, %r413;
	add.s64 	%rd254, %rd253, %rd4;
	shl.b64 	%rd255, %rd254, 2;
	add.s64 	%rd256, %rd2, %rd255;
	ld.global.u32 	%r265, [%rd256];
	and.b32  	%r266, %r265, -2147483647;
	setp.eq.s32 	%p89, %r266, 1;
	selp.u64 	%rd257, 1, 0, %p89;
	add.s64 	%rd258, %rd403, %rd257;
	ld.global.u32 	%r267, [%rd256+2048];
	and.b32  	%r268, %r267, -2147483647;
	setp.eq.s32 	%p90, %r268, 1;
	selp.u64 	%rd259, 1, 0, %p90;
	add.s64 	%rd260, %rd258, %rd259;
	ld.global.u32 	%r269, [%rd256+4096];
	and.b32  	%r270, %r269, -2147483647;
	setp.eq.s32 	%p91, %r270, 1;
	selp.u64 	%rd261, 1, 0, %p91;
	add.s64 	%rd262, %rd260, %rd261;
	ld.global.u32 	%r271, [%rd256+6144];
	and.b32  	%r272, %r271, -2147483647;
	setp.eq.s32 	%p92, %r272, 1;
	selp.u64 	%rd263, 1, 0, %p92;
	add.s64 	%rd264, %rd262, %rd263;
	ld.global.u32 	%r273, [%rd256+8192];
	and.b32  	%r274, %r273, -2147483647;
	setp.eq.s32 	%p93, %r274, 1;
	selp.u64 	%rd265, 1, 0, %p93;
	add.s64 	%rd266, %rd264, %rd265;
	ld.global.u32 	%r275, [%rd256+10240];
	and.b32  	%r276, %r275, -2147483647;
	setp.eq.s32 	%p94, %r276, 1;
	selp.u64 	%rd267, 1, 0, %p94;
	add.s64 	%rd268, %rd266, %rd267;
	ld.global.u32 	%r277, [%rd256+12288];
	and.b32  	%r278, %r277, -2147483647;
	setp.eq.s32 	%p95, %r278, 1;
	selp.u64 	%rd269, 1, 0, %p95;
	add.s64 	%rd270, %rd268, %rd269;
	ld.global.u32 	%r279, [%rd256+14336];
	and.b32  	%r280, %r279, -2147483647;
	setp.eq.s32 	%p96, %r280, 1;
	selp.u64 	%rd271, 1, 0, %p96;
	add.s64 	%rd403, %rd270, %rd271;
	add.s32 	%r413, %r413, 4096;
$L__BB6_10:
	setp.eq.s32 	%p97, %r16, 0;
	@%p97 bra 	$L__BB6_16;
	and.b32  	%r19, %r8, 3;
	setp.lt.u32 	%p98, %r16, 4;
	@%p98 bra 	$L__BB6_13;
	cvt.s64.s32 	%rd273, %r413;
	add.s64 	%rd274, %rd273, %rd4;
	shl.b64 	%rd275, %rd274, 2;
	add.s64 	%rd276, %rd2, %rd275;
	ld.global.u32 	%r281, [%rd276];
	and.b32  	%r282, %r281, -2147483647;
	setp.eq.s32 	%p99, %r282, 1;
	selp.u64 	%rd277, 1, 0, %p99;
	add.s64 	%rd278, %rd403, %rd277;
	ld.global.u32 	%r283, [%rd276+2048];
	and.b32  	%r284, %r283, -2147483647;
	setp.eq.s32 	%p100, %r284, 1;
	selp.u64 	%rd279, 1, 0, %p100;
	add.s64 	%rd280, %rd278, %rd279;
	ld.global.u32 	%r285, [%rd276+4096];
	and.b32  	%r286, %r285, -2147483647;
	setp.eq.s32 	%p101, %r286, 1;
	selp.u64 	%rd281, 1, 0, %p101;
	add.s64 	%rd282, %rd280, %rd281;
	ld.global.u32 	%r287, [%rd276+6144];
	and.b32  	%r288, %r287, -2147483647;
	setp.eq.s32 	%p102, %r288, 1;
	selp.u64 	%rd283, 1, 0, %p102;
	add.s64 	%rd403, %rd282, %rd283;
	add.s32 	%r413, %r413, 2048;
$L__BB6_13:
	setp.eq.s32 	%p103, %r19, 0;
	@%p103 bra 	$L__BB6_16;
	mul.wide.u32 	%rd284, %r2, 14336;
	add.s64 	%rd21, %rd2, %rd284;
	neg.s32 	%r416, %r19;
$L__BB6_15:
	.pragma "nounroll";
	mul.wide.s32 	%rd285, %r413, 4;
	add.s64 	%rd286, %rd21, %rd285;
	ld.global.u32 	%r289, [%rd286];
	and.b32  	%r290, %r289, -2147483647;
	setp.eq.s32 	%p104, %r290, 1;
	selp.u64 	%rd287, 1, 0, %p104;
	add.s64 	%rd403, %rd403, %rd287;
	add.s32 	%r413, %r413, 512;
	add.s32 	%r416, %r416, 1;
	setp.ne.s32 	%p105, %r416, 0;
	@%p105 bra 	$L__BB6_15;
$L__BB6_16:
	setp.lt.s32 	%p106, %r4, 512;
	@%p106 bra 	$L__BB6_21;
	// begin inline asm
	mov.u32 %r354, %laneid;
	// end inline asm
	mov.b64 	{%r356, %r361}, %rd403;
	mov.b32 	%r362, 1;
	mov.b32 	%r403, 31;
	mov.b32 	%r404, -1;
	// begin inline asm
	shfl.sync.down.b32 %r355, %r356, %r362, %r403, %r404;
	// end inline asm
	// begin inline asm
	shfl.sync.down.b32 %r360, %r361, %r362, %r403, %r404;
	// end inline asm
	mov.b64 	%rd346, {%r355, %r360};
	setp.gt.s32 	%p130, %r354, 30;
	selp.b64 	%rd347, 0, %rd346, %p130;
	add.s64 	%rd348, %rd347, %rd403;
	mov.b64 	{%r366, %r371}, %rd348;
	mov.b32 	%r372, 2;
	// begin inline asm
	shfl.sync.down.b32 %r365, %r366, %r372, %r403, %r404;
	// end inline asm
	// begin inline asm
	shfl.sync.down.b32 %r370, %r371, %r372, %r403, %r404;
	// end inline asm
	mov.b64 	%rd349, {%r365, %r370};
	setp.gt.s32 	%p131, %r354, 29;
	selp.b64 	%rd350, 0, %rd349, %p131;
	add.s64 	%rd351, %rd350, %rd348;
	mov.b64 	{%r376, %r381}, %rd351;
	mov.b32 	%r382, 4;
	// begin inline asm
	shfl.sync.down.b32 %r375, %r376, %r382, %r403, %r404;
	// end inline asm
	// begin inline asm
	shfl.sync.down.b32 %r380, %r381, %r382, %r403, %r404;
	// end inline asm
	mov.b64 	%rd352, {%r375, %r380};
	setp.gt.s32 	%p132, %r354, 27;
	selp.b64 	%rd353, 0, %rd352, %p132;
	add.s64 	%rd354, %rd353, %rd351;
	mov.b64 	{%r386, %r391}, %rd354;
	mov.b32 	%r392, 8;
	// begin inline asm
	shfl.sync.down.b32 %r385, %r386, %r392, %r403, %r404;
	// end inline asm
	// begin inline asm
	shfl.sync.down.b32 %r390, %r391, %r392, %r403, %r404;
	// end inline asm
	mov.b64 	%rd355, {%r385, %r390};
	setp.gt.s32 	%p133, %r354, 23;
	selp.b64 	%rd356, 0, %rd355, %p133;
	add.s64 	%rd357, %rd356, %rd354;
	mov.b64 	{%r396, %r401}, %rd357;
	mov.b32 	%r402, 16;
	// begin inline asm
	shfl.sync.down.b32 %r395, %r396, %r402, %r403, %r404;
	// end inline asm
	// begin inline asm
	shfl.sync.down.b32 %r400, %r401, %r402, %r403, %r404;
	// end inline asm
	mov.b64 	%rd358, {%r395, %r400};
	setp.gt.s32 	%p134, %r354, 15;
	selp.b64 	%rd359, 0, %rd358, %p134;
	add.s64 	%rd419, %rd359, %rd357;
	setp.ne.s32 	%p135, %r354, 0;
	@%p135 bra 	$L__BB6_19;
	shr.u32 	%r405, %r5, 2;
	and.b32  	%r406, %r405, 248;
	mov.u32 	%r407, _ZZN3cub18CUB_300001_SM_10006detail6reduce18DeviceReduceKernelINS2_10policy_hubIlyN4cuda3std3__44plusIlEEE10Policy1000EN6thrust24THRUST_300001_SM_1000_NS18transform_iteratorI6is_oddNSD_6detail15normal_iteratorINSD_10device_ptrIiEEEEllEEyS9_lNS7_10__identityEEEvT0_PT3_T1_NS0_13GridEvenShareISQ_EET2_T4_E12temp_storage;
	add.s32 	%r408, %r407, %r406;
	st.shared.u64 	[%r408+16], %rd419;
$L__BB6_19:
	bar.sync 	0;
	setp.ne.s32 	%p136, %r5, 0;
	@%p136 bra 	$L__BB6_46;
	ld.shared.u64 	%rd360, [_ZZN3cub18CUB_300001_SM_10006detail6reduce18DeviceReduceKernelINS2_10policy_hubIlyN4cuda3std3__44plusIlEEE10Policy1000EN6thrust24THRUST_300001_SM_1000_NS18transform_iteratorI6is_oddNSD_6detail15normal_iteratorINSD_10device_ptrIiEEEEllEEyS9_lNS7_10__identityEEEvT0_PT3_T1_NS0_13GridEvenShareISQ_EET2_T4_E12temp_storage+24];
	add.s64 	%rd361, %rd360, %rd419;
	ld.shared.u64 	%rd362, [_ZZN3cub18CUB_300001_SM_10006detail6reduce18DeviceReduceKernelINS2_10policy_hubIlyN4cuda3std3__44plusIlEEE10Policy1000EN6thrust24THRUST_300001_SM_1000_NS18transform_iteratorI6is_oddNSD_6detail15normal_iteratorINSD_10device_ptrIiEEEEllEEyS9_lNS7_10__identityEEEvT0_PT3_T1_NS0_13GridEvenShareISQ_EET2_T4_E12temp_storage+32];
	add.s64 	%rd363, %rd361, %rd362;
	ld.shared.u64 	%rd364, [_ZZN3cub18CUB_300001_SM_10006detail6reduce18DeviceReduceKernelINS2_10policy_hubIlyN4cuda3std3__44plusIlEEE10Policy1000EN6thrust24THRUST_300001_SM_1000_NS18transform_iteratorI6is_oddNSD_6detail15normal_iteratorINSD_10device_ptrIiEEEEllEEyS9_lNS7_10__identityEEEvT0_PT3_T1_NS0_13GridEvenShareISQ_EET2_T4_E12temp_storage+40];
	add.s64 	%rd365, %rd363, %rd364;
	ld.shared.u64 	%rd366, [_ZZN3cub18CUB_300001_SM_10006detail6reduce18DeviceReduceKernelINS2_10policy_hubIlyN4cuda3std3__44plusIlEEE10Policy1000EN6thrust24THRUST_300001_SM_1000_NS18transform_iteratorI6is_oddNSD_6detail15normal_iteratorINSD_10device_ptrIiEEEEllEEyS9_lNS7_10__identityEEEvT0_PT3_T1_NS0_13GridEvenShareISQ_EET2_T4_E12temp_storage+48];
	add.s64 	%rd367, %rd365, %rd366;
	ld.shared.u64 	%rd368, [_ZZN3cub18CUB_300001_SM_10006detail6reduce18DeviceReduceKernelINS2_10policy_hubIlyN4cuda3std3__44plusIlEEE10Policy1000EN6thrust24THRUST_300001_SM_1000_NS18transform_iteratorI6is_oddNSD_6detail15normal_iteratorINSD_10device_ptrIiEEEEllEEyS9_lNS7_10__identityEEEvT0_PT3_T1_NS0_13GridEvenShareISQ_EET2_T4_E12temp_storage+56];
	add.s64 	%rd369, %rd367, %rd368;
	ld.shared.u64 	%rd370, [_ZZN3cub18CUB_300001_SM_10006detail6reduce18DeviceReduceKernelINS2_10policy_hubIlyN4cuda3std3__44plusIlEEE10Policy1000EN6thrust24THRUST_300001_SM_1000_NS18transform_iteratorI6is_oddNSD_6detail15normal_iteratorINSD_10device_ptrIiEEEEllEEyS9_lNS7_10__identityEEEvT0_PT3_T1_NS0_13GridEvenShareISQ_EET2_T4_E12temp_storage+64];
	add.s64 	%rd371, %rd369, %rd370;
	ld.shared.u64 	%rd372, [_ZZN3cub18CUB_300001_SM_10006detail6reduce18DeviceReduceKernelINS2_10policy_hubIlyN4cuda3std3__44plusIlEEE10Policy1000EN6thrust24THRUST_300001_SM_1000_NS18transform_iteratorI6is_oddNSD_6detail15normal_iteratorINSD_10device_ptrIiEEEEllEEyS9_lNS7_10__identityEEEvT0_PT3_T1_NS0_13GridEvenShareISQ_EET2_T4_E12temp_storage+72];
	add.s64 	%rd373, %rd371, %rd372;
	ld.shared.u64 	%rd374, [_ZZN3cub18CUB_300001_SM_10006detail6reduce18DeviceReduceKernelINS2_10policy_hubIlyN4cuda3std3__44plusIlEEE10Policy1000EN6thrust24THRUST_300001_SM_1000_NS18transform_iteratorI6is_oddNSD_6detail15normal_iteratorINSD_10device_ptrIiEEEEllEEyS9_lNS7_10__identityEEEvT0_PT3_T1_NS0_13GridEvenShareISQ_EET2_T4_E12temp_storage+80];
	add.s64 	%rd375, %rd373, %rd374;
	ld.shared.u64 	%rd376, [_ZZN3cub18CUB_300001_SM_10006detail6reduce18DeviceReduceKernelINS2_10policy_hubIlyN4cuda3std3__44plusIlEEE10Policy1000EN6thrust24THRUST_300001_SM_1000_NS18transform_iteratorI6is_oddNSD_6detail15normal_iteratorINSD_10device_ptrIiEEEEllEEyS9_lNS7_10__identityEEEvT0_PT3_T1_NS0_13GridEvenShareISQ_EET2_T4_E12temp_storage+88];
	add.s64 	%rd377, %rd375, %rd376;
	ld.shared.u64 	%rd378, [_ZZN3cub18CUB_300001_SM_10006detail6reduce18DeviceReduceKernelINS2_10policy_hubIlyN4cuda3std3__44plusIlEEE10Policy1000EN6thrust24THRUST_300001_SM_1000_NS18transform_iteratorI6is_oddNSD_6detail15normal_iteratorINSD_10device_ptrIiEEEEllEEyS9_lNS7_10__identityEEEvT0_PT3_T1_NS0_13GridEvenShareISQ_EET2_T4_E12temp_storage+96];
	add.s64 	%rd379, %rd377, %rd378;
	ld.shared.u64 	%rd380, [_ZZN3cub18CUB_300001_SM_10006detail6reduce18DeviceReduceKernelINS2_10policy_hubIlyN4cuda3std3__44plusIlEEE10Policy1000EN6thrust24THRUST_300001_SM_1000_NS18transform_iteratorI6is_oddNSD_6detail15normal_iteratorINSD_10device_ptrIiEEEEllEEyS9_lNS7_10__identityEEEvT0_PT3_T1_NS0_13GridEvenShareISQ_EET2_T4_E12temp_storage+104];
	add.s64 	%rd381, %rd379, %rd380;
	ld.shared.u64 	%rd382, [_ZZN3cub18CUB_300001_SM_10006detail6reduce18DeviceReduceKernelINS2_10policy_hubIlyN4cuda3std3__44plusIlEEE10Policy1000EN6thrust24THRUST_300001_SM_1000_NS18transform_iteratorI6is_oddNSD_6detail15normal_iteratorINSD_10device_ptrIiEEEEllEEyS9_lNS7_10__identityEEEvT0_PT3_T1_NS0_13GridEvenShareISQ_EET2_T4_E12temp_storage+112];
	add.s64 	%rd383, %rd381, %rd382;
	ld.shared.u64 	%rd384, [_ZZN3cub18CUB_300001_SM_10006detail6reduce18DeviceReduceKernelINS2_10policy_hubIlyN4cuda3std3__44plusIlEEE10Policy1000EN6thrust24THRUST_300001_SM_1000_NS18transform_iteratorI6is_oddNSD_6detail15normal_iteratorINSD_10device_ptrIiEEEEllEEyS9_lNS7_10__identityEEEvT0_PT3_T1_NS0_13GridEvenShareISQ_EET2_T4_E12temp_storage+120];
	add.s64 	%rd385, %rd383, %rd384;
	ld.shared.u64 	%rd386, [_ZZN3cub18CUB_300001_SM_10006detail6reduce18DeviceReduceKernelINS2_10policy_hubIlyN4cuda3std3__44plusIlEEE10Policy1000EN6thrust24THRUST_300001_SM_1000_NS18transform_iteratorI6is_oddNSD_6detail15normal_iteratorINSD_10device_ptrIiEEEEllEEyS9_lNS7_10__identityEEEvT0_PT3_T1_NS0_13GridEvenShareISQ_EET2_T4_E12temp_storage+128];
	add.s64 	%rd387, %rd385, %rd386;
	ld.shared.u64 	%rd388, [_ZZN3cub18CUB_300001_SM_10006detail6reduce18DeviceReduceKernelINS2_10policy_hubIlyN4cuda3std3__44plusIlEEE10Policy1000EN6thrust24THRUST_300001_SM_1000_NS18transform_iteratorI6is_oddNSD_6detail15normal_iteratorINSD_10device_ptrIiEEEEllEEyS9_lNS7_10__identityEEEvT0_PT3_T1_NS0_13GridEvenShareISQ_EET2_T4_E12temp_storage+136];
	add.s64 	%rd419, %rd387, %rd388;
	bra.uni 	$L__BB6_46;
$L__BB6_21:
	// begin inline asm
	mov.u32 %r291, %laneid;
	// end inline asm
	and.b32  	%r342, %r5, 992;
	add.s32 	%r343, %r342, 32;
	setp.gt.s32 	%p107, %r343, %r4;
	not.b32 	%r344, %r342;
	add.s32 	%r345, %r4, %r344;
	selp.b32 	%r340, %r345, 31, %p107;
	mov.b64 	{%r293, %r298}, %rd403;
	mov.b32 	%r299, 1;
	mov.b32 	%r341, -1;
	// begin inline asm
	shfl.sync.down.b32 %r292, %r293, %r299, %r340, %r341;
	// end inline asm
	// begin inline asm
	shfl.sync.down.b32 %r297, %r298, %r299, %r340, %r341;
	// end inline asm
	mov.b64 	%rd288, {%r292, %r297};
	setp.lt.s32 	%p108, %r291, %r340;
	selp.b64 	%rd289, %rd288, 0, %p108;
	add.s64 	%rd290, %rd289, %rd403;
	mov.b64 	{%r303, %r308}, %rd290;
	mov.b32 	%r309, 2;
	// begin inline asm
	shfl.sync.down.b32 %r302, %r303, %r309, %r340, %r341;
	// end inline asm
	// begin inline asm
	shfl.sync.down.b32 %r307, %r308, %r309, %r340, %r341;
	// end inline asm
	mov.b64 	%rd291, {%r302, %r307};
	add.s32 	%r346, %r291, 2;
	setp.gt.s32 	%p109, %r346, %r340;
	selp.b64 	%rd292, 0, %rd291, %p109;
	add.s64 	%rd293, %rd292, %rd290;
	mov.b64 	{%r313, %r318}, %rd293;
	mov.b32 	%r319, 4;
	// begin inline asm
	shfl.sync.down.b32 %r312, %r313, %r319, %r340, %r341;
	// end inline asm
	// begin inline asm
	shfl.sync.down.b32 %r317, %r318, %r319, %r340, %r341;
	// end inline asm
	mov.b64 	%rd294, {%r312, %r317};
	add.s32 	%r347, %r291, 4;
	setp.gt.s32 	%p110, %r347, %r340;
	selp.b64 	%rd295, 0, %rd294, %p110;
	add.s64 	%rd296, %rd295, %rd293;
	mov.b64 	{%r323, %r328}, %rd296;
	mov.b32 	%r329, 8;
	// begin inline asm
	shfl.sync.down.b32 %r322, %r323, %r329, %r340, %r341;
	// end inline asm
	// begin inline asm
	shfl.sync.down.b32 %r327, %r328, %r329, %r340, %r341;
	// end inline asm
	mov.b64 	%rd297, {%r322, %r327};
	add.s32 	%r348, %r291, 8;
	setp.gt.s32 	%p111, %r348, %r340;
	selp.b64 	%rd298, 0, %rd297, %p111;
	add.s64 	%rd299, %rd298, %rd296;
	mov.b64 	{%r333, %r338}, %rd299;
	mov.b32 	%r339, 16;
	// begin inline asm
	shfl.sync.down.b32 %r332, %r333, %r339, %r340, %r341;
	// end inline asm
	// begin inline asm
	shfl.sync.down.b32 %r337, %r338, %r339, %r340, %r341;
	// end inline asm
	mov.b64 	%rd300, {%r332, %r337};
	add.s32 	%r349, %r291, 16;
	setp.gt.s32 	%p112, %r349, %r340;
	selp.b64 	%rd301, 0, %rd300, %p112;
	add.s64 	%rd419, %rd301, %rd299;
	setp.ne.s32 	%p113, %r291, 0;
	@%p113 bra 	$L__BB6_23;
	shr.u32 	%r350, %r5, 2;
	and.b32  	%r351, %r350, 248;
	mov.u32 	%r352, _ZZN3cub18CUB_300001_SM_10006detail6reduce18DeviceReduceKernelINS2_10policy_hubIlyN4cuda3std3__44plusIlEEE10Policy1000EN6thrust24THRUST_300001_SM_1000_NS18transform_iteratorI6is_oddNSD_6detail15normal_iteratorINSD_10device_ptrIiEEEEllEEyS9_lNS7_10__identityEEEvT0_PT3_T1_NS0_13GridEvenShareISQ_EET2_T4_E12temp_storage;
	add.s32 	%r353, %r352, %r351;
	st.shared.u64 	[%r353+16], %rd419;
$L__BB6_23:
	bar.sync 	0;
	setp.ne.s32 	%p114, %r5, 0;
	@%p114 bra 	$L__BB6_46;
	setp.gt.s32 	%p115, %r4, 32;
	ld.shared.u64 	%rd302, [_ZZN3cub18CUB_300001_SM_10006detail6reduce18DeviceReduceKernelINS2_10policy_hubIlyN4cuda3std3__44plusIlEEE10Policy1000EN6thrust24THRUST_300001_SM_1000_NS18transform_iteratorI6is_oddNSD_6detail15normal_iteratorINSD_10device_ptrIiEEEEllEEyS9_lNS7_10__identityEEEvT0_PT3_T1_NS0_13GridEvenShareISQ_EET2_T4_E12temp_storage+24];
	selp.b64 	%rd303, %rd302, 0, %p115;
	add.s64 	%rd304, %rd303, %rd419;
	setp.gt.s32 	%p116, %r4, 64;
	ld.shared.u64 	%rd305, [_ZZN3cub18CUB_300001_SM_10006detail6reduce18DeviceReduceKernelINS2_10policy_hubIlyN4cuda3std3__44plusIlEEE10Policy1000EN6thrust24THRUST_300001_SM_1000_NS18transform_iteratorI6is_oddNSD_6detail15normal_iteratorINSD_10device_ptrIiEEEEllEEyS9_lNS7_10__identityEEEvT0_PT3_T1_NS0_13GridEvenShareISQ_EET2_T4_E12temp_storage+32];
	selp.b64 	%rd306, %rd305, 0, %p116;
	add.s64 	%rd307, %rd304, %rd306;
	setp.gt.s32 	%p117, %r4, 96;
	ld.shared.u64 	%rd308, [_ZZN3cub18CUB_300001_SM_10006detail6reduce18DeviceReduceKernelINS2_10policy_hubIlyN4cuda3std3__44plusIlEEE10Policy1000EN6thrust24THRUST_300001_SM_1000_NS18transform_iteratorI6is_oddNSD_6detail15normal_iteratorINSD_10device_ptrIiEEEEllEEyS9_lNS7_10__identityEEEvT0_PT3_T1_NS0_13GridEvenShareISQ_EET2_T4_E12temp_storage+40];
	selp.b64 	%rd309, %rd308, 0, %p117;
	add.s64 	%rd310, %rd307, %rd309;
	setp.gt.s32 	%p118, %r4, 128;
	ld.shared.u64 	%rd311, [_ZZN3cub18CUB_300001_SM_10006detail6reduce18DeviceReduceKernelINS2_10policy_hubIlyN4cuda3std3__44plusIlEEE10Policy1000EN6thrust24THRUST_300001_SM_1000_NS18transform_iteratorI6is_oddNSD_6detail15normal_iteratorINSD_10device_ptrIiEEEEllEEyS9_lNS7_10__identityEEEvT0_PT3_T1_NS0_13GridEvenShareISQ_EET2_T4_E12temp_storage+48];
	selp.b64 	%rd312, %rd311, 0, %p118;
	add.s64 	%rd313, %rd310, %rd312;
	setp.gt.s32 	%p119, %r4, 160;
	ld.shared.u64 	%rd314, [_ZZN3cub18CUB_300001_SM_10006detail6reduce18DeviceReduceKernelINS2_10policy_hubIlyN4cuda3std3__44plusIlEEE10Policy1000EN6thrust24THRUST_300001_SM_1000_NS18transform_iteratorI6is_oddNSD_6detail15normal_iteratorINSD_10device_ptrIiEEEEllEEyS9_lNS7_10__identityEEEvT0_PT3_T1_NS0_13GridEvenShareISQ_EET2_T4_E12temp_storage+56];
	selp.b64 	%rd315, %rd314, 0, %p119;
	add.s64 	%rd316, %rd313, %rd315;
	setp.gt.s32 	%p120, %r4, 192;
	ld.shared.u64 	%rd317, [_ZZN3cub18CUB_300001_SM_10006detail6reduce18DeviceReduceKernelINS2_10policy_hubIlyN4cuda3std3__44plusIlEEE10Policy1000EN6thrust24THRUST_300001_SM_1000_NS18transform_iteratorI6is_oddNSD_6detail15normal_iteratorINSD_10device_ptrIiEEEEllEEyS9_lNS7_10__identityEEEvT0_PT3_T1_NS0_13GridEvenShareISQ_EET2_T4_E12temp_storage+64];
	selp.b64 	%rd318, %rd317, 0, %p120;
	add.s64 	%rd319, %rd316, %rd318;
	setp.gt.s32 	%p121, %r4, 224;
	ld.shared.u64 	%rd320, [_ZZN3cub18CUB_300001_SM_10006detail6reduce18DeviceReduceKernelINS2_10policy_hubIlyN4cuda3std3__44plusIlEEE10Policy1000EN6thrust24THRUST_300001_SM_1000_NS18transform_iteratorI6is_oddNSD_6detail15normal_iteratorINSD_10device_ptrIiEEEEllEEyS9_lNS7_10__identityEEEvT0_PT3_T1_NS0_13GridEvenShareISQ_EET2_T4_E12temp_storage+72];
	selp.b64 	%rd321, %rd320, 0, %p121;
	add.s64 	%rd322, %rd319, %rd321;
	setp.gt.s32 	%p122, %r4, 256;
	ld.shared.u64 	%rd323, [_ZZN3cub18CUB_300001_SM_10006detail6reduce18DeviceReduceKernelINS2_10policy_hubIlyN4cuda3std3__44plusIlEEE10Policy1000EN6thrust24THRUST_300001_SM_1000_NS18transform_iteratorI6is_oddNSD_6detail15normal_iteratorINSD_10device_ptrIiEEEEllEEyS9_lNS7_10__identityEEEvT0_PT3_T1_NS0_13GridEvenShareISQ_EET2_T4_E12temp_storage+80];
	selp.b64 	%rd324, %rd323, 0, %p122;
	add.s64 	%rd325, %rd322, %rd324;
	setp.gt.s32 	%p123, %r4, 288;
	ld.shared.u64 	%rd326, [_ZZN3cub18CUB_300001_SM_10006detail6reduce18DeviceReduceKernelINS2_10policy_hubIlyN4cuda3std3__44plusIlEEE10Policy1000EN6thrust24THRUST_300001_SM_1000_NS18transform_iteratorI6is_oddNSD_6detail15normal_iteratorINSD_10device_ptrIiEEEEllEEyS9_lNS7_10__identityEEEvT0_PT3_T1_NS0_13GridEvenShareISQ_EET2_T4_E12temp_storage+88];
	selp.b64 	%rd327, %rd326, 0, %p123;
	add.s64 	%rd328, %rd325, %rd327;
	setp.gt.s32 	%p124, %r4, 320;
	ld.shared.u64 	%rd329, [_ZZN3cub18CUB_300001_SM_10006detail6reduce18DeviceReduceKernelINS2_10policy_hubIlyN4cuda3std3__44plusIlEEE10Policy1000EN6thrust24THRUST_300001_SM_1000_NS18transform_iteratorI6is_oddNSD_6detail15normal_iteratorINSD_10device_ptrIiEEEEllEEyS9_lNS7_10__identityEEEvT0_PT3_T1_NS0_13GridEvenShareISQ_EET2_T4_E12temp_storage+96];
	selp.b64 	%rd330, %rd329, 0, %p124;
	add.s64 	%rd331, %rd328, %rd330;
	setp.gt.s32 	%p125, %r4, 352;
	ld.shared.u64 	%rd332, [_ZZN3cub18CUB_300001_SM_10006detail6reduce18DeviceReduceKernelINS2_10policy_hubIlyN4cuda3std3__44plusIlEEE10Policy1000EN6thrust24THRUST_300001_SM_1000_NS18transform_iteratorI6is_oddNSD_6detail15normal_iteratorINSD_10device_ptrIiEEEEllEEyS9_lNS7_10__identityEEEvT0_PT3_T1_NS0_13GridEvenShareISQ_EET2_T4_E12temp_storage+104];
	selp.b64 	%rd333, %rd332, 0, %p125;
	add.s64 	%rd334, %rd331, %rd333;
	setp.gt.s32 	%p126, %r4, 384;
	ld.shared.u64 	%rd335, [_ZZN3cub18CUB_300001_SM_10006detail6reduce18DeviceReduceKernelINS2_10policy_hubIlyN4cuda3std3__44plusIlEEE10Policy1000EN6thrust24THRUST_300001_SM_1000_NS18transform_iteratorI6is_oddNSD_6detail15normal_iteratorINSD_10device_ptrIiEEEEllEEyS9_lNS7_10__identityEEEvT0_PT3_T1_NS0_13GridEvenShareISQ_EET2_T4_E12temp_storage+112];
	selp.b64 	%rd336, %rd335, 0, %p126;
	add.s64 	%rd337, %rd334, %rd336;
	setp.gt.s32 	%p127, %r4, 416;
	ld.shared.u64 	%rd338, [_ZZN3cub18CUB_300001_SM_10006detail6reduce18DeviceReduceKernelINS2_10policy_hubIlyN4cuda3std3__44plusIlEEE10Policy1000EN6thrust24THRUST_300001_SM_1000_NS18transform_iteratorI6is_oddNSD_6detail15normal_iteratorINSD_10device_ptrIiEEEEllEEyS9_lNS7_10__identityEEEvT0_PT3_T1_NS0_13GridEvenShareISQ_EET2_T4_E12temp_storage+120];
	selp.b64 	%rd339, %rd338, 0, %p127;
	add.s64 	%rd340, %rd337, %rd339;
	setp.gt.s32 	%p128, %r4, 448;
	ld.shared.u64 	%rd341, [_ZZN3cub18CUB_300001_SM_10006detail6reduce18DeviceReduceKernelINS2_10policy_hubIlyN4cuda3std3__44plusIlEEE10Policy1000EN6thrust24THRUST_300001_SM_1000_NS18transform_iteratorI6is_oddNSD_6detail15normal_iteratorINSD_10device_ptrIiEEEEllEEyS9_lNS7_10__identityEEEvT0_PT3_T1_NS0_13GridEvenShareISQ_EET2_T4_E12temp_storage+128];
	selp.b64 	%rd342, %rd341, 0, %p128;
	add.s64 	%rd343, %rd340, %rd342;
	setp.gt.s32 	%p129, %r4, 480;
	ld.shared.u64 	%rd344, [_ZZN3cub18CUB_300001_SM_10006detail6reduce18DeviceReduceKernelINS2_10policy_hubIlyN4cuda3std3__44plusIlEEE10Policy1000EN6thrust24THRUST_300001_SM_1000_NS18transform_iteratorI6is_oddNSD_6detail15normal_iteratorINSD_10device_ptrIiEEEEllEEyS9_lNS7_10__identityEEEvT0_PT3_T1_NS0_13GridEvenShareISQ_EET2_T4_E12temp_storage+136];
	selp.b64 	%rd345, %rd344, 0, %p129;
	add.s64 	%rd419, %rd343, %rd345;
	bra.uni 	$L__BB6_46;
$L__BB6_25:
	cvt.u32.u64 	%r52, %rd4;
	mov.u32 	%r27, %tid.x;
	add.s32 	%r53, %r52, %r27;
	mul.wide.u32 	%rd65, %r53, 4;
	add.s64 	%rd66, %rd2, %rd65;
	ld.global.u32 	%r54, [%rd66];
	and.b32  	%r55, %r54, -2147483647;
	setp.eq.s32 	%p2, %r55, 1;
	selp.u64 	%rd67, 1, 0, %p2;
	ld.global.u32 	%r56, [%rd66+2048];
	and.b32  	%r57, %r56, -2147483647;
	setp.eq.s32 	%p3, %r57, 1;
	selp.u64 	%rd68, 1, 0, %p3;
	ld.global.u32 	%r58, [%rd66+4096];
	and.b32  	%r59, %r58, -2147483647;
	setp.eq.s32 	%p4, %r59, 1;
	selp.u64 	%rd69, 1, 0, %p4;
	ld.global.u32 	%r60, [%rd66+6144];
	and.b32  	%r61, %r60, -2147483647;
	setp.eq.s32 	%p5, %r61, 1;
	selp.u64 	%rd70, 1, 0, %p5;
	ld.global.u32 	%r62, [%rd66+8192];
	and.b32  	%r63, %r62, -2147483647;
	setp.eq.s32 	%p6, %r63, 1;
	selp.u64 	%rd71, 1, 0, %p6;
	ld.global.u32 	%r64, [%rd66+10240];
	and.b32  	%r65, %r64, -2147483647;
	setp.eq.s32 	%p7, %r65, 1;
	selp.u64 	%rd72, 1, 0, %p7;
	ld.global.u32 	%r66, [%rd66+12288];
	and.b32  	%r67, %r66, -2147483647;
	setp.eq.s32 	%p8, %r67, 1;
	selp.u64 	%rd73, 1, 0, %p8;
	add.s64 	%rd74, %rd68, %rd67;
	add.s64 	%rd75, %rd74, %rd69;
	add.s64 	%rd76, %rd75, %rd70;
	add.s64 	%rd77, %rd76, %rd71;
	add.s64 	%rd78, %rd77, %rd72;
	add.s64 	%rd418, %rd78, %rd73;
	setp.lt.u64 	%p9, %rd5, %rd3;
	@%p9 bra 	$L__BB6_42;
	cvt.u32.u64 	%r69, %rd3;
	cvt.u64.u32 	%rd30, %r27;
	add.s64 	%rd405, %rd4, %rd3;
	cvt.u32.u64 	%r28, %rd1;
	not.b32 	%r71, %r27;
	add.s32 	%r72, %r71, %r28;
	sub.s32 	%r73, %r72, %r69;
	sub.s32 	%r418, %r73, %r52;
	add.s64 	%rd79, %rd405, %rd30;
	shl.b64 	%rd80, %rd79, 2;
	add.s64 	%rd81, %rd80, %rd2;
	add.s64 	%rd404, %rd81, 16384;
	mov.b32 	%r419, 0;
	mov.u64 	%rd406, %rd4;
$L__BB6_27:
	cvt.s64.s32 	%rd37, %r50;
	add.s64 	%rd406, %rd406, %rd37;
	add.s64 	%rd82, %rd1, -3584;
	setp.gt.u64 	%p10, %rd406, %rd82;
	@%p10 bra 	$L__BB6_29;
	mul.lo.s32 	%r75, %r1, 3584;
	cvt.s64.s32 	%rd83, %r75;
	add.s64 	%rd84, %rd406, %rd30;
	shl.b64 	%rd85, %rd84, 2;
	add.s64 	%rd86, %rd2, %rd85;
	ld.global.u32 	%r76, [%rd86];
	and.b32  	%r77, %r76, -2147483647;
	setp.eq.s32 	%p11, %r77, 1;
	selp.u64 	%rd87, 1, 0, %p11;
	ld.global.u32 	%r78, [%rd86+2048];
	and.b32  	%r79, %r78, -2147483647;
	setp.eq.s32 	%p12, %r79, 1;
	selp.u64 	%rd88, 1, 0, %p12;
	ld.global.u32 	%r80, [%rd86+4096];
	and.b32  	%r81, %r80, -2147483647;
	setp.eq.s32 	%p13, %r81, 1;
	selp.u64 	%rd89, 1, 0, %p13;
	ld.global.u32 	%r82, [%rd86+6144];
	and.b32  	%r83, %r82, -2147483647;
	setp.eq.s32 	%p14, %r83, 1;
	selp.u64 	%rd90, 1, 0, %p14;
	ld.global.u32 	%r84, [%rd86+8192];
	and.b32  	%r85, %r84, -2147483647;
	setp.eq.s32 	%p15, %r85, 1;
	selp.u64 	%rd91, 1, 0, %p15;
	ld.global.u32 	%r86, [%rd86+10240];
	and.b32  	%r87, %r86, -2147483647;
	setp.eq.s32 	%p16, %r87, 1;
	selp.u64 	%rd92, 1, 0, %p16;
	ld.global.u32 	%r88, [%rd86+12288];
	and.b32  	%r89, %r88, -2147483647;
	setp.eq.s32 	%p17, %r89, 1;
	selp.u64 	%rd93, 1, 0, %p17;
	add.s64 	%rd94, %rd418, %rd87;
	add.s64 	%rd95, %rd94, %rd88;
	add.s64 	%rd96, %rd95, %rd89;
	add.s64 	%rd97, %rd96, %rd90;
	add.s64 	%rd98, %rd97, %rd91;
	add.s64 	%rd99, %rd98, %rd92;
	add.s64 	%rd418, %rd99, %rd93;
	sub.s64 	%rd100, %rd1, %rd406;
	setp.lt.u64 	%p18, %rd100, %rd83;
	add.s32 	%r419, %r419, 1;
	add.s64 	%rd405, %rd405, %rd83;
	sub.s32 	%r418, %r418, %r75;
	mul.wide.s32 	%rd101, %r75, 4;
	add.s64 	%rd404, %rd404, %rd101;
	@%p18 bra 	$L__BB6_42;
	bra.uni 	$L__BB6_27;
$L__BB6_29:
	setp.le.u64 	%p19, %rd1, %rd406;
	cvt.u32.u64 	%r90, %rd406;
	cvt.u32.u64 	%r91, %rd1;
	sub.s32 	%r92, %r91, %r90;
	setp.ge.s32 	%p20, %r27, %r92;
	or.pred  	%p21, %p19, %p20;
	@%p21 bra 	$L__BB6_42;
	cvt.u32.u64 	%r94, %rd37;
	cvt.u32.u64 	%r95, %rd4;
	not.b32 	%r96, %r27;
	add.s32 	%r97, %r96, %r28;
	add.s32 	%r98, %r94, %r95;
	sub.s32 	%r99, %r97, %r98;
	mul.lo.s32 	%r100, %r1, %r419;
	mad.lo.s32 	%r101, %r100, -3584, %r99;
	shr.u32 	%r102, %r101, 9;
	add.s32 	%r34, %r102, 1;
	and.b32  	%r35, %r34, 15;
	setp.lt.u32 	%p22, %r101, 7680;
	mov.u32 	%r422, %r27;
	@%p22 bra 	$L__BB6_33;
	shr.u32 	%r103, %r418, 9;
	add.s32 	%r104, %r103, 1;
	and.b32  	%r105, %r104, 16777200;
	neg.s32 	%r420, %r105;
	mov.u32 	%r422, %r27;
$L__BB6_32:
	.pragma "nounroll";
	ld.global.u32 	%r106, [%rd404+-16384];
	and.b32  	%r107, %r106, -2147483647;
	setp.eq.s32 	%p23, %r107, 1;
	selp.u64 	%rd103, 1, 0, %p23;
	add.s64 	%rd104, %rd418, %rd103;
	ld.global.u32 	%r108, [%rd404+-14336];
	and.b32  	%r109, %r108, -2147483647;
	setp.eq.s32 	%p24, %r109, 1;
	selp.u64 	%rd105, 1, 0, %p24;
	add.s64 	%rd106, %rd104, %rd105;
	ld.global.u32 	%r110, [%rd404+-12288];
	and.b32  	%r111, %r110, -2147483647;
	setp.eq.s32 	%p25, %r111, 1;
	selp.u64 	%rd107, 1, 0, %p25;
	add.s64 	%rd108, %rd106, %rd107;
	ld.global.u32 	%r112, [%rd404+-10240];
	and.b32  	%r113, %r112, -2147483647;
	setp.eq.s32 	%p26, %r113, 1;
	selp.u64 	%rd109, 1, 0, %p26;
	add.s64 	%rd110, %rd108, %rd109;
	ld.global.u32 	%r114, [%rd404+-8192];
	and.b32  	%r115, %r114, -2147483647;
	setp.eq.s32 	%p27, %r115, 1;
	selp.u64 	%rd111, 1, 0, %p27;
	add.s64 	%rd112, %rd110, %rd111;
	ld.global.u32 	%r116, [%rd404+-6144];
	and.b32  	%r117, %r116, -2147483647;
	setp.eq.s32 	%p28, %r117, 1;
	selp.u64 	%rd113, 1, 0, %p28;
	add.s64 	%rd114, %rd112, %rd113;
	ld.global.u32 	%r118, [%rd404+-4096];
	and.b32  	%r119, %r118, -2147483647;
	setp.eq.s32 	%p29, %r119, 1;
	selp.u64 	%rd115, 1, 0, %p29;
	add.s64 	%rd116, %rd114, %rd115;
	ld.global.u32 	%r120, [%rd404+-2048];
	and.b32  	%r121, %r120, -2147483647;
	setp.eq.s32 	%p30, %r121, 1;
	selp.u64 	%rd117, 1, 0, %p30;
	add.s64 	%rd118, %rd116, %rd117;
	ld.global.u32 	%r122, [%rd404];
	and.b32  	%r123, %r122, -2147483647;
	setp.eq.s32 	%p31, %r123, 1;
	selp.u64 	%rd119, 1, 0, %p31;
	add.s64 	%rd120, %rd118, %rd119;
	ld.global.u32 	%r124, [%rd404+2048];
	and.b32  	%r125, %r124, -2147483647;
	setp.eq.s32 	%p32, %r125, 1;
	selp.u64 	%rd121, 1, 0, %p32;
	add.s64 	%rd122, %rd120, %rd121;
	ld.global.u32 	%r126, [%rd404+4096];
	and.b32  	%r127, %r126, -2147483647;
	setp.eq.s32 	%p33, %r127, 1;
	selp.u64 	%rd123, 1, 0, %p33;
	add.s64 	%rd124, %rd122, %rd123;
	ld.global.u32 	%r128, [%rd404+6144];
	and.b32  	%r129, %r128, -2147483647;
	setp.eq.s32 	%p34, %r129, 1;
	selp.u64 	%rd125, 1, 0, %p34;
	add.s64 	%rd126, %rd124, %rd125;
	ld.global.u32 	%r130, [%rd404+8192];
	and.b32  	%r131, %r130, -2147483647;
	setp.eq.s32 	%p35, %r131, 1;
	selp.u64 	%rd127, 1, 0, %p35;
	add.s64 	%rd128, %rd126, %rd127;
	ld.global.u32 	%r132, [%rd404+10240];
	and.b32  	%r133, %r132, -2147483647;
	setp.eq.s32 	%p36, %r133, 1;
	selp.u64 	%rd129, 1, 0, %p36;
	add.s64 	%rd130, %rd128, %rd129;
	ld.global.u32 	%r134, [%rd404+12288];
	and.b32  	%r135, %r134, -2147483647;
	setp.eq.s32 	%p37, %r135, 1;
	selp.u64 	%rd131, 1, 0, %p37;
	add.s64 	%rd132, %rd130, %rd131;
	ld.global.u32 	%r136, [%rd404+14336];
	and.b32  	%r137, %r136, -2147483647;
	setp.eq.s32 	%p38, %r137, 1;
	selp.u64 	%rd133, 1, 0, %p38;
	add.s64 	%rd418, %rd132, %rd133;
	add.s32 	%r422, %r422, 8192;
	add.s32 	%r420, %r420, 16;
	add.s64 	%rd404, %rd404, 32768;
	setp.ne.s32 	%p39, %r420, 0;
	@%p39 bra 	$L__BB6_32;
$L__BB6_33:
	setp.eq.s32 	%p40, %r35, 0;
	@%p40 bra 	$L__BB6_42;
	and.b32  	%r42, %r34, 7;
	setp.lt.u32 	%p41, %r35, 8;
	@%p41 bra 	$L__BB6_36;
	cvt.u64.u32 	%rd135, %r422;
	add.s64 	%rd136, %rd406, %rd135;
	shl.b64 	%rd137, %rd136, 2;
	add.s64 	%rd138, %rd2, %rd137;
	ld.global.u32 	%r138, [%rd138];
	and.b32  	%r139, %r138, -2147483647;
	setp.eq.s32 	%p42, %r139, 1;
	selp.u64 	%rd139, 1, 0, %p42;
	add.s64 	%rd140, %rd418, %rd139;
	ld.global.u32 	%r140, [%rd138+2048];
	and.b32  	%r141, %r140, -2147483647;
	setp.eq.s32 	%p43, %r141, 1;
	selp.u64 	%rd141, 1, 0, %p43;
	add.s64 	%rd142, %rd140, %rd141;
	ld.global.u32 	%r142, [%rd138+4096];
	and.b32  	%r143, %r142, -2147483647;
	setp.eq.s32 	%p44, %r143, 1;
	selp.u64 	%rd143, 1, 0, %p44;
	add.s64 	%rd144, %rd142, %rd143;
	ld.global.u32 	%r144, [%rd138+6144];
	and.b32  	%r145, %r144, -2147483647;
	setp.eq.s32 	%p45, %r145, 1;
	selp.u64 	%rd145, 1, 0, %p45;
	add.s64 	%rd146, %rd144, %rd145;
	ld.global.u32 	%r146, [%rd138+8192];
	and.b32  	%r147, %r146, -2147483647;
	setp.eq.s32 	%p46, %r147, 1;
	selp.u64 	%rd147, 1, 0, %p46;
	add.s64 	%rd148, %rd146, %rd147;
	ld.global.u32 	%r148, [%rd138+10240];
	and.b32  	%r149, %r148, -2147483647;
	setp.eq.s32 	%p47, %r149, 1;
	selp.u64 	%rd149, 1, 0, %p47;
	add.s64 	%rd150, %rd148, %rd149;
	ld.global.u32 	%r150, [%rd138+12288];
	and.b32  	%r151, %r150, -2147483647;
	setp.eq.s32 	%p48, %r151, 1;
	selp.u64 	%rd151, 1, 0, %p48;
	add.s64 	%rd152, %rd150, %rd151;
	ld.global.u32 	%r152, [%rd138+14336];
	and.b32  	%r153, %r152, -2147483647;
	setp.eq.s32 	%p49, %r153, 1;
	selp.u64 	%rd153, 1, 0, %p49;
	add.s64 	%rd418, %rd152, %rd153;
	add.s32 	%r422, %r422, 4096;
$L__BB6_36:
	setp.eq.s32 	%p50, %r42, 0;
	@%p50 bra 	$L__BB6_42;
	setp.lt.u32 	%p51, %r42, 4;
	@%p51 bra 	$L__BB6_39;
	cvt.u64.u32 	%rd155, %r422;
	add.s64 	%rd156, %rd406, %rd155;
	shl.b64 	%rd157, %rd156, 2;
	add.s64 	%rd158, %rd2, %rd157;
	ld.global.u32 	%r154, [%rd158];
	and.b32  	%r155, %r154, -2147483647;
	setp.eq.s32 	%p52, %r155, 1;
	selp.u64 	%rd159, 1, 0, %p52;
	add.s64 	%rd160, %rd418, %rd159;
	ld.global.u32 	%r156, [%rd158+2048];
	and.b32  	%r157, %r156, -2147483647;
	setp.eq.s32 	%p53, %r157, 1;
	selp.u64 	%rd161, 1, 0, %p53;
	add.s64 	%rd162, %rd160, %rd161;
	ld.global.u32 	%r158, [%rd158+4096];
	and.b32  	%r159, %r158, -2147483647;
	setp.eq.s32 	%p54, %r159, 1;
	selp.u64 	%rd163, 1, 0, %p54;
	add.s64 	%rd164, %rd162, %rd163;
	ld.global.u32 	%r160, [%rd158+6144];
	and.b32  	%r161, %r160, -2147483647;
	setp.eq.s32 	%p55, %r161, 1;
	selp.u64 	%rd165, 1, 0, %p55;
	add.s64 	%rd418, %rd164, %rd165;
	add.s32 	%r422, %r422, 2048;
$L__BB6_39:
	and.b32  	%r162, %r34, 3;
	setp.eq.s32 	%p56, %r162, 0;
	@%p56 bra 	$L__BB6_42;
	cvt.u64.u32 	%rd166, %r422;
	add.s64 	%rd167, %rd166, %rd405;
	shl.b64 	%rd168, %rd167, 2;
	add.s64 	%rd416, %rd2, %rd168;
	cvt.u16.u32 	%rs1, %r418;
	shr.u16 	%rs2, %rs1, 9;
	add.s16 	%rs3, %rs2, 1;
	cvt.u32.u16 	%r163, %rs3;
	and.b32  	%r164, %r163, 3;
	neg.s32 	%r425, %r164;
$L__BB6_41:
	.pragma "nounroll";
	ld.global.u32 	%r165, [%rd416];
	and.b32  	%r166, %r165, -2147483647;
	setp.eq.s32 	%p57, %r166, 1;
	selp.u64 	%rd169, 1, 0, %p57;
	add.s64 	%rd418, %rd418, %rd169;
	add.s64 	%rd416, %rd416, 2048;
	add.s32 	%r425, %r425, 1;
	setp.ne.s32 	%p58, %r425, 0;
	@%p58 bra 	$L__BB6_41;
$L__BB6_42:
	// begin inline asm
	mov.u32 %r167, %laneid;
	// end inline asm
	mov.b64 	{%r169, %r174}, %rd418;
	mov.b32 	%r175, 1;
	mov.b32 	%r216, 31;
	mov.b32 	%r217, -1;
	// begin inline asm
	shfl.sync.down.b32 %r168, %r169, %r175, %r216, %r217;
	// end inline asm
	// begin inline asm
	shfl.sync.down.b32 %r173, %r174, %r175, %r216, %r217;
	// end inline asm
	mov.b64 	%rd170, {%r168, %r173};
	setp.gt.s32 	%p59, %r167, 30;
	selp.b64 	%rd171, 0, %rd170, %p59;
	add.s64 	%rd172, %rd171, %rd418;
	mov.b64 	{%r179, %r184}, %rd172;
	mov.b32 	%r185, 2;
	// begin inline asm
	shfl.sync.down.b32 %r178, %r179, %r185, %r216, %r217;
	// end inline asm
	// begin inline asm
	shfl.sync.down.b32 %r183, %r184, %r185, %r216, %r217;
	// end inline asm
	mov.b64 	%rd173, {%r178, %r183};
	setp.gt.s32 	%p60, %r167, 29;
	selp.b64 	%rd174, 0, %rd173, %p60;
	add.s64 	%rd175, %rd174, %rd172;
	mov.b64 	{%r189, %r194}, %rd175;
	mov.b32 	%r195, 4;
	// begin inline asm
	shfl.sync.down.b32 %r188, %r189, %r195, %r216, %r217;
	// end inline asm
	// begin inline asm
	shfl.sync.down.b32 %r193, %r194, %r195, %r216, %r217;
	// end inline asm
	mov.b64 	%rd176, {%r188, %r193};
	setp.gt.s32 	%p61, %r167, 27;
	selp.b64 	%rd177, 0, %rd176, %p61;
	add.s64 	%rd178, %rd177, %rd175;
	mov.b64 	{%r199, %r204}, %rd178;
	mov.b32 	%r205, 8;
	// begin inline asm
	shfl.sync.down.b32 %r198, %r199, %r205, %r216, %r217;
	// end inline asm
	// begin inline asm
	shfl.sync.down.b32 %r203, %r204, %r205, %r216, %r217;
	// end inline asm
	mov.b64 	%rd179, {%r198, %r203};
	setp.gt.s32 	%p62, %r167, 23;
	selp.b64 	%rd180, 0, %rd179, %p62;
	add.s64 	%rd181, %rd180, %rd178;
	mov.b64 	{%r209, %r214}, %rd181;
	mov.b32 	%r215, 16;
	// begin inline asm
	shfl.sync.down.b32 %r208, %r209, %r215, %r216, %r217;
	// end inline asm
	// begin inline asm
	shfl.sync.down.b32 %r213, %r214, %r215, %r216, %r217;
	// end inline asm
	mov.b64 	%rd182, {%r208, %r213};
	setp.gt.s32 	%p63, %r167, 15;
	selp.b64 	%rd183, 0, %rd182, %p63;
	add.s64 	%rd419, %rd183, %rd181;
	setp.ne.s32 	%p64, %r167, 0;
	@%p64 bra 	$L__BB6_44;
	shr.u32 	%r218, %r27, 2;
	and.b32  	%r219, %r218, 248;
	mov.u32 	%r220, _ZZN3cub18CUB_300001_SM_10006detail6reduce18DeviceReduceKernelINS2_10policy_hubIlyN4cuda3std3__44plusIlEEE10Policy1000EN6thrust24THRUST_300001_SM_1000_NS18transform_iteratorI6is_oddNSD_6detail15normal_iteratorINSD_10device_ptrIiEEEEllEEyS9_lNS7_10__identityEEEvT0_PT3_T1_NS0_13GridEvenShareISQ_EET2_T4_E12temp_storage;
	add.s32 	%r221, %r220, %r219;
	st.shared.u64 	[%r221+16], %rd419;
$L__BB6_44:
	bar.sync 	0;
	setp.ne.s32 	%p65, %r27, 0;
	@%p65 bra 	$L__BB6_46;
	ld.shared.u64 	%rd184, [_ZZN3cub18CUB_300001_SM_10006detail6reduce18DeviceReduceKernelINS2_10policy_hubIlyN4cuda3std3__44plusIlEEE10Policy1000EN6thrust24THRUST_300001_SM_1000_NS18transform_iteratorI6is_oddNSD_6detail15normal_iteratorINSD_10device_ptrIiEEEEllEEyS9_lNS7_10__identityEEEvT0_PT3_T1_NS0_13GridEvenShareISQ_EET2_T4_E12temp_storage+24];
	add.s64 	%rd185, %rd184, %rd419;
	ld.shared.u64 	%rd186, [_ZZN3cub18CUB_300001_SM_10006detail6reduce18DeviceReduceKernelINS2_10policy_hubIlyN4cuda3std3__44plusIlEEE10Policy1000EN6thrust24THRUST_300001_SM_1000_NS18transform_iteratorI6is_oddNSD_6detail15normal_iteratorINSD_10device_ptrIiEEEEllEEyS9_lNS7_10__identityEEEvT0_PT3_T1_NS0_13GridEvenShareISQ_EET2_T4_E12temp_storage+32];
	add.s64 	%rd187, %rd185, %rd186;
	ld.shared.u64 	%rd188, [_ZZN3cub18CUB_300001_SM_10006detail6reduce18DeviceReduceKernelINS2_10policy_hubIlyN4cuda3std3__44plusIlEEE10Policy1000EN6thrust24THRUST_300001_SM_1000_NS18transform_iteratorI6is_oddNSD_6detail15normal_iteratorINSD_10device_ptrIiEEEEllEEyS9_lNS7_10__identityEEEvT0_PT3_T1_NS0_13GridEvenShareISQ_EET2_T4_E12temp_storage+40];
	add.s64 	%rd189, %rd187, %rd188;
	ld.shared.u64 	%rd190, [_ZZN3cub18CUB_300001_SM_10006detail6reduce18DeviceReduceKernelINS2_10policy_hubIlyN4cuda3std3__44plusIlEEE10Policy1000EN6thrust24THRUST_300001_SM_1000_NS18transform_iteratorI6is_oddNSD_6detail15normal_iteratorINSD_10device_ptrIiEEEEllEEyS9_lNS7_10__identityEEEvT0_PT3_T1_NS0_13GridEvenShareISQ_EET2_T4_E12temp_storage+48];
	add.s64 	%rd191, %rd189, %rd190;
	ld.shared.u64 	%rd192, [_ZZN3cub18CUB_300001_SM_10006detail6reduce18DeviceReduceKernelINS2_10policy_hubIlyN4cuda3std3__44plusIlEEE10Policy1000EN6thrust24THRUST_300001_SM_1000_NS18transform_iteratorI6is_oddNSD_6detail15normal_iteratorINSD_10device_ptrIiEEEEllEEyS9_lNS7_10__identityEEEvT0_PT3_T1_NS0_13GridEvenShareISQ_EET2_T4_E12temp_storage+56];
	add.s64 	%rd193, %rd191, %rd192;
	ld.shared.u64 	%rd194, [_ZZN3cub18CUB_300001_SM_10006detail6reduce18DeviceReduceKernelINS2_10policy_hubIlyN4cuda3std3__44plusIlEEE10Policy1000EN6thrust24THRUST_300001_SM_1000_NS18transform_iteratorI6is_oddNSD_6detail15normal_iteratorINSD_10device_ptrIiEEEEllEEyS9_lNS7_10__identityEEEvT0_PT3_T1_NS0_13GridEvenShareISQ_EET2_T4_E12temp_storage+64];
	add.s64 	%rd195, %rd193, %rd194;
	ld.shared.u64 	%rd196, [_ZZN3cub18CUB_300001_SM_10006detail6reduce18DeviceReduceKernelINS2_10policy_hubIlyN4cuda3std3__44plusIlEEE10Policy1000EN6thrust24THRUST_300001_SM_1000_NS18transform_iteratorI6is_oddNSD_6detail15normal_iteratorINSD_10device_ptrIiEEEEllEEyS9_lNS7_10__identityEEEvT0_PT3_T1_NS0_13GridEvenShareISQ_EET2_T4_E12temp_storage+72];
	add.s64 	%rd197, %rd195, %rd196;
	ld.shared.u64 	%rd198, [_ZZN3cub18CUB_300001_SM_10006detail6reduce18DeviceReduceKernelINS2_10policy_hubIlyN4cuda3std3__44plusIlEEE10Policy1000EN6thrust24THRUST_300001_SM_1000_NS18transform_iteratorI6is_oddNSD_6detail15normal_iteratorINSD_10device_ptrIiEEEEllEEyS9_lNS7_10__identityEEEvT0_PT3_T1_NS0_13GridEvenShareISQ_EET2_T4_E12temp_storage+80];
	add.s64 	%rd199, %rd197, %rd198;
	ld.shared.u64 	%rd200, [_ZZN3cub18CUB_300001_SM_10006detail6reduce18DeviceReduceKernelINS2_10policy_hubIlyN4cuda3std3__44plusIlEEE10Policy1000EN6thrust24THRUST_300001_SM_1000_NS18transform_iteratorI6is_oddNSD_6detail15normal_iteratorINSD_10device_ptrIiEEEEllEEyS9_lNS7_10__identityEEEvT0_PT3_T1_NS0_13GridEvenShareISQ_EET2_T4_E12temp_storage+88];
	add.s64 	%rd201, %rd199, %rd200;
	ld.shared.u64 	%rd202, [_ZZN3cub18CUB_300001_SM_10006detail6reduce18DeviceReduceKernelINS2_10policy_hubIlyN4cuda3std3__44plusIlEEE10Policy1000EN6thrust24THRUST_300001_SM_1000_NS18transform_iteratorI6is_oddNSD_6detail15normal_iteratorINSD_10device_ptrIiEEEEllEEyS9_lNS7_10__identityEEEvT0_PT3_T1_NS0_13GridEvenShareISQ_EET2_T4_E12temp_storage+96];
	add.s64 	%rd203, %rd201, %rd202;
	ld.shared.u64 	%rd204, [_ZZN3cub18CUB_300001_SM_10006detail6reduce18DeviceReduceKernelINS2_10policy_hubIlyN4cuda3std3__44plusIlEEE10Policy1000EN6thrust24THRUST_300001_SM_1000_NS18transform_iteratorI6is_oddNSD_6detail15normal_iteratorINSD_10device_ptrIiEEEEllEEyS9_lNS7_10__identityEEEvT0_PT3_T1_NS0_13GridEvenShareISQ_EET2_T4_E12temp_storage+104];
	add.s64 	%rd205, %rd203, %rd204;
	ld.shared.u64 	%rd206, [_ZZN3cub18CUB_300001_SM_10006detail6reduce18DeviceReduceKernelINS2_10policy_hubIlyN4cuda3std3__44plusIlEEE10Policy1000EN6thrust24THRUST_300001_SM_1000_NS18transform_iteratorI6is_oddNSD_6detail15normal_iteratorINSD_10device_ptrIiEEEEllEEyS9_lNS7_10__identityEEEvT0_PT3_T1_NS0_13GridEvenShareISQ_EET2_T4_E12temp_storage+112];
	add.s64 	%rd207, %rd205, %rd206;
	ld.shared.u64 	%rd208, [_ZZN3cub18CUB_300001_SM_10006detail6reduce18DeviceReduceKernelINS2_10policy_hubIlyN4cuda3std3__44plusIlEEE10Policy1000EN6thrust24THRUST_300001_SM_1000_NS18transform_iteratorI6is_oddNSD_6detail15normal_iteratorINSD_10device_ptrIiEEEEllEEyS9_lNS7_10__identityEEEvT0_PT3_T1_NS0_13GridEvenShareISQ_EET2_T4_E12temp_storage+120];
	add.s64 	%rd209, %rd207, %rd208;
	ld.shared.u64 	%rd210, [_ZZN3cub18CUB_300001_SM_10006detail6reduce18DeviceReduceKernelINS2_10policy_hubIlyN4cuda3std3__44plusIlEEE10Policy1000EN6thrust24THRUST_300001_SM_1000_NS18transform_iteratorI6is_oddNSD_6detail15normal_iteratorINSD_10device_ptrIiEEEEllEEyS9_lNS7_10__identityEEEvT0_PT3_T1_NS0_13GridEvenShareISQ_EET2_T4_E12temp_storage+128];
	add.s64 	%rd211, %rd209, %rd210;
	ld.shared.u64 	%rd212, [_ZZN3cub18CUB_300001_SM_10006detail6reduce18DeviceReduceKernelINS2_10policy_hubIlyN4cuda3std3__44plusIlEEE10Policy1000EN6thrust24THRUST_300001_SM_1000_NS18transform_iteratorI6is_oddNSD_6detail15normal_iteratorINSD_10device_ptrIiEEEEllEEyS9_lNS7_10__identityEEEvT0_PT3_T1_NS0_13GridEvenShareISQ_EET2_T4_E12temp_storage+136];
	add.s64 	%rd419, %rd211, %rd212;
$L__BB6_46:
	mov.u32 	%r409, %tid.x;
	setp.ne.s32 	%p137, %r409, 0;
	@%p137 bra 	$L__BB6_48;
	ld.param.u64 	%rd392, [_ZN3cub18CUB_300001_SM_10006detail6reduce18DeviceReduceKernelINS2_10policy_hubIlyN4cuda3std3__44plusIlEEE10Policy1000EN6thrust24THRUST_300001_SM_1000_NS18transform_iteratorI6is_oddNSD_6detail15normal_iteratorINSD_10device_ptrIiEEEEllEEyS9_lNS7_10__identityEEEvT0_PT3_T1_NS0_13GridEvenShareISQ_EET2_T4__param_1];
	cvta.to.global.u64 	%rd389, %rd392;
	mul.wide.u32 	%rd390, %r2, 8;
	add.s64 	%rd391, %rd389, %rd390;
	st.global.u64 	[%rd391], %rd419;
$L__BB6_48:
	ret;

}
	// .globl	_ZN3cub18CUB_300001_SM_10006detail6reduce28DeviceReduceSingleTileKernelINS2_10policy_hubIlyN4cuda3std3__44plusIlEEE10Policy1000EPlSC_iS9_llNS7_10__identityEEEvT0_T1_T2_T3_T4_T6_
.visible .entry _ZN3cub18CUB_300001_SM_10006detail6reduce28DeviceReduceSingleTileKernelINS2_10policy_hubIlyN4cuda3std3__44plusIlEEE10Policy1000EPlSC_iS9_llNS7_10__identityEEEvT0_T1_T2_T3_T4_T6_(
	.param .u64 .ptr .align 1 _ZN3cub18CUB_300001_SM_10006detail6reduce28DeviceReduceSingleTileKernelINS2_10policy_hubIlyN4cuda3std3__44plusIlEEE10Policy1000EPlSC_iS9_llNS7_10__identityEEEvT0_T1_T2_T3_T4_T6__param_0,
	.param .u64 .ptr .align 1 _ZN3cub18CUB_300001_SM_10006detail6reduce28DeviceReduceSingleTileKernelINS2_10policy_hubIlyN4cuda3std3__44plusIlEEE10Policy1000EPlSC_iS9_llNS7_10__identityEEEvT0_T1_T2_T3_T4_T6__param_1,
	.param .u32 _ZN3cub18CUB_300001_SM_10006detail6reduce28DeviceReduceSingleTileKernelINS2_10policy_hubIlyN4cuda3std3__44plusIlEEE10Policy1000EPlSC_iS9_llNS7_10__identityEEEvT0_T1_T2_T3_T4_T6__param_2,
	.param .align 1 .b8 _ZN3cub18CUB_300001_SM_10006detail6reduce28DeviceReduceSingleTileKernelINS2_10policy_hubIlyN4cuda3std3__44plusIlEEE10Policy1000EPlSC_iS9_llNS7_10__identityEEEvT0_T1_T2_T3_T4_T6__param_3[1],
	.param .u64 _ZN3cub18CUB_300001_SM_10006detail6reduce28DeviceReduceSingleTileKernelINS2_10policy_hubIlyN4cuda3std3__44plusIlEEE10Policy1000EPlSC_iS9_llNS7_10__identityEEEvT0_T1_T2_T3_T4_T6__param_4,
	.param .align 1 .b8 _ZN3cub18CUB_300001_SM_10006detail6reduce28DeviceReduceSingleTileKernelINS2_10policy_hubIlyN4cuda3std3__44plusIlEEE10Policy1000EPlSC_iS9_llNS7_10__identityEEEvT0_T1_T2_T3_T4_T6__param_5[1]
)
.maxntid 512
.minnctapersm 1
{
	.reg .pred 	%p<58>;
	.reg .b32 	%r<238>;
	.reg .b64 	%rd<281>;
	// demoted variable
	.shared .align 8 .b8 _ZZN3cub18CUB_300001_SM_10006detail6reduce28DeviceReduceSingleTileKernelINS2_10policy_hubIlyN4cuda3std3__44plusIlEEE10Policy1000EPlSC_iS9_llNS7_10__identityEEEvT0_T1_T2_T3_T4_T6_E12temp_storage[152];
	ld.param.u64 	%rd35, [_ZN3cub18CUB_300001_SM_10006detail6reduce28DeviceReduceSingleTileKernelINS2_10policy_hubIlyN4cuda3std3__44plusIlEEE10Policy1000EPlSC_iS9_llNS7_10__identityEEEvT0_T1_T2_T3_T4_T6__param_0];
	ld.param.u64 	%rd37, [_ZN3cub18CUB_300001_SM_10006detail6reduce28DeviceReduceSingleTileKernelINS2_10policy_hubIlyN4cuda3std3__44plusIlEEE10Policy1000EPlSC_iS9_llNS7_10__identityEEEvT0_T1_T2_T3_T4_T6__param_1];
	ld.param.u32 	%r34, [_ZN3cub18CUB_300001_SM_10006detail6reduce28DeviceReduceSingleTileKernelINS2_10policy_hubIlyN4cuda3std3__44plusIlEEE10Policy1000EPlSC_iS9_llNS7_10__identityEEEvT0_T1_T2_T3_T4_T6__param_2];
	ld.param.u64 	%rd36, [_ZN3cub18CUB_300001_SM_10006detail6reduce28DeviceReduceSingleTileKernelINS2_10policy_hubIlyN4cuda3std3__44plusIlEEE10Policy1000EPlSC_iS9_llNS7_10__identityEEEvT0_T1_T2_T3_T4_T6__param_4];
	cvta.to.global.u64 	%rd1, %rd37;
	setp.ne.s32 	%p1, %r34, 0;
	@%p1 bra 	$L__BB7_3;
	mov.u32 	%r224, %tid.x;
	setp.ne.s32 	%p57, %r224, 0;
	@%p57 bra 	$L__BB7_39;
	st.global.u64 	[%rd1], %rd36;
	bra.uni 	$L__BB7_39;
$L__BB7_3:
	setp.gt.s32 	%p2, %r34, 3583;
	@%p2 bra 	$L__BB7_21;
	mov.u32 	%r1, %tid.x;
	setp.ge.s32 	%p19, %r1, %r34;
	mov.b64 	%rd271, 0;
	mov.u32 	%r228, %r1;
	@%p19 bra 	$L__BB7_6;
	mul.wide.u32 	%rd146, %r1, 8;
	add.s64 	%rd145, %rd35, %rd146;
	// begin inline asm
	ld.global.nc.u64 %rd271, [%rd145];
	// end inline asm
	add.s32 	%r228, %r1, 512;
$L__BB7_6:
	setp.ge.s32 	%p20, %r228, %r34;
	@%p20 bra 	$L__BB7_12;
	not.b32 	%r100, %r228;
	add.s32 	%r4, %r34, %r100;
	and.b32  	%r101, %r4, 1536;
	setp.eq.s32 	%p21, %r101, 1536;
	@%p21 bra 	$L__BB7_10;
	mul.wide.u32 	%rd148, %r228, 8;
	add.s64 	%rd266, %rd35, %rd148;
	shr.u32 	%r102, %r4, 9;
	add.s32 	%r103, %r102, 1;
	and.b32  	%r104, %r103, 3;
	neg.s32 	%r226, %r104;
$L__BB7_9:
	.pragma "nounroll";
	// begin inline asm
	ld.global.nc.u64 %rd149, [%rd266];
	// end inline asm
	add.s64 	%rd271, %rd149, %rd271;
	add.s32 	%r228, %r228, 512;
	add.s64 	%rd266, %rd266, 4096;
	add.s32 	%r226, %r226, 1;
	setp.ne.s32 	%p22, %r226, 0;
	@%p22 bra 	$L__BB7_9;
$L__BB7_10:
	setp.lt.u32 	%p23, %r4, 1536;
	@%p23 bra 	$L__BB7_12;
$L__BB7_11:
	mul.wide.s32 	%rd159, %r228, 8;
	add.s64 	%rd152, %rd35, %rd159;
	// begin inline asm
	ld.global.nc.u64 %rd151, [%rd152];
	// end inline asm
	add.s64 	%rd160, %rd151, %rd271;
	add.s64 	%rd154, %rd152, 4096;
	// begin inline asm
	ld.global.nc.u64 %rd153, [%rd154];
	// end inline asm
	add.s64 	%rd161, %rd153, %rd160;
	add.s64 	%rd156, %rd152, 8192;
	// begin inline asm
	ld.global.nc.u64 %rd155, [%rd156];
	// end inline asm
	add.s64 	%rd162, %rd155, %rd161;
	add.s64 	%rd158, %rd152, 12288;
	// begin inline asm
	ld.global.nc.u64 %rd157, [%rd158];
	// end inline asm
	add.s64 	%rd271, %rd157, %rd162;
	add.s32 	%r228, %r228, 2048;
	setp.lt.s32 	%p24, %r228, %r34;
	@%p24 bra 	$L__BB7_11;
$L__BB7_12:
	setp.lt.s32 	%p25, %r34, 512;
	@%p25 bra 	$L__BB7_17;
	// begin inline asm
	mov.u32 %r168, %laneid;
	// end inline asm
	mov.b64 	{%r170, %r175}, %rd271;
	mov.b32 	%r176, 1;
	mov.b32 	%r217, 31;
	mov.b32 	%r218, -1;
	// begin inline asm
	shfl.sync.down.b32 %r169, %r170, %r176, %r217, %r218;
	// end inline asm
	// begin inline asm
	shfl.sync.down.b32 %r174, %r175, %r176, %r217, %r218;
	// end inline asm
	mov.b64 	%rd221, {%r169, %r174};
	setp.gt.s32 	%p49, %r168, 30;
	selp.b64 	%rd222, 0, %rd221, %p49;
	add.s64 	%rd223, %rd222, %rd271;
	mov.b64 	{%r180, %r185}, %rd223;
	mov.b32 	%r186, 2;
	// begin inline asm
	shfl.sync.down.b32 %r179, %r180, %r186, %r217, %r218;
	// end inline asm
	// begin inline asm
	shfl.sync.down.b32 %r184, %r185, %r186, %r217, %r218;
	// end inline asm
	mov.b64 	%rd224, {%r179, %r184};
	setp.gt.s32 	%p50, %r168, 29;
	selp.b64 	%rd225, 0, %rd224, %p50;
	add.s64 	%rd226, %rd225, %rd223;
	mov.b64 	{%r190, %r195}, %rd226;
	mov.b32 	%r196, 4;
	// begin inline asm
	shfl.sync.down.b32 %r189, %r190, %r196, %r217, %r218;
	// end inline asm
	// begin inline asm
	shfl.sync.down.b32 %r194, %r195, %r196, %r217, %r218;
	// end inline asm
	mov.b64 	%rd227, {%r189, %r194};
	setp.gt.s32 	%p51, %r168, 27;
	selp.b64 	%rd228, 0, %rd227, %p51;
	add.s64 	%rd229, %rd228, %rd226;
	mov.b64 	{%r200, %r205}, %rd229;
	mov.b32 	%r206, 8;
	// begin inline asm
	shfl.sync.down.b32 %r199, %r200, %r206, %r217, %r218;
	// end inline asm
	// begin inline asm
	shfl.sync.down.b32 %r204, %r205, %r206, %r217, %r218;
	// end inline asm
	mov.b64 	%rd230, {%r199, %r204};
	setp.gt.s32 	%p52, %r168, 23;
	selp.b64 	%rd231, 0, %rd230, %p52;
	add.s64 	%rd232, %rd231, %rd229;
	mov.b64 	{%r210, %r215}, %rd232;
	mov.b32 	%r216, 16;
	// begin inline asm
	shfl.sync.down.b32 %r209, %r210, %r216, %r217, %r218;
	// end inline asm
	// begin inline asm
	shfl.sync.down.b32 %r214, %r215, %r216, %r217, %r218;
	// end inline asm
	mov.b64 	%rd233, {%r209, %r214};
	setp.gt.s32 	%p53, %r168, 15;
	selp.b64 	%rd234, 0, %rd233, %p53;
	add.s64 	%rd280, %rd234, %rd232;
	setp.ne.s32 	%p54, %r168, 0;
	@%p54 bra 	$L__BB7_15;
	shr.u32 	%r219, %r1, 2;
	and.b32  	%r220, %r219, 248;
	mov.u32 	%r221, _ZZN3cub18CUB_300001_SM_10006detail6reduce28DeviceReduceSingleTileKernelINS2_10policy_hubIlyN4cuda3std3__44plusIlEEE10Policy1000EPlSC_iS9_llNS7_10__identityEEEvT0_T1_T2_T3_T4_T6_E12temp_storage;
	add.s32 	%r222, %r221, %r220;
	st.shared.u64 	[%r222+16], %rd280;
$L__BB7_15:
	bar.sync 	0;
	setp.ne.s32 	%p55, %r1, 0;
	@%p55 bra 	$L__BB7_37;
	ld.shared.u64 	%rd235, [_ZZN3cub18CUB_300001_SM_10006detail6reduce28DeviceReduceSingleTileKernelINS2_10policy_hubIlyN4cuda3std3__44plusIlEEE10Policy1000EPlSC_iS9_llNS7_10__identityEEEvT0_T1_T2_T3_T4_T6_E12temp_storage+24];
	add.s64 	%rd236, %rd235, %rd280;
	ld.shared.u64 	%rd237, [_ZZN3cub18CUB_300001_SM_10006detail6reduce28DeviceReduceSingleTileKernelINS2_10policy_hubIlyN4cuda3std3__44plusIlEEE10Policy1000EPlSC_iS9_llNS7_10__identityEEEvT0_T1_T2_T3_T4_T6_E12temp_storage+32];
	add.s64 	%rd238, %rd236, %rd237;
	ld.shared.u64 	%rd239, [_ZZN3cub18CUB_300001_SM_10006detail6reduce28DeviceReduceSingleTileKernelINS2_10policy_hubIlyN4cuda3std3__44plusIlEEE10Policy1000EPlSC_iS9_llNS7_10__identityEEEvT0_T1_T2_T3_T4_T6_E12temp_storage+40];
	add.s64 	%rd240, %rd238, %rd239;
	ld.shared.u64 	%rd241, [_ZZN3cub18CUB_300001_SM_10006detail6reduce28DeviceReduceSingleTileKernelINS2_10policy_hubIlyN4cuda3std3__44plusIlEEE10Policy1000EPlSC_iS9_llNS7_10__identityEEEvT0_T1_T2_T3_T4_T6_E12temp_storage+48];
	add.s64 	%rd242, %rd240, %rd241;
	ld.shared.u64 	%rd243, [_ZZN3cub18CUB_300001_SM_10006detail6reduce28DeviceReduceSingleTileKernelINS2_10policy_hubIlyN4cuda3std3__44plusIlEEE10Policy1000EPlSC_iS9_llNS7_10__identityEEEvT0_T1_T2_T3_T4_T6_E12temp_storage+56];
	add.s64 	%rd244, %rd242, %rd243;
	ld.shared.u64 	%rd245, [_ZZN3cub18CUB_300001_SM_10006detail6reduce28DeviceReduceSingleTileKernelINS2_10policy_hubIlyN4cuda3std3__44plusIlEEE10Policy1000EPlSC_iS9_llNS7_10__identityEEEvT0_T1_T2_T3_T4_T6_E12temp_storage+64];
	add.s64 	%rd246, %rd244, %rd245;
	ld.shared.u64 	%rd247, [_ZZN3cub18CUB_300001_SM_10006detail6reduce28DeviceReduceSingleTileKernelINS2_10policy_hubIlyN4cuda3std3__44plusIlEEE10Policy1000EPlSC_iS9_llNS7_10__identityEEEvT0_T1_T2_T3_T4_T6_E12temp_storage+72];
	add.s64 	%rd248, %rd246, %rd247;
	ld.shared.u64 	%rd249, [_ZZN3cub18CUB_300001_SM_10006detail6reduce28DeviceReduceSingleTileKernelINS2_10policy_hubIlyN4cuda3std3__44plusIlEEE10Policy1000EPlSC_iS9_llNS7_10__identityEEEvT0_T1_T2_T3_T4_T6_E12temp_storage+80];
	add.s64 	%rd250, %rd248, %rd249;
	ld.shared.u64 	%rd251, [_ZZN3cub18CUB_300001_SM_10006detail6reduce28DeviceReduceSingleTileKernelINS2_10policy_hubIlyN4cuda3std3__44plusIlEEE10Policy1000EPlSC_iS9_llNS7_10__identityEEEvT0_T1_T2_T3_T4_T6_E12temp_storage+88];
	add.s64 	%rd252, %rd250, %rd251;
	ld.shared.u64 	%rd253, [_ZZN3cub18CUB_300001_SM_10006detail6reduce28DeviceReduceSingleTileKernelINS2_10policy_hubIlyN4cuda3std3__44plusIlEEE10Policy1000EPlSC_iS9_llNS7_10__identityEEEvT0_T1_T2_T3_T4_T6_E12temp_storage+96];
	add.s64 	%rd254, %rd252, %rd253;
	ld.shared.u64 	%rd255, [_ZZN3cub18CUB_300001_SM_10006detail6reduce28DeviceReduceSingleTileKernelINS2_10policy_hubIlyN4cuda3std3__44plusIlEEE10Policy1000EPlSC_iS9_llNS7_10__identityEEEvT0_T1_T2_T3_T4_T6_E12temp_storage+104];
	add.s64 	%rd256, %rd254, %rd255;
	ld.shared.u64 	%rd257, [_ZZN3cub18CUB_300001_SM_10006detail6reduce28DeviceReduceSingleTileKernelINS2_10policy_hubIlyN4cuda3std3__44plusIlEEE10Policy1000EPlSC_iS9_llNS7_10__identityEEEvT0_T1_T2_T3_T4_T6_E12temp_storage+112];
	add.s64 	%rd258, %rd256, %rd257;
	ld.shared.u64 	%rd259, [_ZZN3cub18CUB_300001_SM_10006detail6reduce28DeviceReduceSingleTileKernelINS2_10policy_hubIlyN4cuda3std3__44plusIlEEE10Policy1000EPlSC_iS9_llNS7_10__identityEEEvT0_T1_T2_T3_T4_T6_E12temp_storage+120];
	add.s64 	%rd260, %rd258, %rd259;
	ld.shared.u64 	%rd261, [_ZZN3cub18CUB_300001_SM_10006detail6reduce28DeviceReduceSingleTileKernelINS2_10policy_hubIlyN4cuda3std3__44plusIlEEE10Policy1000EPlSC_iS9_llNS7_10__identityEEEvT0_T1_T2_T3_T4_T6_E12temp_storage+128];
	add.s64 	%rd262, %rd260, %rd261;
	ld.shared.u64 	%rd263, [_ZZN3cub18CUB_300001_SM_10006detail6reduce28DeviceReduceSingleTileKernelINS2_10policy_hubIlyN4cuda3std3__44plusIlEEE10Policy1000EPlSC_iS9_llNS7_10__identityEEEvT0_T1_T2_T3_T4_T6_E12temp_storage+136];
	add.s64 	%rd280, %rd262, %rd263;
	bra.uni 	$L__BB7_37;
$L__BB7_17:
	// begin inline asm
	mov.u32 %r105, %laneid;
	// end inline asm
	and.b32  	%r156, %r1, 992;
	add.s32 	%r157, %r156, 32;
	setp.gt.s32 	%p26, %r157, %r34;
	not.b32 	%r158, %r156;
	add.s32 	%r159, %r34, %r158;
	selp.b32 	%r154, %r159, 31, %p26;
	mov.b64 	{%r107, %r112}, %rd271;
	mov.b32 	%r113, 1;
	mov.b32 	%r155, -1;
	// begin inline asm
	shfl.sync.down.b32 %r106, %r107, %r113, %r154, %r155;
	// end inline asm
	// begin inline asm
	shfl.sync.down.b32 %r111, %r112, %r113, %r154, %r155;
	// end inline asm
	mov.b64 	%rd163, {%r106, %r111};
	setp.lt.s32 	%p27, %r105, %r154;
	selp.b64 	%rd164, %rd163, 0, %p27;
	add.s64 	%rd165, %rd164, %rd271;
	mov.b64 	{%r117, %r122}, %rd165;
	mov.b32 	%r123, 2;
	// begin inline asm
	shfl.sync.down.b32 %r116, %r117, %r123, %r154, %r155;
	// end inline asm
	// begin inline asm
	shfl.sync.down.b32 %r121, %r122, %r123, %r154, %r155;
	// end inline asm
	mov.b64 	%rd166, {%r116, %r121};
	add.s32 	%r160, %r105, 2;
	setp.gt.s32 	%p28, %r160, %r154;
	selp.b64 	%rd167, 0, %rd166, %p28;
	add.s64 	%rd168, %rd167, %rd165;
	mov.b64 	{%r127, %r132}, %rd168;
	mov.b32 	%r133, 4;
	// begin inline asm
	shfl.sync.down.b32 %r126, %r127, %r133, %r154, %r155;
	// end inline asm
	// begin inline asm
	shfl.sync.down.b32 %r131, %r132, %r133, %r154, %r155;
	// end inline asm
	mov.b64 	%rd169, {%r126, %r131};
	add.s32 	%r161, %r105, 4;
	setp.gt.s32 	%p29, %r161, %r154;
	selp.b64 	%rd170, 0, %rd169, %p29;
	add.s64 	%rd171, %rd170, %rd168;
	mov.b64 	{%r137, %r142}, %rd171;
	mov.b32 	%r143, 8;
	// begin inline asm
	shfl.sync.down.b32 %r136, %r137, %r143, %r154, %r155;
	// end inline asm
	// begin inline asm
	shfl.sync.down.b32 %r141, %r142, %r143, %r154, %r155;
	// end inline asm
	mov.b64 	%rd172, {%r136, %r141};
	add.s32 	%r162, %r105, 8;
	setp.gt.s32 	%p30, %r162, %r154;
	selp.b64 	%rd173, 0, %rd172, %p30;
	add.s64 	%rd174, %rd173, %rd171;
	mov.b64 	{%r147, %r152}, %rd174;
	mov.b32 	%r153, 16;
	// begin inline asm
	shfl.sync.down.b32 %r146, %r147, %r153, %r154, %r155;
	// end inline asm
	// begin inline asm
	shfl.sync.down.b32 %r151, %r152, %r153, %r154, %r155;
	// end inline asm
	mov.b64 	%rd175, {%r146, %r151};
	add.s32 	%r163, %r105, 16;
	setp.gt.s32 	%p31, %r163, %r154;
	selp.b64 	%rd176, 0, %rd175, %p31;
	add.s64 	%rd280, %rd176, %rd174;
	setp.ne.s32 	%p32, %r105, 0;
	@%p32 bra 	$L__BB7_19;
	shr.u32 	%r164, %r1, 2;
	and.b32  	%r165, %r164, 248;
	mov.u32 	%r166, _ZZN3cub18CUB_300001_SM_10006detail6reduce28DeviceReduceSingleTileKernelINS2_10policy_hubIlyN4cuda3std3__44plusIlEEE10Policy1000EPlSC_iS9_llNS7_10__identityEEEvT0_T1_T2_T3_T4_T6_E12temp_storage;
	add.s32 	%r167, %r166, %r165;
	st.shared.u64 	[%r167+16], %rd280;
$L__BB7_19:
	bar.sync 	0;
	setp.ne.s32 	%p33, %r1, 0;
	@%p33 bra 	$L__BB7_37;
	setp.gt.s32 	%p34, %r34, 32;
	ld.shared.u64 	%rd177, [_ZZN3cub18CUB_300001_SM_10006detail6reduce28DeviceReduceSingleTileKernelINS2_10policy_hubIlyN4cuda3std3__44plusIlEEE10Policy1000EPlSC_iS9_llNS7_10__identityEEEvT0_T1_T2_T3_T4_T6_E12temp_storage+24];
	selp.b64 	%rd178, %rd177, 0, %p34;
	add.s64 	%rd179, %rd178, %rd280;
	setp.gt.s32 	%p35, %r34, 64;
	ld.shared.u64 	%rd180, [_ZZN3cub18CUB_300001_SM_10006detail6reduce28DeviceReduceSingleTileKernelINS2_10policy_hubIlyN4cuda3std3__44plusIlEEE10Policy1000EPlSC_iS9_llNS7_10__identityEEEvT0_T1_T2_T3_T4_T6_E12temp_storage+32];
	selp.b64 	%rd181, %rd180, 0, %p35;
	add.s64 	%rd182, %rd179, %rd181;
	setp.gt.s32 	%p36, %r34, 96;
	ld.shared.u64 	%rd183, [_ZZN3cub18CUB_300001_SM_10006detail6reduce28DeviceReduceSingleTileKernelINS2_10policy_hubIlyN4cuda3std3__44plusIlEEE10Policy1000EPlSC_iS9_llNS7_10__identityEEEvT0_T1_T2_T3_T4_T6_E12temp_storage+40];
	selp.b64 	%rd184, %rd183, 0, %p36;
	add.s64 	%rd185, %rd182, %rd184;
	setp.gt.s32 	%p37, %r34, 128;
	ld.shared.u64 	%rd186, [_ZZN3cub18CUB_300001_SM_10006detail6reduce28DeviceReduceSingleTileKernelINS2_10policy_hubIlyN4cuda3std3__44plusIlEEE10Policy1000EPlSC_iS9_llNS7_10__identityEEEvT0_T1_T2_T3_T4_T6_E12temp_storage+48];
	selp.b64 	%rd187, %rd186, 0, %p37;
	add.s64 	%rd188, %rd185, %rd187;
	setp.gt.s32 	%p38, %r34, 160;
	ld.shared.u64 	%rd189, [_ZZN3cub18CUB_300001_SM_10006detail6reduce28DeviceReduceSingleTileKernelINS2_10policy_hubIlyN4cuda3std3__44plusIlEEE10Policy1000EPlSC_iS9_llNS7_10__identityEEEvT0_T1_T2_T3_T4_T6_E12temp_storage+56];
	selp.b64 	%rd190, %rd189, 0, %p38;
	add.s64 	%rd191, %rd188, %rd190;
	setp.gt.s32 	%p39, %r34, 192;
	ld.shared.u64 	%rd192, [_ZZN3cub18CUB_300001_SM_10006detail6reduce28DeviceReduceSingleTileKernelINS2_10policy_hubIlyN4cuda3std3__44plusIlEEE10Policy1000EPlSC_iS9_llNS7_10__identityEEEvT0_T1_T2_T3_T4_T6_E12temp_storage+64];
	selp.b64 	%rd193, %rd192, 0, %p39;
	add.s64 	%rd194, %rd191, %rd193;
	setp.gt.s32 	%p40, %r34, 224;
	ld.shared.u64 	%rd195, [_ZZN3cub18CUB_300001_SM_10006detail6reduce28DeviceReduceSingleTileKernelINS2_10policy_hubIlyN4cuda3std3__44plusIlEEE10Policy1000EPlSC_iS9_llNS7_10__identityEEEvT0_T1_T2_T3_T4_T6_E12temp_storage+72];
	selp.b64 	%rd196, %rd195, 0, %p40;
	add.s64 	%rd197, %rd194, %rd196;
	setp.gt.s32 	%p41, %r34, 256;
	ld.shared.u64 	%rd198, [_ZZN3cub18CUB_300001_SM_10006detail6reduce28DeviceReduceSingleTileKernelINS2_10policy_hubIlyN4cuda3std3__44plusIlEEE10Policy1000EPlSC_iS9_llNS7_10__identityEEEvT0_T1_T2_T3_T4_T6_E12temp_storage+80];
	selp.b64 	%rd199, %rd198, 0, %p41;
	add.s64 	%rd200, %rd197, %rd199;
	setp.gt.s32 	%p42, %r34, 288;
	ld.shared.u64 	%rd201, [_ZZN3cub18CUB_300001_SM_10006detail6reduce28DeviceReduceSingleTileKernelINS2_10policy_hubIlyN4cuda3std3__44plusIlEEE10Policy1000EPlSC_iS9_llNS7_10__identityEEEvT0_T1_T2_T3_T4_T6_E12temp_storage+88];
	selp.b64 	%rd202, %rd201, 0, %p42;
	add.s64 	%rd203, %rd200, %rd202;
	setp.gt.s32 	%p43, %r34, 320;
	ld.shared.u64 	%rd204, [_ZZN3cub18CUB_300001_SM_10006detail6reduce28DeviceReduceSingleTileKernelINS2_10policy_hubIlyN4cuda3std3__44plusIlEEE10Policy1000EPlSC_iS9_llNS7_10__identityEEEvT0_T1_T2_T3_T4_T6_E12temp_storage+96];
	selp.b64 	%rd205, %rd204, 0, %p43;
	add.s64 	%rd206, %rd203, %rd205;
	setp.gt.s32 	%p44, %r34, 352;
	ld.shared.u64 	%rd207, [_ZZN3cub18CUB_300001_SM_10006detail6reduce28DeviceReduceSingleTileKernelINS2_10policy_hubIlyN4cuda3std3__44plusIlEEE10Policy1000EPlSC_iS9_llNS7_10__identityEEEvT0_T1_T2_T3_T4_T6_E12temp_storage+104];
	selp.b64 	%rd208, %rd207, 0, %p44;
	add.s64 	%rd209, %rd206, %rd208;
	setp.gt.s32 	%p45, %r34, 384;
	ld.shared.u64 	%rd210, [_ZZN3cub18CUB_300001_SM_10006detail6reduce28DeviceReduceSingleTileKernelINS2_10policy_hubIlyN4cuda3std3__44plusIlEEE10Policy1000EPlSC_iS9_llNS7_10__identityEEEvT0_T1_T2_T3_T4_T6_E12temp_storage+112];
	selp.b64 	%rd211, %rd210, 0, %p45;
	add.s64 	%rd212, %rd209, %rd211;
	setp.gt.s32 	%p46, %r34, 416;
	ld.shared.u64 	%rd213, [_ZZN3cub18CUB_300001_SM_10006detail6reduce28DeviceReduceSingleTileKernelINS2_10policy_hubIlyN4cuda3std3__44plusIlEEE10Policy1000EPlSC_iS9_llNS7_10__identityEEEvT0_T1_T2_T3_T4_T6_E12temp_storage+120];
	selp.b64 	%rd214, %rd213, 0, %p46;
	add.s64 	%rd215, %rd212, %rd214;
	setp.gt.s32 	%p47, %r34, 448;
	ld.shared.u64 	%rd216, [_ZZN3cub18CUB_300001_SM_10006detail6reduce28DeviceReduceSingleTileKernelINS2_10policy_hubIlyN4cuda3std3__44plusIlEEE10Policy1000EPlSC_iS9_llNS7_10__identityEEEvT0_T1_T2_T3_T4_T6_E12temp_storage+128];
	selp.b64 	%rd217, %rd216, 0, %p47;
	add.s64 	%rd218, %rd215, %rd217;
	setp.gt.s32 	%p48, %r34, 480;
	ld.shared.u64 	%rd219, [_ZZN3cub18CUB_300001_SM_10006detail6reduce28DeviceReduceSingleTileKernelINS2_10policy_hubIlyN4cuda3std3__44plusIlEEE10Policy1000EPlSC_iS9_llNS7_10__identityEEEvT0_T1_T2_T3_T4_T6_E12temp_storage+136];
	selp.b64 	%rd220, %rd219, 0, %p48;
	add.s64 	%rd280, %rd218, %rd220;
	bra.uni 	$L__BB7_37;
$L__BB7_21:
	mov.u32 	%r13, %tid.x;
	mul.wide.u32 	%rd52, %r13, 8;
	add.s64 	%rd39, %rd35, %rd52;
	// begin inline asm
	ld.global.nc.u64 %rd38, [%rd39];
	// end inline asm
	add.s64 	%rd41, %rd39, 4096;
	// begin inline asm
	ld.global.nc.u64 %rd40, [%rd41];
	// end inline asm
	add.s64 	%rd43, %rd39, 8192;
	// begin inline asm
	ld.global.nc.u64 %rd42, [%rd43];
	// end inline asm
	add.s64 	%rd45, %rd39, 12288;
	// begin inline asm
	ld.global.nc.u64 %rd44, [%rd45];
	// end inline asm
	add.s64 	%rd47, %rd39, 16384;
	// begin inline asm
	ld.global.nc.u64 %rd46, [%rd47];
	// end inline asm
	add.s64 	%rd49, %rd39, 20480;
	// begin inline asm
	ld.global.nc.u64 %rd48, [%rd49];
	// end inline asm
	add.s64 	%rd51, %rd39, 24576;
	// begin inline asm
	ld.global.nc.u64 %rd50, [%rd51];
	// end inline asm
	add.s64 	%rd53, %rd40, %rd38;
	add.s64 	%rd54, %rd42, %rd53;
	add.s64 	%rd55, %rd44, %rd54;
	add.s64 	%rd56, %rd46, %rd55;
	add.s64 	%rd57, %rd48, %rd56;
	add.s64 	%rd279, %rd50, %rd57;
	setp.lt.u32 	%p3, %r34, 7168;
	mov.b32 	%r231, 3584;
	@%p3 bra 	$L__BB7_25;
	add.s32 	%r14, %r34, -3584;
	mov.b32 	%r231, 3584;
$L__BB7_23:
	add.s32 	%r37, %r231, %r13;
	mul.wide.u32 	%rd72, %r37, 8;
	add.s64 	%rd59, %rd35, %rd72;
	// begin inline asm
	ld.global.nc.u64 %rd58, [%rd59];
	// end inline asm
	add.s64 	%rd61, %rd59, 4096;
	// begin inline asm
	ld.global.nc.u64 %rd60, [%rd61];
	// end inline asm
	add.s64 	%rd63, %rd59, 8192;
	// begin inline asm
	ld.global.nc.u64 %rd62, [%rd63];
	// end inline asm
	add.s64 	%rd65, %rd59, 12288;
	// begin inline asm
	ld.global.nc.u64 %rd64, [%rd65];
	// end inline asm
	add.s64 	%rd67, %rd59, 16384;
	// begin inline asm
	ld.global.nc.u64 %rd66, [%rd67];
	// end inline asm
	add.s64 	%rd69, %rd59, 20480;
	// begin inline asm
	ld.global.nc.u64 %rd68, [%rd69];
	// end inline asm
	add.s64 	%rd71, %rd59, 24576;
	// begin inline asm
	ld.global.nc.u64 %rd70, [%rd71];
	// end inline asm
	add.s64 	%rd73, %rd58, %rd279;
	add.s64 	%rd74, %rd60, %rd73;
	add.s64 	%rd75, %rd62, %rd74;
	add.s64 	%rd76, %rd64, %rd75;
	add.s64 	%rd77, %rd66, %rd76;
	add.s64 	%rd78, %rd68, %rd77;
	add.s64 	%rd279, %rd70, %rd78;
	sub.s32 	%r38, %r34, %r231;
	setp.lt.s32 	%p4, %r38, 3584;
	@%p4 bra 	$L__BB7_33;
	add.s32 	%r231, %r231, 3584;
	setp.le.s32 	%p5, %r231, %r14;
	@%p5 bra 	$L__BB7_23;
$L__BB7_25:
	setp.le.s32 	%p6, %r34, %r231;
	@%p6 bra 	$L__BB7_33;
	sub.s32 	%r18, %r34, %r231;
	setp.ge.s32 	%p7, %r13, %r18;
	@%p7 bra 	$L__BB7_33;
	not.b32 	%r39, %r13;
	add.s32 	%r40, %r34, %r39;
	sub.s32 	%r19, %r40, %r231;
	and.b32  	%r41, %r19, 1536;
	setp.eq.s32 	%p8, %r41, 1536;
	mov.u32 	%r235, %r13;
	@%p8 bra 	$L__BB7_30;
	add.s32 	%r233, %r13, %r231;
	shr.u32 	%r42, %r19, 9;
	add.s32 	%r43, %r42, 1;
	and.b32  	%r44, %r43, 3;
	neg.s32 	%r232, %r44;
	mov.u32 	%r235, %r13;
$L__BB7_29:
	.pragma "nounroll";
	mul.wide.u32 	%rd82, %r233, 8;
	add.s64 	%rd81, %rd35, %rd82;
	// begin inline asm
	ld.global.nc.u64 %rd80, [%rd81];
	// end inline asm
	add.s64 	%rd279, %rd80, %rd279;
	add.s32 	%r235, %r235, 512;
	add.s32 	%r233, %r233, 512;
	add.s32 	%r232, %r232, 1;
	setp.ne.s32 	%p9, %r232, 0;
	@%p9 bra 	$L__BB7_29;
$L__BB7_30:
	setp.lt.u32 	%p10, %r19, 1536;
	@%p10 bra 	$L__BB7_33;
	cvt.u64.u32 	%rd83, %r235;
	cvt.u64.u32 	%rd84, %r231;
	add.s64 	%rd85, %rd83, %rd84;
	shl.b64 	%rd86, %rd85, 3;
	add.s64 	%rd87, %rd86, %rd35;
	add.s64 	%rd277, %rd87, 8192;
	add.s32 	%r236, %r235, %r231;
$L__BB7_32:
	mul.wide.u32 	%rd96, %r236, 8;
	add.s64 	%rd89, %rd35, %rd96;
	// begin inline asm
	ld.global.nc.u64 %rd88, [%rd89];
	// end inline asm
	add.s64 	%rd97, %rd88, %rd279;
	add.s64 	%rd91, %rd277, -4096;
	// begin inline asm
	ld.global.nc.u64 %rd90, [%rd91];
	// end inline asm
	add.s64 	%rd98, %rd90, %rd97;
	// begin inline asm
	ld.global.nc.u64 %rd92, [%rd277];
	// end inline asm
	add.s64 	%rd99, %rd92, %rd98;
	add.s64 	%rd95, %rd277, 4096;
	// begin inline asm
	ld.global.nc.u64 %rd94, [%rd95];
	// end inline asm
	add.s64 	%rd279, %rd94, %rd99;
	add.s32 	%r235, %r235, 2048;
	add.s64 	%rd277, %rd277, 16384;
	add.s32 	%r236, %r236, 2048;
	setp.lt.s32 	%p11, %r235, %r18;
	@%p11 bra 	$L__BB7_32;
$L__BB7_33:
	// begin inline asm
	mov.u32 %r45, %laneid;
	// end inline asm
	mov.b64 	{%r47, %r52}, %rd279;
	mov.b32 	%r53, 1;
	mov.b32 	%r94, 31;
	mov.b32 	%r95, -1;
	// begin inline asm
	shfl.sync.down.b32 %r46, %r47, %r53, %r94, %r95;
	// end inline asm
	// begin inline asm
	shfl.sync.down.b32 %r51, %r52, %r53, %r94, %r95;
	// end inline asm
	mov.b64 	%rd100, {%r46, %r51};
	setp.gt.s32 	%p12, %r45, 30;
	selp.b64 	%rd101, 0, %rd100, %p12;
	add.s64 	%rd102, %rd101, %rd279;
	mov.b64 	{%r57, %r62}, %rd102;
	mov.b32 	%r63, 2;
	// begin inline asm
	shfl.sync.down.b32 %r56, %r57, %r63, %r94, %r95;
	// end inline asm
	// begin inline asm
	shfl.sync.down.b32 %r61, %r62, %r63, %r94, %r95;
	// end inline asm
	mov.b64 	%rd103, {%r56, %r61};
	setp.gt.s32 	%p13, %r45, 29;
	selp.b64 	%rd104, 0, %rd103, %p13;
	add.s64 	%rd105, %rd104, %rd102;
	mov.b64 	{%r67, %r72}, %rd105;
	mov.b32 	%r73, 4;
	// begin inline asm
	shfl.sync.down.b32 %r66, %r67, %r73, %r94, %r95;
	// end inline asm
	// begin inline asm
	shfl.sync.down.b32 %r71, %r72, %r73, %r94, %r95;
	// end inline asm
	mov.b64 	%rd106, {%r66, %r71};
	setp.gt.s32 	%p14, %r45, 27;
	selp.b64 	%rd107, 0, %rd106, %p14;
	add.s64 	%rd108, %rd107, %rd105;
	mov.b64 	{%r77, %r82}, %rd108;
	mov.b32 	%r83, 8;
	// begin inline asm
	shfl.sync.down.b32 %r76, %r77, %r83, %r94, %r95;
	// end inline asm
	// begin inline asm
	shfl.sync.down.b32 %r81, %r82, %r83, %r94, %r95;
	// end inline asm
	mov.b64 	%rd109, {%r76, %r81};
	setp.gt.s32 	%p15, %r45, 23;
	selp.b64 	%rd110, 0, %rd109, %p15;
	add.s64 	%rd111, %rd110, %rd108;
	mov.b64 	{%r87, %r92}, %rd111;
	mov.b32 	%r93, 16;
	// begin inline asm
	shfl.sync.down.b32 %r86, %r87, %r93, %r94, %r95;
	// end inline asm
	// begin inline asm
	shfl.sync.down.b32 %r91, %r92, %r93, %r94, %r95;
	// end inline asm
	mov.b64 	%rd112, {%r86, %r91};
	setp.gt.s32 	%p16, %r45, 15;
	selp.b64 	%rd113, 0, %rd112, %p16;
	add.s64 	%rd280, %rd113, %rd111;
	setp.ne.s32 	%p17, %r45, 0;
	@%p17 bra 	$L__BB7_35;
	shr.u32 	%r96, %r13, 2;
	and.b32  	%r97, %r96, 248;
	mov.u32 	%r98, _ZZN3cub18CUB_300001_SM_10006detail6reduce28DeviceReduceSingleTileKernelINS2_10policy_hubIlyN4cuda3std3__44plusIlEEE10Policy1000EPlSC_iS9_llNS7_10__identityEEEvT0_T1_T2_T3_T4_T6_E12temp_storage;
	add.s32 	%r99, %r98, %r97;
	st.shared.u64 	[%r99+16], %rd280;
$L__BB7_35:
	bar.sync 	0;
	setp.ne.s32 	%p18, %r13, 0;
	@%p18 bra 	$L__BB7_37;
	ld.shared.u64 	%rd114, [_ZZN3cub18CUB_300001_SM_10006detail6reduce28DeviceReduceSingleTileKernelINS2_10policy_hubIlyN4cuda3std3__44plusIlEEE10Policy1000EPlSC_iS9_llNS7_10__identityEEEvT0_T1_T2_T3_T4_T6_E12temp_storage+24];
	add.s64 	%rd115, %rd114, %rd280;
	ld.shared.u64 	%rd116, [_ZZN3cub18CUB_300001_SM_10006detail6reduce28DeviceReduceSingleTileKernelINS2_10policy_hubIlyN4cuda3std3__44plusIlEEE10Policy1000EPlSC_iS9_llNS7_10__identityEEEvT0_T1_T2_T3_T4_T6_E12temp_storage+32];
	add.s64 	%rd117, %rd115, %rd116;
	ld.shared.u64 	%rd118, [_ZZN3cub18CUB_300001_SM_10006detail6reduce28DeviceReduceSingleTileKernelINS2_10policy_hubIlyN4cuda3std3__44plusIlEEE10Policy1000EPlSC_iS9_llNS7_10__identityEEEvT0_T1_T2_T3_T4_T6_E12temp_storage+40];
	add.s64 	%rd119, %rd117, %rd118;
	ld.shared.u64 	%rd120, [_ZZN3cub18CUB_300001_SM_10006detail6reduce28DeviceReduceSingleTileKernelINS2_10policy_hubIlyN4cuda3std3__44plusIlEEE10Policy1000EPlSC_iS9_llNS7_10__identityEEEvT0_T1_T2_T3_T4_T6_E12temp_storage+48];
	add.s64 	%rd121, %rd119, %rd120;
	ld.shared.u64 	%rd122, [_ZZN3cub18CUB_300001_SM_10006detail6reduce28DeviceReduceSingleTileKernelINS2_10policy_hubIlyN4cuda3std3__44plusIlEEE10Policy1000EPlSC_iS9_llNS7_10__identityEEEvT0_T1_T2_T3_T4_T6_E12temp_storage+56];
	add.s64 	%rd123, %rd121, %rd122;
	ld.shared.u64 	%rd124, [_ZZN3cub18CUB_300001_SM_10006detail6reduce28DeviceReduceSingleTileKernelINS2_10policy_hubIlyN4cuda3std3__44plusIlEEE10Policy1000EPlSC_iS9_llNS7_10__identityEEEvT0_T1_T2_T3_T4_T6_E12temp_storage+64];
	add.s64 	%rd125, %rd123, %rd124;
	ld.shared.u64 	%rd126, [_ZZN3cub18CUB_300001_SM_10006detail6reduce28DeviceReduceSingleTileKernelINS2_10policy_hubIlyN4cuda3std3__44plusIlEEE10Policy1000EPlSC_iS9_llNS7_10__identityEEEvT0_T1_T2_T3_T4_T6_E12temp_storage+72];
	add.s64 	%rd127, %rd125, %rd126;
	ld.shared.u64 	%rd128, [_ZZN3cub18CUB_300001_SM_10006detail6reduce28DeviceReduceSingleTileKernelINS2_10policy_hubIlyN4cuda3std3__44plusIlEEE10Policy1000EPlSC_iS9_llNS7_10__identityEEEvT0_T1_T2_T3_T4_T6_E12temp_storage+80];
	add.s64 	%rd129, %rd127, %rd128;
	ld.shared.u64 	%rd130, [_ZZN3cub18CUB_300001_SM_10006detail6reduce28DeviceReduceSingleTileKernelINS2_10policy_hubIlyN4cuda3std3__44plusIlEEE10Policy1000EPlSC_iS9_llNS7_10__identityEEEvT0_T1_T2_T3_T4_T6_E12temp_storage+88];
	add.s64 	%rd131, %rd129, %rd130;
	ld.shared.u64 	%rd132, [_ZZN3cub18CUB_300001_SM_10006detail6reduce28DeviceReduceSingleTileKernelINS2_10policy_hubIlyN4cuda3std3__44plusIlEEE10Policy1000EPlSC_iS9_llNS7_10__identityEEEvT0_T1_T2_T3_T4_T6_E12temp_storage+96];
	add.s64 	%rd133, %rd131, %rd132;
	ld.shared.u64 	%rd134, [_ZZN3cub18CUB_300001_SM_10006detail6reduce28DeviceReduceSingleTileKernelINS2_10policy_hubIlyN4cuda3std3__44plusIlEEE10Policy1000EPlSC_iS9_llNS7_10__identityEEEvT0_T1_T2_T3_T4_T6_E12temp_storage+104];
	add.s64 	%rd135, %rd133, %rd134;
	ld.shared.u64 	%rd136, [_ZZN3cub18CUB_300001_SM_10006detail6reduce28DeviceReduceSingleTileKernelINS2_10policy_hubIlyN4cuda3std3__44plusIlEEE10Policy1000EPlSC_iS9_llNS7_10__identityEEEvT0_T1_T2_T3_T4_T6_E12temp_storage+112];
	add.s64 	%rd137, %rd135, %rd136;
	ld.shared.u64 	%rd138, [_ZZN3cub18CUB_300001_SM_10006detail6reduce28DeviceReduceSingleTileKernelINS2_10policy_hubIlyN4cuda3std3__44plusIlEEE10Policy1000EPlSC_iS9_llNS7_10__identityEEEvT0_T1_T2_T3_T4_T6_E12temp_storage+120];
	add.s64 	%rd139, %rd137, %rd138;
	ld.shared.u64 	%rd140, [_ZZN3cub18CUB_300001_SM_10006detail6reduce28DeviceReduceSingleTileKernelINS2_10policy_hubIlyN4cuda3std3__44plusIlEEE10Policy1000EPlSC_iS9_llNS7_10__identityEEEvT0_T1_T2_T3_T4_T6_E12temp_storage+128];
	add.s64 	%rd141, %rd139, %rd140;
	ld.shared.u64 	%rd142, [_ZZN3cub18CUB_300001_SM_10006detail6reduce28DeviceReduceSingleTileKernelINS2_10policy_hubIlyN4cuda3std3__44plusIlEEE10Policy1000EPlSC_iS9_llNS7_10__identityEEEvT0_T1_T2_T3_T4_T6_E12temp_storage+136];
	add.s64 	%rd280, %rd141, %rd142;
$L__BB7_37:
	mov.u32 	%r223, %tid.x;
	setp.ne.s32 	%p56, %r223, 0;
	@%p56 bra 	$L__BB7_39;
	add.s64 	%rd264, %rd280, %rd36;
	st.global.u64 	[%rd1], %rd264;
$L__BB7_39:
	ret;

}
	// .globl	_ZN3cub18CUB_300001_SM_10006detail4scan23DeviceCompactInitKernelINS0_13ScanTileStateIiLb1EEEPlEEvT_iT0_
.visible .entry _ZN3cub18CUB_300001_SM_10006detail4scan23DeviceCompactInitKernelINS0_13ScanTileStateIiLb1EEEPlEEvT_iT0_(
	.param .align 8 .b8 _ZN3cub18CUB_300001_SM_10006detail4scan23DeviceCompactInitKernelINS0_13ScanTileStateIiLb1EEEPlEEvT_iT0__param_0[8],
	.param .u32 _ZN3cub18CUB_300001_SM_10006detail4scan23DeviceCompactInitKernelINS0_13ScanTileStateIiLb1EEEPlEEvT_iT0__param_1,
	.param .u64 .ptr .align 1 _ZN3cub18CUB_300001_SM_10006detail4scan23DeviceCompactInitKernelINS0_13ScanTileStateIiLb1EEEPlEEvT_iT0__param_2
)
{
	.reg .pred 	%p<6>;
	.reg .b32 	%r<11>;
	.reg .b64 	%rd<10>;

	ld.param.u64 	%rd3, [_ZN3cub18CUB_300001_SM_10006detail4scan23DeviceCompactInitKernelINS0_13ScanTileStateIiLb1EEEPlEEvT_iT0__param_0];
	ld.param.u32 	%r4, [_ZN3cub18CUB_300001_SM_10006detail4scan23DeviceCompactInitKernelINS0_13ScanTileStateIiLb1EEEPlEEvT_iT0__param_1];
	ld.param.u64 	%rd2, [_ZN3cub18CUB_300001_SM_10006detail4scan23DeviceCompactInitKernelINS0_13ScanTileStateIiLb1EEEPlEEvT_iT0__param_2];
	cvta.to.global.u64 	%rd1, %rd3;
	mov.u32 	%r1, %ctaid.x;
	mov.u32 	%r5, %ntid.x;
	mov.u32 	%r2, %tid.x;
	mad.lo.s32 	%r3, %r1, %r5, %r2;
	setp.ge.s32 	%p1, %r3, %r4;
	@%p1 bra 	$L__BB8_2;
	mul.wide.s32 	%rd4, %r3, 8;
	add.s64 	%rd5, %rd1, %rd4;
	mov.b32 	%r6, 0;
	mov.b32 	%r7, 99;
	st.global.v2.u32 	[%rd5+256], {%r7, %r6};
$L__BB8_2:
	setp.ne.s32 	%p2, %r1, 0;
	setp.gt.u32 	%p3, %r2, 31;
	or.pred  	%p4, %p2, %p3;
	@%p4 bra 	$L__BB8_4;
	mul.wide.u32 	%rd6, %r2, 8;
	add.s64 	%rd7, %rd1, %rd6;
	mov.b32 	%r9, 0;
	st.global.v2.u32 	[%rd7], {%r9, %r9};
$L__BB8_4:
	or.b32  	%r10, %r1, %r2;
	setp.ne.s32 	%p5, %r10, 0;
	@%p5 bra 	$L__BB8_6;
	cvta.to.global.u64 	%rd8, %rd2;
	mov.b64 	%rd9, 0;
	st.global.u64 	[%rd8], %rd9;
$L__BB8_6:
	ret;

}
	// .globl	_ZN3cub18CUB_300001_SM_10006detail6select23DeviceSelectSweepKernelINS2_10policy_hubIiNS0_8NullTypeEiLb0ELNS0_10SelectImplE0EE10Policy1000EN6thrust24THRUST_300001_SM_1000_NS6detail15normal_iteratorINSA_10device_ptrIiEEEEPS5_SF_PlNS0_13ScanTileStateIiLb1EEE6is_oddS5_iNS2_19streaming_context_tIlLb1EEELS6_0EEEvT0_T1_T2_T3_T4_T5_T6_T7_iT8_NS1_7vsmem_tE
.visible .entry _ZN3cub18CUB_300001_SM_10006detail6select23DeviceSelectSweepKernelINS2_10policy_hubIiNS0_8NullTypeEiLb0ELNS0_10SelectImplE0EE10Policy1000EN6thrust24THRUST_300001_SM_1000_NS6detail15normal_iteratorINSA_10device_ptrIiEEEEPS5_SF_PlNS0_13ScanTileStateIiLb1EEE6is_oddS5_iNS2_19streaming_context_tIlLb1EEELS6_0EEEvT0_T1_T2_T3_T4_T5_T6_T7_iT8_NS1_7vsmem_tE(
	.param .align 8 .b8 _ZN3cub18CUB_300001_SM_10006detail6select23DeviceSelectSweepKernelINS2_10policy_hubIiNS0_8NullTypeEiLb0ELNS0_10SelectImplE0EE10Policy1000EN6thrust24THRUST_300001_SM_1000_NS6detail15normal_iteratorINSA_10device_ptrIiEEEEPS5_SF_PlNS0_13ScanTileStateIiLb1EEE6is_oddS5_iNS2_19streaming_context_tIlLb1EEELS6_0EEEvT0_T1_T2_T3_T4_T5_T6_T7_iT8_NS1_7vsmem_tE_param_0[8],
	.param .u64 .ptr .align 1 _ZN3cub18CUB_300001_SM_10006detail6select23DeviceSelectSweepKernelINS2_10policy_hubIiNS0_8NullTypeEiLb0ELNS0_10SelectImplE0EE10Policy1000EN6thrust24THRUST_300001_SM_1000_NS6detail15normal_iteratorINSA_10device_ptrIiEEEEPS5_SF_PlNS0_13ScanTileStateIiLb1EEE6is_oddS5_iNS2_19streaming_context_tIlLb1EEELS6_0EEEvT0_T1_T2_T3_T4_T5_T6_T7_iT8_NS1_7vsmem_tE_param_1,
	.param .align 8 .b8 _ZN3cub18CUB_300001_SM_10006detail6select23DeviceSelectSweepKernelINS2_10policy_hubIiNS0_8NullTypeEiLb0ELNS0_10SelectImplE0EE10Policy1000EN6thrust24THRUST_300001_SM_1000_NS6detail15normal_iteratorINSA_10device_ptrIiEEEEPS5_SF_PlNS0_13ScanTileStateIiLb1EEE6is_oddS5_iNS2_19streaming_context_tIlLb1EEELS6_0EEEvT0_T1_T2_T3_T4_T5_T6_T7_iT8_NS1_7vsmem_tE_param_2[8],
	.param .u64 .ptr .align 1 _ZN3cub18CUB_300001_SM_10006detail6select23DeviceSelectSweepKernelINS2_10policy_hubIiNS0_8NullTypeEiLb0ELNS0_10SelectImplE0EE10Policy1000EN6thrust24THRUST_300001_SM_1000_NS6detail15normal_iteratorINSA_10device_ptrIiEEEEPS5_SF_PlNS0_13ScanTileStateIiLb1EEE6is_oddS5_iNS2_19streaming_context_tIlLb1EEELS6_0EEEvT0_T1_T2_T3_T4_T5_T6_T7_iT8_NS1_7vsmem_tE_param_3,
	.param .align 8 .b8 _ZN3cub18CUB_300001_SM_10006detail6select23DeviceSelectSweepKernelINS2_10policy_hubIiNS0_8NullTypeEiLb0ELNS0_10SelectImplE0EE10Policy1000EN6thrust24THRUST_300001_SM_1000_NS6detail15normal_iteratorINSA_10device_ptrIiEEEEPS5_SF_PlNS0_13ScanTileStateIiLb1EEE6is_oddS5_iNS2_19streaming_context_tIlLb1EEELS6_0EEEvT0_T1_T2_T3_T4_T5_T6_T7_iT8_NS1_7vsmem_tE_param_4[8],
	.param .align 1 .b8 _ZN3cub18CUB_300001_SM_10006detail6select23DeviceSelectSweepKernelINS2_10policy_hubIiNS0_8NullTypeEiLb0ELNS0_10SelectImplE0EE10Policy1000EN6thrust24THRUST_300001_SM_1000_NS6detail15normal_iteratorINSA_10device_ptrIiEEEEPS5_SF_PlNS0_13ScanTileStateIiLb1EEE6is_oddS5_iNS2_19streaming_context_tIlLb1EEELS6_0EEEvT0_T1_T2_T3_T4_T5_T6_T7_iT8_NS1_7vsmem_tE_param_5[1],
	.param .align 1 .b8 _ZN3cub18CUB_300001_SM_10006detail6select23DeviceSelectSweepKernelINS2_10policy_hubIiNS0_8NullTypeEiLb0ELNS0_10SelectImplE0EE10Policy1000EN6thrust24THRUST_300001_SM_1000_NS6detail15normal_iteratorINSA_10device_ptrIiEEEEPS5_SF_PlNS0_13ScanTileStateIiLb1EEE6is_oddS5_iNS2_19streaming_context_tIlLb1EEELS6_0EEEvT0_T1_T2_T3_T4_T5_T6_T7_iT8_NS1_7vsmem_tE_param_6[1],
	.param .u32 _ZN3cub18CUB_300001_SM_10006detail6select23DeviceSelectSweepKernelINS2_10policy_hubIiNS0_8NullTypeEiLb0ELNS0_10SelectImplE0EE10Policy1000EN6thrust24THRUST_300001_SM_1000_NS6detail15normal_iteratorINSA_10device_ptrIiEEEEPS5_SF_PlNS0_13ScanTileStateIiLb1EEE6is_oddS5_iNS2_19streaming_context_tIlLb1EEELS6_0EEEvT0_T1_T2_T3_T4_T5_T6_T7_iT8_NS1_7vsmem_tE_param_7,
	.param .u32 _ZN3cub18CUB_300001_SM_10006detail6select23DeviceSelectSweepKernelINS2_10policy_hubIiNS0_8NullTypeEiLb0ELNS0_10SelectImplE0EE10Policy1000EN6thrust24THRUST_300001_SM_1000_NS6detail15normal_iteratorINSA_10device_ptrIiEEEEPS5_SF_PlNS0_13ScanTileStateIiLb1EEE6is_oddS5_iNS2_19streaming_context_tIlLb1EEELS6_0EEEvT0_T1_T2_T3_T4_T5_T6_T7_iT8_NS1_7vsmem_tE_param_8,
	.param .align 8 .b8 _ZN3cub18CUB_300001_SM_10006detail6select23DeviceSelectSweepKernelINS2_10policy_hubIiNS0_8NullTypeEiLb0ELNS0_10SelectImplE0EE10Policy1000EN6thrust24THRUST_300001_SM_1000_NS6detail15normal_iteratorINSA_10device_ptrIiEEEEPS5_SF_PlNS0_13ScanTileStateIiLb1EEE6is_oddS5_iNS2_19streaming_context_tIlLb1EEELS6_0EEEvT0_T1_T2_T3_T4_T5_T6_T7_iT8_NS1_7vsmem_tE_param_9[40],
	.param .align 8 .b8 _ZN3cub18CUB_300001_SM_10006detail6select23DeviceSelectSweepKernelINS2_10policy_hubIiNS0_8NullTypeEiLb0ELNS0_10SelectImplE0EE10Policy1000EN6thrust24THRUST_300001_SM_1000_NS6detail15normal_iteratorINSA_10device_ptrIiEEEEPS5_SF_PlNS0_13ScanTileStateIiLb1EEE6is_oddS5_iNS2_19streaming_context_tIlLb1EEELS6_0EEEvT0_T1_T2_T3_T4_T5_T6_T7_iT8_NS1_7vsmem_tE_param_10[8]
)
.maxntid 384
{
	.reg .pred 	%p<558>;
	.reg .b16 	%rs<96>;
	.reg .b32 	%r<1666>;
	.reg .b64 	%rd<761>;
	// demoted variable
	.shared .align 16 .b8 _ZZN3cub18CUB_300001_SM_10006detail6select23DeviceSelectSweepKernelINS2_10policy_hubIiNS0_8NullTypeEiLb0ELNS0_10SelectImplE0EE10Policy1000EN6thrust24THRUST_300001_SM_1000_NS6detail15normal_iteratorINSA_10device_ptrIiEEEEPS5_SF_PlNS0_13ScanTileStateIiLb1EEE6is_oddS5_iNS2_19streaming_context_tIlLb1EEELS6_0EEEvT0_T1_T2_T3_T4_T5_T6_T7_iT8_NS1_7vsmem_tEE19static_temp_storage[23040];
	ld.param.u64 	%rd2, [_ZN3cub18CUB_300001_SM_10006detail6select23DeviceSelectSweepKernelINS2_10policy_hubIiNS0_8NullTypeEiLb0ELNS0_10SelectImplE0EE10Policy1000EN6thrust24THRUST_300001_SM_1000_NS6detail15normal_iteratorINSA_10device_ptrIiEEEEPS5_SF_PlNS0_13ScanTileStateIiLb1EEE6is_oddS5_iNS2_19streaming_context_tIlLb1EEELS6_0EEEvT0_T1_T2_T3_T4_T5_T6_T7_iT8_NS1_7vsmem_tE_param_4];
	ld.param.u64 	%rd206, [_ZN3cub18CUB_300001_SM_10006detail6select23DeviceSelectSweepKernelINS2_10policy_hubIiNS0_8NullTypeEiLb0ELNS0_10SelectImplE0EE10Policy1000EN6thrust24THRUST_300001_SM_1000_NS6detail15normal_iteratorINSA_10device_ptrIiEEEEPS5_SF_PlNS0_13ScanTileStateIiLb1EEE6is_oddS5_iNS2_19streaming_context_tIlLb1EEELS6_0EEEvT0_T1_T2_T3_T4_T5_T6_T7_iT8_NS1_7vsmem_tE_param_2];
	ld.param.u64 	%rd207, [_ZN3cub18CUB_300001_SM_10006detail6select23DeviceSelectSweepKernelINS2_10policy_hubIiNS0_8NullTypeEiLb0ELNS0_10SelectImplE0EE10Policy1000EN6thrust24THRUST_300001_SM_1000_NS6detail15normal_iteratorINSA_10device_ptrIiEEEEPS5_SF_PlNS0_13ScanTileStateIiLb1EEE6is_oddS5_iNS2_19streaming_context_tIlLb1EEELS6_0EEEvT0_T1_T2_T3_T4_T5_T6_T7_iT8_NS1_7vsmem_tE_param_0];
	ld.param.u32 	%r463, [_ZN3cub18CUB_300001_SM_10006detail6select23DeviceSelectSweepKernelINS2_10policy_hubIiNS0_8NullTypeEiLb0ELNS0_10SelectImplE0EE10Policy1000EN6thrust24THRUST_300001_SM_1000_NS6detail15normal_iteratorINSA_10device_ptrIiEEEEPS5_SF_PlNS0_13ScanTileStateIiLb1EEE6is_oddS5_iNS2_19streaming_context_tIlLb1EEELS6_0EEEvT0_T1_T2_T3_T4_T5_T6_T7_iT8_NS1_7vsmem_tE_param_8];
	mov.b64 	%rd205, _ZN3cub18CUB_300001_SM_10006detail6select23DeviceSelectSweepKernelINS2_10policy_hubIiNS0_8NullTypeEiLb0ELNS0_10SelectImplE0EE10Policy1000EN6thrust24THRUST_300001_SM_1000_NS6detail15normal_iteratorINSA_10device_ptrIiEEEEPS5_SF_PlNS0_13ScanTileStateIiLb1EEE6is_oddS5_iNS2_19streaming_context_tIlLb1EEELS6_0EEEvT0_T1_T2_T3_T4_T5_T6_T7_iT8_NS1_7vsmem_tE_param_9;
	mov.u64 	%rd1, %rd205;
	cvta.to.global.u64 	%rd3, %rd207;
	cvta.to.global.u64 	%rd4, %rd206;
	mov.u32 	%r464, %ctaid.x;
	mov.u32 	%r465, %nctaid.y;
	mov.u32 	%r466, %ctaid.y;
	mad.lo.s32 	%r1588, %r464, %r465, %r466;
	mul.lo.s32 	%r2, %r1588, 5760;
	add.s32 	%r467, %r463, -1;
	setp.ge.s32 	%p31, %r1588, %r467;
	@%p31 bra 	$L__BB9_240;
	setp.ne.s32 	%p353, %r1588, 0;
	@%p353 bra 	$L__BB9_114;
	mov.u64 	%rd563, %rd205;
	ld.param.u8 	%rs75, [%rd563];
	setp.eq.s16 	%p472, %rs75, 0;
	ld.param.u64 	%rd564, [%rd563+16];
	selp.b64 	%rd565, %rd564, 0, %p472;
	cvt.u64.u32 	%rd566, %r2;
	add.s64 	%rd567, %rd565, %rd566;
	mov.u32 	%r1585, %tid.x;
	and.b32  	%r1409, %r1585, 31;
	and.b32  	%r1410, %r1585, 992;
	mul.lo.s32 	%r1411, %r1410, 15;
	or.b32  	%r1412, %r1411, %r1409;
	cvt.u64.u32 	%rd568, %r1412;
	add.s64 	%rd569, %rd567, %rd568;
	shl.b64 	%rd570, %rd569, 2;
	add.s64 	%rd571, %rd3, %rd570;
	ld.global.u32 	%r1413, [%rd571];
	ld.global.u32 	%r1414, [%rd571+128];
	ld.global.u32 	%r1415, [%rd571+256];
	ld.global.u32 	%r1416, [%rd571+384];
	ld.global.u32 	%r1417, [%rd571+512];
	ld.global.u32 	%r1418, [%rd571+640];
	ld.global.u32 	%r1419, [%rd571+768];
	ld.global.u32 	%r1420, [%rd571+896];
	ld.global.u32 	%r1421, [%rd571+1024];
	ld.global.u32 	%r1422, [%rd571+1152];
	ld.global.u32 	%r1423, [%rd571+1280];
	ld.global.u32 	%r1424, [%rd571+1408];
	ld.global.u32 	%r1425, [%rd571+1536];
	ld.global.u32 	%r1426, [%rd571+1664];
	ld.global.u32 	%r1427, [%rd571+1792];
	// begin inline asm
	mov.u32 %r1378, %laneid;
	// end inline asm
	shr.u32 	%r5, %r1585, 5;
	mad.lo.s32 	%r1428, %r5, 480, %r1378;
	shl.b32 	%r1429, %r1428, 2;
	mov.u32 	%r1430, _ZZN3cub18CUB_300001_SM_10006detail6select23DeviceSelectSweepKernelINS2_10policy_hubIiNS0_8NullTypeEiLb0ELNS0_10SelectImplE0EE10Policy1000EN6thrust24THRUST_300001_SM_1000_NS6detail15normal_iteratorINSA_10device_ptrIiEEEEPS5_SF_PlNS0_13ScanTileStateIiLb1EEE6is_oddS5_iNS2_19streaming_context_tIlLb1EEELS6_0EEEvT0_T1_T2_T3_T4_T5_T6_T7_iT8_NS1_7vsmem_tEE19static_temp_storage;
	add.s32 	%r1431, %r1430, %r1429;
	st.shared.u32 	[%r1431], %r1413;
	st.shared.u32 	[%r1431+128], %r1414;
	st.shared.u32 	[%r1431+256], %r1415;
	st.shared.u32 	[%r1431+384], %r1416;
	st.shared.u32 	[%r1431+512], %r1417;
	st.shared.u32 	[%r1431+640], %r1418;
	st.shared.u32 	[%r1431+768], %r1419;
	st.shared.u32 	[%r1431+896], %r1420;
	st.shared.u32 	[%r1431+1024], %r1421;
	st.shared.u32 	[%r1431+1152], %r1422;
	st.shared.u32 	[%r1431+1280], %r1423;
	st.shared.u32 	[%r1431+1408], %r1424;
	st.shared.u32 	[%r1431+1536], %r1425;
	st.shared.u32 	[%r1431+1664], %r1426;
	st.shared.u32 	[%r1431+1792], %r1427;
	bar.warp.sync 	-1;
	mad.lo.s32 	%r1432, %r1378, 56, %r1431;
	ld.shared.u32 	%r6, [%r1432];
	ld.shared.u32 	%r7, [%r1432+4];
	ld.shared.u32 	%r8, [%r1432+8];
	ld.shared.u32 	%r9, [%r1432+12];
	ld.shared.u32 	%r10, [%r1432+16];
	ld.shared.u32 	%r11, [%r1432+20];
	ld.shared.u32 	%r12, [%r1432+24];
	ld.shared.u32 	%r13, [%r1432+28];
	ld.shared.u32 	%r14, [%r1432+32];
	ld.shared.u32 	%r15, [%r1432+36];
	ld.shared.u32 	%r16, [%r1432+40];
	ld.shared.u32 	%r17, [%r1432+44];
	ld.shared.u32 	%r18, [%r1432+48];
	ld.shared.u32 	%r19, [%r1432+52];
	ld.shared.u32 	%r20, [%r1432+56];
	and.b32  	%r21, %r6, -2147483647;
	setp.eq.s32 	%p473, %r21, 1;
	selp.u32 	%r22, 1, 0, %p473;
	and.b32  	%r23, %r7, -2147483647;
	setp.eq.s32 	%p474, %r23, 1;
	selp.u32 	%r1433, 1, 0, %p474;
	and.b32  	%r24, %r8, -2147483647;
	setp.eq.s32 	%p475, %r24, 1;
	selp.u32 	%r1434, 1, 0, %p475;
	and.b32  	%r1435, %r9, -2147483647;
	setp.eq.s32 	%p476, %r1435, 1;
	selp.u32 	%r1436, 1, 0, %p476;
	and.b32  	%r1437, %r10, -2147483647;
	setp.eq.s32 	%p477, %r1437, 1;
	selp.u32 	%r1438, 1, 0, %p477;
	and.b32  	%r1439, %r11, -2147483647;
	setp.eq.s32 	%p478, %r1439, 1;
	selp.u32 	%r1440, 1, 0, %p478;
	and.b32  	%r1441, %r12, -2147483647;
	setp.eq.s32 	%p479, %r1441, 1;
	selp.u32 	%r1442, 1, 0, %p479;
	and.b32  	%r1443, %r13, -2147483647;
	setp.eq.s32 	%p480, %r1443, 1;
	selp.u32 	%r1444, 1, 0, %p480;
	and.b32  	%r1445, %r14, -2147483647;
	setp.eq.s32 	%p481, %r1445, 1;
	selp.u32 	%r1446, 1, 0, %p481;
	and.b32  	%r1447, %r15, -2147483647;
	setp.eq.s32 	%p482, %r1447, 1;
	selp.u32 	%r1448, 1, 0, %p482;
	and.b32  	%r1449, %r16, -2147483647;
	setp.eq.s32 	%p483, %r1449, 1;
	selp.u32 	%r1450, 1, 0, %p483;
	and.b32  	%r1451, %r17, -2147483647;
	setp.eq.s32 	%p484, %r1451, 1;
	selp.u32 	%r1452, 1, 0, %p484;
	and.b32  	%r1453, %r18, -2147483647;
	setp.eq.s32 	%p485, %r1453, 1;
	selp.u32 	%r1454, 1, 0, %p485;
	and.b32  	%r1455, %r19, -2147483647;
	setp.eq.s32 	%p486, %r1455, 1;
	selp.u32 	%r1456, 1, 0, %p486;
	and.b32  	%r1457, %r20, -2147483647;
	setp.eq.s32 	%p487, %r1457, 1;
	selp.u32 	%r1458, 1, 0, %p487;
	bar.sync 	0;
	add.s32 	%r25, %r1433, %r22;
	add.s32 	%r26, %r25, %r1434;
	add.s32 	%r27, %r26, %r1436;
	add.s32 	%r28, %r27, %r1438;
	add.s32 	%r29, %r28, %r1440;
	add.s32 	%r30, %r29, %r1442;
	add.s32 	%r31, %r30, %r1444;
	add.s32 	%r32, %r31, %r1446;
	add.s32 	%r33, %r32, %r1448;
	add.s32 	%r34, %r33, %r1450;
	add.s32 	%r35, %r34, %r1452;
	add.s32 	%r36, %r35, %r1454;
	add.s32 	%r37, %r36, %r1456;
	add.s32 	%r1383, %r37, %r1458;
	mov.b32 	%r1381, 1;
	mov.b32 	%r1406, 0;
	mov.b32 	%r1408, -1;
	// begin inline asm
	{  .reg .s32 r0;  .reg .pred p;  shfl.sync.up.b32 r0|p, %r1383, %r1381, %r1406, %r1408;  @p add.s32 r0, r0, %r1383;  mov.s32 %r1379, r0;}
	// end inline asm
	mov.b32 	%r1387, 2;
	// begin inline asm
	{  .reg .s32 r0;  .reg .pred p;  shfl.sync.up.b32 r0|p, %r1379, %r1387, %r1406, %r1408;  @p add.s32 r0, r0, %r1379;  mov.s32 %r1385, r0;}
	// end inline asm
	mov.b32 	%r1393, 4;
	// begin inline asm
	{  .reg .s32 r0;  .reg .pred p;  shfl.sync.up.b32 r0|p, %r1385, %r1393, %r1406, %r1408;  @p add.s32 r0, r0, %r1385;  mov.s32 %r1391, r0;}
	// end inline asm
	mov.b32 	%r1399, 8;
	// begin inline asm
	{  .reg .s32 r0;  .reg .pred p;  shfl.sync.up.b32 r0|p, %r1391, %r1399, %r1406, %r1408;  @p add.s32 r0, r0, %r1391;  mov.s32 %r1397, r0;}
	// end inline asm
	mov.b32 	%r1405, 16;
	// begin inline asm
	{  .reg .s32 r0;  .reg .pred p;  shfl.sync.up.b32 r0|p, %r1397, %r1405, %r1406, %r1408;  @p add.s32 r0, r0, %r1397;  mov.s32 %r1403, r0;}
	// end inline asm
	setp.ne.s32 	%p488, %r1378, 31;
	@%p488 bra 	$L__BB9_4;
	shl.b32 	%r1459, %r5, 2;
	add.s32 	%r1461, %r1430, %r1459;
	st.shared.u32 	[%r1461], %r1403;
$L__BB9_4:
	bar.sync 	0;
	ld.shared.v4.u32 	{%r40, %r41, %r42, %r43}, [_ZZN3cub18CUB_300001_SM_10006detail6select23DeviceSelectSweepKernelINS2_10policy_hubIiNS0_8NullTypeEiLb0ELNS0_10SelectImplE0EE10Policy1000EN6thrust24THRUST_300001_SM_1000_NS6detail15normal_iteratorINSA_10device_ptrIiEEEEPS5_SF_PlNS0_13ScanTileStateIiLb1EEE6is_oddS5_iNS2_19streaming_context_tIlLb1EEELS6_0EEEvT0_T1_T2_T3_T4_T5_T6_T7_iT8_NS1_7vsmem_tEE19static_temp_storage];
	add.s32 	%r1462, %r41, %r40;
	setp.eq.s32 	%p489, %r5, 2;
	selp.b32 	%r1463, %r1462, %r40, %p489;
	add.s32 	%r1464, %r1462, %r42;
	setp.eq.s32 	%p490, %r5, 3;
	selp.b32 	%r1465, %r1464, %r1463, %p490;
	add.s32 	%r1466, %r1464, %r43;
	setp.eq.s32 	%p491, %r5, 4;
	selp.b32 	%r1467, %r1466, %r1465, %p491;
	ld.shared.v4.u32 	{%r44, %r45, %r46, %r47}, [_ZZN3cub18CUB_300001_SM_10006detail6select23DeviceSelectSweepKernelINS2_10policy_hubIiNS0_8NullTypeEiLb0ELNS0_10SelectImplE0EE10Policy1000EN6thrust24THRUST_300001_SM_1000_NS6detail15normal_iteratorINSA_10device_ptrIiEEEEPS5_SF_PlNS0_13ScanTileStateIiLb1EEE6is_oddS5_iNS2_19streaming_context_tIlLb1EEELS6_0EEEvT0_T1_T2_T3_T4_T5_T6_T7_iT8_NS1_7vsmem_tEE19static_temp_storage+16];
	add.s32 	%r1468, %r1466, %r44;
	setp.eq.s32 	%p492, %r5, 5;
	selp.b32 	%r1469, %r1468, %r1467, %p492;
	add.s32 	%r1470, %r1468, %r45;
	setp.eq.s32 	%p493, %r5, 6;
	selp.b32 	%r1471, %r1470, %r1469, %p493;
	add.s32 	%r1472, %r1470, %r46;
	setp.eq.s32 	%p494, %r5, 7;
	selp.b32 	%r1473, %r1472, %r1471, %p494;
	add.s32 	%r1474, %r1472, %r47;
	setp.eq.s32 	%p495, %r5, 8;
	selp.b32 	%r1475, %r1474, %r1473, %p495;
	ld.shared.v4.u32 	{%r48, %r49, %r50, %r51}, [_ZZN3cub18CUB_300001_SM_10006detail6select23DeviceSelectSweepKernelINS2_10policy_hubIiNS0_8NullTypeEiLb0ELNS0_10SelectImplE0EE10Policy1000EN6thrust24THRUST_300001_SM_1000_NS6detail15normal_iteratorINSA_10device_ptrIiEEEEPS5_SF_PlNS0_13ScanTileStateIiLb1EEE6is_oddS5_iNS2_19streaming_context_tIlLb1EEELS6_0EEEvT0_T1_T2_T3_T4_T5_T6_T7_iT8_NS1_7vsmem_tEE19static_temp_storage+32];
	add.s32 	%r1476, %r1474, %r48;
	setp.eq.s32 	%p496, %r5, 9;
	selp.b32 	%r1477, %r1476, %r1475, %p496;
	add.s32 	%r1478, %r1476, %r49;
	setp.eq.s32 	%p497, %r5, 10;
	selp.b32 	%r1479, %r1478, %r1477, %p497;
	add.s32 	%r1480, %r1478, %r50;
	setp.eq.s32 	%p498, %r5, 11;
	selp.b32 	%r1481, %r1480, %r1479, %p498;
	add.s32 	%r52, %r1480, %r51;
	setp.lt.u32 	%p499, %r1585, 32;
	selp.b32 	%r1482, 0, %r1481, %p499;
	setp.eq.s32 	%p500, %r1378, 0;
	sub.s32 	%r1483, %r1403, %r1383;
	selp.b32 	%r1484, 0, %r1483, %p500;
	add.s32 	%r53, %r1482, %r1484;
	add.s32 	%r54, %r53, %r22;
	add.s32 	%r55, %r25, %r53;
	add.s32 	%r56, %r26, %r53;
	add.s32 	%r57, %r27, %r53;
	add.s32 	%r58, %r28, %r53;
	add.s32 	%r59, %r29, %r53;
	add.s32 	%r60, %r30, %r53;
	add.s32 	%r61, %r31, %r53;
	add.s32 	%r62, %r32, %r53;
	add.s32 	%r63, %r33, %r53;
	add.s32 	%r64, %r34, %r53;
	add.s32 	%r65, %r35, %r53;
	add.s32 	%r66, %r36, %r53;
	add.s32 	%r67, %r37, %r53;
	setp.ne.s32 	%p501, %r1585, 0;
	@%p501 bra 	$L__BB9_6;
	add.s64 	%rd572, %rd2, 256;
	mov.b32 	%r1485, 101;
	// begin inline asm
	st.relaxed.gpu.v2.u32 [%rd572], {%r1485, %r52};
	// end inline asm
$L__BB9_6:
	and.b32  	%r68, %r19, -2147483647;
	setp.gt.s32 	%p502, %r52, 384;
	@%p502 bra 	$L__BB9_67;
	setp.eq.s32 	%p503, %r21, 1;
	mov.u64 	%rd573, %rd205;
	ld.param.u8 	%rs1, [%rd573];
	ld.param.u64 	%rd574, [%rd573+24];
	cvta.to.global.u64 	%rd5, %rd574;
	@%p503 bra 	$L__BB9_8;
	bra.uni 	$L__BB9_11;
$L__BB9_8:
	setp.ne.s16 	%p504, %rs1, 0;
	mov.b64 	%rd682, 0;
	@%p504 bra 	$L__BB9_10;
	ld.global.u64 	%rd682, [%rd5];
$L__BB9_10:
	cvt.s64.s32 	%rd576, %r53;
	add.s64 	%rd577, %rd682, %rd576;
	shl.b64 	%rd578, %rd577, 2;
	add.s64 	%rd579, %rd4, %rd578;
	st.global.u32 	[%rd579], %r6;
$L__BB9_11:
	setp.ne.s32 	%p505, %r23, 1;
	@%p505 bra 	$L__BB9_15;
	setp.ne.s16 	%p506, %rs1, 0;
	mov.b64 	%rd683, 0;
	@%p506 bra 	$L__BB9_14;
	ld.global.u64 	%rd683, [%rd5];
$L__BB9_14:
	cvt.s64.s32 	%rd581, %r54;
	add.s64 	%rd582, %rd683, %rd581;
	shl.b64 	%rd583, %rd582, 2;
	add.s64 	%rd584, %rd4, %rd583;
	st.global.u32 	[%rd584], %r7;
$L__BB9_15:
	setp.ne.s32 	%p507, %r24, 1;
	@%p507 bra 	$L__BB9_19;
	setp.ne.s16 	%p508, %rs1, 0;
	mov.b64 	%rd684, 0;
	@%p508 bra 	$L__BB9_18;
	ld.global.u64 	%rd684, [%rd5];
$L__BB9_18:
	cvt.s64.s32 	%rd586, %r55;
	add.s64 	%rd587, %rd684, %rd586;
	shl.b64 	%rd588, %rd587, 2;
	add.s64 	%rd589, %rd4, %rd588;
	st.global.u32 	[%rd589], %r8;
$L__BB9_19:
	and.b32  	%r1487, %r9, -2147483647;
	setp.ne.s32 	%p509, %r1487, 1;
	@%p509 bra 	$L__BB9_23;
	setp.ne.s16 	%p510, %rs1, 0;
	mov.b64 	%rd685, 0;
	@%p510 bra 	$L__BB9_22;
	ld.global.u64 	%rd685, [%rd5];
$L__BB9_22:
	cvt.s64.s32 	%rd591, %r56;
	add.s64 	%rd592, %rd685, %rd591;
	shl.b64 	%rd593, %rd592, 2;
	add.s64 	%rd594, %rd4, %rd593;
	st.global.u32 	[%rd594], %r9;
$L__BB9_23:
	and.b32  	%r1488, %r10, -2147483647;
	setp.ne.s32 	%p511, %r1488, 1;
	@%p511 bra 	$L__BB9_27;
	setp.ne.s16 	%p512, %rs1, 0;
	mov.b64 	%rd686, 0;
	@%p512 bra 	$L__BB9_26;
	ld.global.u64 	%rd686, [%rd5];
$L__BB9_26:
	cvt.s64.s32 	%rd596, %r57;
	add.s64 	%rd597, %rd686, %rd596;
	shl.b64 	%rd598, %rd597, 2;
	add.s64 	%rd599, %rd4, %rd598;
	st.global.u32 	[%rd599], %r10;
$L__BB9_27:
	and.b32  	%r1489, %r11, -2147483647;
	setp.ne.s32 	%p513, %r1489, 1;
	@%p513 bra 	$L__BB9_31;
	setp.ne.s16 	%p514, %rs1, 0;
	mov.b64 	%rd687, 0;
	@%p514 bra 	$L__BB9_30;
	ld.global.u64 	%rd687, [%rd5];
$L__BB9_30:
	cvt.s64.s32 	%rd601, %r58;
	add.s64 	%rd602, %rd687, %rd601;
	shl.b64 	%rd603, %rd602, 2;
	add.s64 	%rd604, %rd4, %rd603;
	st.global.u32 	[%rd604], %r11;
$L__BB9_31:
	and.b32  	%r1490, %r12, -2147483647;
	setp.ne.s32 	%p515, %r1490, 1;
	@%p515 bra 	$L__BB9_35;
	setp.ne.s16 	%p516, %rs1, 0;
	mov.b64 	%rd688, 0;
	@%p516 bra 	$L__BB9_34;
	ld.global.u64 	%rd688, [%rd5];
$L__BB9_34:
	cvt.s64.s32 	%rd606, %r59;
	add.s64 	%rd607, %rd688, %rd606;
	shl.b64 	%rd608, %rd607, 2;
	add.s64 	%rd609, %rd4, %rd608;
	st.global.u32 	[%rd609], %r12;
$L__BB9_35:
	and.b32  	%r1491, %r13, -2147483647;
	setp.ne.s32 	%p517, %r1491, 1;
	@%p517 bra 	$L__BB9_39;
	setp.ne.s16 	%p518, %rs1, 0;
	mov.b64 	%rd689, 0;
	@%p518 bra 	$L__BB9_38;
	ld.global.u64 	%rd689, [%rd5];
$L__BB9_38:
	cvt.s64.s32 	%rd611, %r60;
	add.s64 	%rd612, %rd689, %rd611;
	shl.b64 	%rd613, %rd612, 2;
	add.s64 	%rd614, %rd4, %rd613;
	st.global.u32 	[%rd614], %r13;
$L__BB9_39:
	and.b32  	%r1492, %r14, -2147483647;
	setp.ne.s32 	%p519, %r1492, 1;
	@%p519 bra 	$L__BB9_43;
	setp.ne.s16 	%p520, %rs1, 0;
	mov.b64 	%rd690, 0;
	@%p520 bra 	$L__BB9_42;
	ld.global.u64 	%rd690, [%rd5];
$L__BB9_42:
	cvt.s64.s32 	%rd616, %r61;
	add.s64 	%rd617, %rd690, %rd616;
	shl.b64 	%rd618, %rd617, 2;
	add.s64 	%rd619, %rd4, %rd618;
	st.global.u32 	[%rd619], %r14;
$L__BB9_43:
	and.b32  	%r1493, %r15, -2147483647;
	setp.ne.s32 	%p521, %r1493, 1;
	@%p521 bra 	$L__BB9_47;
	setp.ne.s16 	%p522, %rs1, 0;
	mov.b64 	%rd691, 0;
	@%p522 bra 	$L__BB9_46;
	ld.global.u64 	%rd691, [%rd5];
$L__BB9_46:
	cvt.s64.s32 	%rd621, %r62;
	add.s64 	%rd622, %rd691, %rd621;
	shl.b64 	%rd623, %rd622, 2;
	add.s64 	%rd624, %rd4, %rd623;
	st.global.u32 	[%rd624], %r15;
$L__BB9_47:
	and.b32  	%r1494, %r16, -2147483647;
	setp.ne.s32 	%p523, %r1494, 1;
	@%p523 bra 	$L__BB9_51;
	setp.ne.s16 	%p524, %rs1, 0;
	mov.b64 	%rd692, 0;
	@%p524 bra 	$L__BB9_50;
	ld.global.u64 	%rd692, [%rd5];
$L__BB9_50:
	cvt.s64.s32 	%rd626, %r63;
	add.s64 	%rd627, %rd692, %rd626;
	shl.b64 	%rd628, %rd627, 2;
	add.s64 	%rd629, %rd4, %rd628;
	st.global.u32 	[%rd629], %r16;
$L__BB9_51:
	and.b32  	%r1495, %r17, -2147483647;
	setp.ne.s32 	%p525, %r1495, 1;
	@%p525 bra 	$L__BB9_55;
	setp.ne.s16 	%p526, %rs1, 0;
	mov.b64 	%rd693, 0;
	@%p526 bra 	$L__BB9_54;
	ld.global.u64 	%rd693, [%rd5];
$L__BB9_54:
	cvt.s64.s32 	%rd631, %r64;
	add.s64 	%rd632, %rd693, %rd631;
	shl.b64 	%rd633, %rd632, 2;
	add.s64 	%rd634, %rd4, %rd633;
	st.global.u32 	[%rd634], %r17;
$L__BB9_55:
	and.b32  	%r1496, %r18, -2147483647;
	setp.ne.s32 	%p527, %r1496, 1;
	@%p527 bra 	$L__BB9_59;
	setp.ne.s16 	%p528, %rs1, 0;
	mov.b64 	%rd694, 0;
	@%p528 bra 	$L__BB9_58;
	ld.global.u64 	%rd694, [%rd5];
$L__BB9_58:
	cvt.s64.s32 	%rd636, %r65;
	add.s64 	%rd637, %rd694, %rd636;
	shl.b64 	%rd638, %rd637, 2;
	add.s64 	%rd639, %rd4, %rd638;
	st.global.u32 	[%rd639], %r18;
$L__BB9_59:
	setp.ne.s32 	%p529, %r68, 1;
	@%p529 bra 	$L__BB9_63;
	setp.ne.s16 	%p530, %rs1, 0;
	mov.b64 	%rd695, 0;
	@%p530 bra 	$L__BB9_62;
	ld.global.u64 	%rd695, [%rd5];
$L__BB9_62:
	cvt.s64.s32 	%rd641, %r66;
	add.s64 	%rd642, %rd695, %rd641;
	shl.b64 	%rd643, %rd642, 2;
	add.s64 	%rd644, %rd4, %rd643;
	st.global.u32 	[%rd644], %r19;
$L__BB9_63:
	and.b32  	%r1497, %r20, -2147483647;
	setp.ne.s32 	%p531, %r1497, 1;
	@%p531 bra 	$L__BB9_545;
	setp.ne.s16 	%p532, %rs1, 0;
	mov.b64 	%rd696, 0;
	@%p532 bra 	$L__BB9_66;
	ld.global.u64 	%rd696, [%rd5];
$L__BB9_66:
	cvt.s64.s32 	%rd646, %r67;
	add.s64 	%rd647, %rd696, %rd646;
	shl.b64 	%rd648, %rd647, 2;
	add.s64 	%rd649, %rd4, %rd648;
	st.global.u32 	[%rd649], %r20;
	bra.uni 	$L__BB9_545;
$L__BB9_67:
	setp.ne.s32 	%p533, %r21, 1;
	bar.sync 	0;
	@%p533 bra 	$L__BB9_69;
	shl.b32 	%r1498, %r53, 2;
	mov.u32 	%r1499, _ZZN3cub18CUB_300001_SM_10006detail6select23DeviceSelectSweepKernelINS2_10policy_hubIiNS0_8NullTypeEiLb0ELNS0_10SelectImplE0EE10Policy1000EN6thrust24THRUST_300001_SM_1000_NS6detail15normal_iteratorINSA_10device_ptrIiEEEEPS5_SF_PlNS0_13ScanTileStateIiLb1EEE6is_oddS5_iNS2_19streaming_context_tIlLb1EEELS6_0EEEvT0_T1_T2_T3_T4_T5_T6_T7_iT8_NS1_7vsmem_tEE19static_temp_storage;
	add.s32 	%r1500, %r1499, %r1498;
	st.shared.u32 	[%r1500], %r6;
$L__BB9_69:
	setp.ne.s32 	%p534, %r23, 1;
	@%p534 bra 	$L__BB9_71;
	shl.b32 	%r1501, %r54, 2;
	mov.u32 	%r1502, _ZZN3cub18CUB_300001_SM_10006detail6select23DeviceSelectSweepKernelINS2_10policy_hubIiNS0_8NullTypeEiLb0ELNS0_10SelectImplE0EE10Policy1000EN6thrust24THRUST_300001_SM_1000_NS6detail15normal_iteratorINSA_10device_ptrIiEEEEPS5_SF_PlNS0_13ScanTileStateIiLb1EEE6is_oddS5_iNS2_19streaming_context_tIlLb1EEELS6_0EEEvT0_T1_T2_T3_T4_T5_T6_T7_iT8_NS1_7vsmem_tEE19static_temp_storage;
	add.s32 	%r1503, %r1502, %r1501;
	st.shared.u32 	[%r1503], %r7;
$L__BB9_71:
	setp.ne.s32 	%p535, %r24, 1;
	@%p535 bra 	$L__BB9_73;
	shl.b32 	%r1504, %r55, 2;
	mov.u32 	%r1505, _ZZN3cub18CUB_300001_SM_10006detail6select23DeviceSelectSweepKernelINS2_10policy_hubIiNS0_8NullTypeEiLb0ELNS0_10SelectImplE0EE10Policy1000EN6thrust24THRUST_300001_SM_1000_NS6detail15normal_iteratorINSA_10device_ptrIiEEEEPS5_SF_PlNS0_13ScanTileStateIiLb1EEE6is_oddS5_iNS2_19streaming_context_tIlLb1EEELS6_0EEEvT0_T1_T2_T3_T4_T5_T6_T7_iT8_NS1_7vsmem_tEE19static_temp_storage;
	add.s32 	%r1506, %r1505, %r1504;
	st.shared.u32 	[%r1506], %r8;
$L__BB9_73:
	and.b32  	%r1507, %r9, -2147483647;
	setp.ne.s32 	%p536, %r1507, 1;
	@%p536 bra 	$L__BB9_75;
	shl.b32 	%r1508, %r56, 2;
	mov.u32 	%r1509, _ZZN3cub18CUB_300001_SM_10006detail6select23DeviceSelectSweepKernelINS2_10policy_hubIiNS0_8NullTypeEiLb0ELNS0_10SelectImplE0EE10Policy1000EN6thrust24THRUST_300001_SM_1000_NS6detail15normal_iteratorINSA_10device_ptrIiEEEEPS5_SF_PlNS0_13ScanTileStateIiLb1EEE6is_oddS5_iNS2_19streaming_context_tIlLb1EEELS6_0EEEvT0_T1_T2_T3_T4_T5_T6_T7_iT8_NS1_7vsmem_tEE19static_temp_storage;
	add.s32 	%r1510, %r1509, %r1508;
	st.shared.u32 	[%r1510], %r9;
$L__BB9_75:
	and.b32  	%r1511, %r10, -2147483647;
	setp.ne.s32 	%p537, %r1511, 1;
	@%p537 bra 	$L__BB9_77;
	shl.b32 	%r1512, %r57, 2;
	mov.u32 	%r1513, _ZZN3cub18CUB_300001_SM_10006detail6select23DeviceSelectSweepKernelINS2_10policy_hubIiNS0_8NullTypeEiLb0ELNS0_10SelectImplE0EE10Policy1000EN6thrust24THRUST_300001_SM_1000_NS6detail15normal_iteratorINSA_10device_ptrIiEEEEPS5_SF_PlNS0_13ScanTileStateIiLb1EEE6is_oddS5_iNS2_19streaming_context_tIlLb1EEELS6_0EEEvT0_T1_T2_T3_T4_T5_T6_T7_iT8_NS1_7vsmem_tEE19static_temp_storage;
	add.s32 	%r1514, %r1513, %r1512;
	st.shared.u32 	[%r1514], %r10;
$L__BB9_77:
	and.b32  	%r1515, %r11, -2147483647;
	setp.ne.s32 	%p538, %r1515, 1;
	@%p538 bra 	$L__BB9_79;
	shl.b32 	%r1516, %r58, 2;
	mov.u32 	%r1517, _ZZN3cub18CUB_300001_SM_10006detail6select23DeviceSelectSweepKernelINS2_10policy_hubIiNS0_8NullTypeEiLb0ELNS0_10SelectImplE0EE10Policy1000EN6thrust24THRUST_300001_SM_1000_NS6detail15normal_iteratorINSA_10device_ptrIiEEEEPS5_SF_PlNS0_13ScanTileStateIiLb1EEE6is_oddS5_iNS2_19streaming_context_tIlLb1EEELS6_0EEEvT0_T1_T2_T3_T4_T5_T6_T7_iT8_NS1_7vsmem_tEE19static_temp_storage;
	add.s32 	%r1518, %r1517, %r1516;
	st.shared.u32 	[%r1518], %r11;
$L__BB9_79:
	and.b32  	%r1519, %r12, -2147483647;
	setp.ne.s32 	%p539, %r1519, 1;
	@%p539 bra 	$L__BB9_81;
	shl.b32 	%r1520, %r59, 2;
	mov.u32 	%r1521, _ZZN3cub18CUB_300001_SM_10006detail6select23DeviceSelectSweepKernelINS2_10policy_hubIiNS0_8NullTypeEiLb0ELNS0_10SelectImplE0EE10Policy1000EN6thrust24THRUST_300001_SM_1000_NS6detail15normal_iteratorINSA_10device_ptrIiEEEEPS5_SF_PlNS0_13ScanTileStateIiLb1EEE6is_oddS5_iNS2_19streaming_context_tIlLb1EEELS6_0EEEvT0_T1_T2_T3_T4_T5_T6_T7_iT8_NS1_7vsmem_tEE19static_temp_storage;
	add.s32 	%r1522, %r1521, %r1520;
	st.shared.u32 	[%r1522], %r12;
$L__BB9_81:
	and.b32  	%r1523, %r13, -2147483647;
	setp.ne.s32 	%p540, %r1523, 1;
	@%p540 bra 	$L__BB9_83;
	shl.b32 	%r1524, %r60, 2;
	mov.u32 	%r1525, _ZZN3cub18CUB_300001_SM_10006detail6select23DeviceSelectSweepKernelINS2_10policy_hubIiNS0_8NullTypeEiLb0ELNS0_10SelectImplE0EE10Policy1000EN6thrust24THRUST_300001_SM_1000_NS6detail15normal_iteratorINSA_10device_ptrIiEEEEPS5_SF_PlNS0_13ScanTileStateIiLb1EEE6is_oddS5_iNS2_19streaming_context_tIlLb1EEELS6_0EEEvT0_T1_T2_T3_T4_T5_T6_T7_iT8_NS1_7vsmem_tEE19static_temp_storage;
	add.s32 	%r1526, %r1525, %r1524;
	st.shared.u32 	[%r1526], %r13;
$L__BB9_83:
	and.b32  	%r1527, %r14, -2147483647;
	setp.ne.s32 	%p541, %r1527, 1;
	@%p541 bra 	$L__BB9_85;
	shl.b32 	%r1528, %r61, 2;
	mov.u32 	%r1529, _ZZN3cub18CUB_300001_SM_10006detail6select23DeviceSelectSweepKernelINS2_10policy_hubIiNS0_8NullTypeEiLb0ELNS0_10SelectImplE0EE10Policy1000EN6thrust24THRUST_300001_SM_1000_NS6detail15normal_iteratorINSA_10device_ptrIiEEEEPS5_SF_PlNS0_13ScanTileStateIiLb1EEE6is_oddS5_iNS2_19streaming_context_tIlLb1EEELS6_0EEEvT0_T1_T2_T3_T4_T5_T6_T7_iT8_NS1_7vsmem_tEE19static_temp_storage;
	add.s32 	%r1530, %r1529, %r1528;
	st.shared.u32 	[%r1530], %r14;
$L__BB9_85:
	and.b32  	%r1531, %r15, -2147483647;
	setp.ne.s32 	%p542, %r1531, 1;
	@%p542 bra 	$L__BB9_87;
	shl.b32 	%r1532, %r62, 2;
	mov.u32 	%r1533, _ZZN3cub18CUB_300001_SM_10006detail6select23DeviceSelectSweepKernelINS2_10policy_hubIiNS0_8NullTypeEiLb0ELNS0_10SelectImplE0EE10Policy1000EN6thrust24THRUST_300001_SM_1000_NS6detail15normal_iteratorINSA_10device_ptrIiEEEEPS5_SF_PlNS0_13ScanTileStateIiLb1EEE6is_oddS5_iNS2_19streaming_context_tIlLb1EEELS6_0EEEvT0_T1_T2_T3_T4_T5_T6_T7_iT8_NS1_7vsmem_tEE19static_temp_storage;
	add.s32 	%r1534, %r1533, %r1532;
	st.shared.u32 	[%r1534], %r15;
$L__BB9_87:
	and.b32  	%r1535, %r16, -2147483647;
	setp.ne.s32 	%p543, %r1535, 1;
	@%p543 bra 	$L__BB9_89;
	shl.b32 	%r1536, %r63, 2;
	mov.u32 	%r1537, _ZZN3cub18CUB_300001_SM_10006detail6select23DeviceSelectSweepKernelINS2_10policy_hubIiNS0_8NullTypeEiLb0ELNS0_10SelectImplE0EE10Policy1000EN6thrust24THRUST_300001_SM_1000_NS6detail15normal_iteratorINSA_10device_ptrIiEEEEPS5_SF_PlNS0_13ScanTileStateIiLb1EEE6is_oddS5_iNS2_19streaming_context_tIlLb1EEELS6_0EEEvT0_T1_T2_T3_T4_T5_T6_T7_iT8_NS1_7vsmem_tEE19static_temp_storage;
	add.s32 	%r1538, %r1537, %r1536;
	st.shared.u32 	[%r1538], %r16;
$L__BB9_89:
	and.b32  	%r1539, %r17, -2147483647;
	setp.ne.s32 	%p544, %r1539, 1;
	@%p544 bra 	$L__BB9_91;
	shl.b32 	%r1540, %r64, 2;
	mov.u32 	%r1541, _ZZN3cub18CUB_300001_SM_10006detail6select23DeviceSelectSweepKernelINS2_10policy_hubIiNS0_8NullTypeEiLb0ELNS0_10SelectImplE0EE10Policy1000EN6thrust24THRUST_300001_SM_1000_NS6detail15normal_iteratorINSA_10device_ptrIiEEEEPS5_SF_PlNS0_13ScanTileStateIiLb1EEE6is_oddS5_iNS2_19streaming_context_tIlLb1EEELS6_0EEEvT0_T1_T2_T3_T4_T5_T6_T7_iT8_NS1_7vsmem_tEE19static_temp_storage;
	add.s32 	%r1542, %r1541, %r1540;
	st.shared.u32 	[%r1542], %r17;
$L__BB9_91:
	and.b32  	%r1543, %r18, -2147483647;
	setp.ne.s32 	%p545, %r1543, 1;
	@%p545 bra 	$L__BB9_93;
	shl.b32 	%r1544, %r65, 2;
	mov.u32 	%r1545, _ZZN3cub18CUB_300001_SM_10006detail6select23DeviceSelectSweepKernelINS2_10policy_hubIiNS0_8NullTypeEiLb0ELNS0_10SelectImplE0EE10Policy1000EN6thrust24THRUST_300001_SM_1000_NS6detail15normal_iteratorINSA_10device_ptrIiEEEEPS5_SF_PlNS0_13ScanTileStateIiLb1EEE6is_oddS5_iNS2_19streaming_context_tIlLb1EEELS6_0EEEvT0_T1_T2_T3_T4_T5_T6_T7_iT8_NS1_7vsmem_tEE19static_temp_storage;
	add.s32 	%r1546, %r1545, %r1544;
	st.shared.u32 	[%r1546], %r18;
$L__BB9_93:
	setp.ne.s32 	%p546, %r68, 1;
	@%p546 bra 	$L__BB9_95;
	shl.b32 	%r1547, %r66, 2;
	mov.u32 	%r1548, _ZZN3cub18CUB_300001_SM_10006detail6select23DeviceSelectSweepKernelINS2_10policy_hubIiNS0_8NullTypeEiLb0ELNS0_10SelectImplE0EE10Policy1000EN6thrust24THRUST_300001_SM_1000_NS6detail15normal_iteratorINSA_10device_ptrIiEEEEPS5_SF_PlNS0_13ScanTileStateIiLb1EEE6is_oddS5_iNS2_19streaming_context_tIlLb1EEELS6_0EEEvT0_T1_T2_T3_T4_T5_T6_T7_iT8_NS1_7vsmem_tEE19static_temp_storage;
	add.s32 	%r1549, %r1548, %r1547;
	st.shared.u32 	[%r1549], %r19;
$L__BB9_95:
	and.b32  	%r1550, %r20, -2147483647;
	setp.ne.s32 	%p547, %r1550, 1;
	@%p547 bra 	$L__BB9_97;
	shl.b32 	%r1551, %r67, 2;
	mov.u32 	%r1552, _ZZN3cub18CUB_300001_SM_10006detail6select23DeviceSelectSweepKernelINS2_10policy_hubIiNS0_8NullTypeEiLb0ELNS0_10SelectImplE0EE10Policy1000EN6thrust24THRUST_300001_SM_1000_NS6detail15normal_iteratorINSA_10device_ptrIiEEEEPS5_SF_PlNS0_13ScanTileStateIiLb1EEE6is_oddS5_iNS2_19streaming_context_tIlLb1EEELS6_0EEEvT0_T1_T2_T3_T4_T5_T6_T7_iT8_NS1_7vsmem_tEE19static_temp_storage;
	add.s32 	%r1553, %r1552, %r1551;
	st.shared.u32 	[%r1553], %r20;
$L__BB9_97:
	bar.sync 	0;
	setp.ge.u32 	%p548, %r1585, %r52;
	@%p548 bra 	$L__BB9_545;
	mov.u64 	%rd650, %rd205;
	ld.param.u8 	%rs2, [%rd650];
	ld.param.u64 	%rd651, [%rd650+24];
	cvta.to.global.u64 	%rd6, %rd651;
	add.s32 	%r1554, %r41, %r42;
	add.s32 	%r1555, %r1554, %r43;
	add.s32 	%r1556, %r1555, %r44;
	add.s32 	%r1557, %r1556, %r45;
	add.s32 	%r1558, %r1557, %r46;
	add.s32 	%r1559, %r1558, %r47;
	add.s32 	%r1560, %r1559, %r48;
	add.s32 	%r1561, %r1560, %r49;
	add.s32 	%r1562, %r1561, %r50;
	add.s32 	%r1563, %r1562, %r51;
	add.s32 	%r1564, %r1563, %r40;
	not.b32 	%r1565, %r1585;
	add.s32 	%r69, %r1564, %r1565;
	mul.hi.u32 	%r1566, %r69, -1431655765;
	shr.u32 	%r1567, %r1566, 8;
	add.s32 	%r70, %r1567, 1;
	and.b32  	%r1568, %r1567, 3;
	setp.eq.s32 	%p549, %r1568, 3;
	@%p549 bra 	$L__BB9_103;
	cvt.u64.u32 	%rd675, %r1585;
	shl.b32 	%r1569, %r1585, 2;
	mov.u32 	%r1570, _ZZN3cub18CUB_300001_SM_10006detail6select23DeviceSelectSweepKernelINS2_10policy_hubIiNS0_8NullTypeEiLb0ELNS0_10SelectImplE0EE10Policy1000EN6thrust24THRUST_300001_SM_1000_NS6detail15normal_iteratorINSA_10device_ptrIiEEEEPS5_SF_PlNS0_13ScanTileStateIiLb1EEE6is_oddS5_iNS2_19streaming_context_tIlLb1EEELS6_0EEEvT0_T1_T2_T3_T4_T5_T6_T7_iT8_NS1_7vsmem_tEE19static_temp_storage;
	add.s32 	%r1584, %r1570, %r1569;
	and.b32  	%r1571, %r70, 3;
	neg.s32 	%r1583, %r1571;
$L__BB9_100:
	.pragma "nounroll";
	setp.ne.s16 	%p550, %rs2, 0;
	mov.b64 	%rd676, 0;
	@%p550 bra 	$L__BB9_102;
	ld.global.u64 	%rd676, [%rd6];
$L__BB9_102:
	add.s64 	%rd653, %rd676, %rd675;
	shl.b64 	%rd654, %rd653, 2;
	add.s64 	%rd655, %rd4, %rd654;
	ld.shared.u32 	%r1572, [%r1584];
	st.global.u32 	[%rd655], %r1572;
	add.s64 	%rd675, %rd675, 384;
	cvt.u32.u64 	%r1585, %rd675;
	add.s32 	%r1584, %r1584, 1536;
	add.s32 	%r1583, %r1583, 1;
	setp.ne.s32 	%p551, %r1583, 0;
	@%p551 bra 	$L__BB9_100;
$L__BB9_103:
	setp.lt.u32 	%p552, %r69, 1152;
	@%p552 bra 	$L__BB9_545;
	mul.wide.u32 	%rd657, %r1585, 4;
	add.s64 	%rd12, %rd4, %rd657;
	shl.b32 	%r1573, %r1585, 2;
	mov.u32 	%r1574, _ZZN3cub18CUB_300001_SM_10006detail6select23DeviceSelectSweepKernelINS2_10policy_hubIiNS0_8NullTypeEiLb0ELNS0_10SelectImplE0EE10Policy1000EN6thrust24THRUST_300001_SM_1000_NS6detail15normal_iteratorINSA_10device_ptrIiEEEEPS5_SF_PlNS0_13ScanTileStateIiLb1EEE6is_oddS5_iNS2_19streaming_context_tIlLb1EEELS6_0EEEvT0_T1_T2_T3_T4_T5_T6_T7_iT8_NS1_7vsmem_tEE19static_temp_storage;
	add.s32 	%r1575, %r1573, %r1574;
	add.s32 	%r1586, %r1575, 3072;
	mov.b64 	%rd677, 0;
$L__BB9_105:
	setp.ne.s16 	%p553, %rs2, 0;
	mov.b64 	%rd678, 0;
	@%p553 bra 	$L__BB9_107;
	ld.global.u64 	%rd678, [%rd6];
$L__BB9_107:
	setp.ne.s16 	%p554, %rs2, 0;
	shl.b64 	%rd660, %rd678, 2;
	add.s64 	%rd661, %rd677, %rd660;
	add.s64 	%rd662, %rd12, %rd661;
	ld.shared.u32 	%r1576, [%r1586+-3072];
	st.global.u32 	[%rd662], %r1576;
	mov.b64 	%rd679, 0;
	@%p554 bra 	$L__BB9_109;
	ld.global.u64 	%rd679, [%rd6];
$L__BB9_109:
	setp.ne.s16 	%p555, %rs2, 0;
	shl.b64 	%rd664, %rd679, 2;
	add.s64 	%rd665, %rd677, %rd664;
	add.s64 	%rd666, %rd12, %rd665;
	ld.shared.u32 	%r1577, [%r1586+-1536];
	st.global.u32 	[%rd666+1536], %r1577;
	mov.b64 	%rd680, 0;
	@%p555 bra 	$L__BB9_111;
	ld.global.u64 	%rd680, [%rd6];
$L__BB9_111:
	setp.ne.s16 	%p556, %rs2, 0;
	shl.b64 	%rd668, %rd680, 2;
	add.s64 	%rd669, %rd677, %rd668;
	add.s64 	%rd670, %rd12, %rd669;
	ld.shared.u32 	%r1578, [%r1586];
	st.global.u32 	[%rd670+3072], %r1578;
	mov.b64 	%rd681, 0;
	@%p556 bra 	$L__BB9_113;
	ld.global.u64 	%rd681, [%rd6];
$L__BB9_113:
	shl.b64 	%rd671, %rd681, 2;
	add.s64 	%rd672, %rd677, %rd671;
	add.s64 	%rd673, %rd12, %rd672;
	ld.shared.u32 	%r1579, [%r1586+1536];
	st.global.u32 	[%rd673+4608], %r1579;
	add.s32 	%r1585, %r1585, 1536;
	add.s64 	%rd677, %rd677, 6144;
	add.s32 	%r1586, %r1586, 6144;
	setp.lt.s32 	%p557, %r1585, %r52;
	@%p557 bra 	$L__BB9_105;
	bra.uni 	$L__BB9_545;
$L__BB9_114:
	mov.u64 	%rd443, %rd205;
	ld.param.u8 	%rs54, [%rd443];
	setp.eq.s16 	%p354, %rs54, 0;
	ld.param.u64 	%rd444, [%rd443+16];
	selp.b64 	%rd445, %rd444, 0, %p354;
	cvt.s64.s32 	%rd446, %r2;
	add.s64 	%rd447, %rd445, %rd446;
	mov.u32 	%r1605, %tid.x;
	and.b32  	%r1082, %r1605, 31;
	and.b32  	%r1083, %r1605, 992;
	mul.lo.s32 	%r1084, %r1083, 15;
	or.b32  	%r1085, %r1084, %r1082;
	cvt.u64.u32 	%rd448, %r1085;
	add.s64 	%rd449, %rd447, %rd448;
	shl.b64 	%rd450, %rd449, 2;
	add.s64 	%rd451, %rd3, %rd450;
	ld.global.u32 	%r1086, [%rd451];
	ld.global.u32 	%r1087, [%rd451+128];
	ld.global.u32 	%r1088, [%rd451+256];
	ld.global.u32 	%r1089, [%rd451+384];
	ld.global.u32 	%r1090, [%rd451+512];
	ld.global.u32 	%r1091, [%rd451+640];
	ld.global.u32 	%r1092, [%rd451+768];
	ld.global.u32 	%r1093, [%rd451+896];
	ld.global.u32 	%r1094, [%rd451+1024];
	ld.global.u32 	%r1095, [%rd451+1152];
	ld.global.u32 	%r1096, [%rd451+1280];
	ld.global.u32 	%r1097, [%rd451+1408];
	ld.global.u32 	%r1098, [%rd451+1536];
	ld.global.u32 	%r1099, [%rd451+1664];
	ld.global.u32 	%r1100, [%rd451+1792];
	// begin inline asm
	mov.u32 %r1051, %laneid;
	// end inline asm
	shr.u32 	%r86, %r1605, 5;
	mad.lo.s32 	%r1101, %r86, 480, %r1051;
	shl.b32 	%r1102, %r1101, 2;
	mov.u32 	%r1103, _ZZN3cub18CUB_300001_SM_10006detail6select23DeviceSelectSweepKernelINS2_10policy_hubIiNS0_8NullTypeEiLb0ELNS0_10SelectImplE0EE10Policy1000EN6thrust24THRUST_300001_SM_1000_NS6detail15normal_iteratorINSA_10device_ptrIiEEEEPS5_SF_PlNS0_13ScanTileStateIiLb1EEE6is_oddS5_iNS2_19streaming_context_tIlLb1EEELS6_0EEEvT0_T1_T2_T3_T4_T5_T6_T7_iT8_NS1_7vsmem_tEE19static_temp_storage;
	add.s32 	%r1104, %r1103, %r1102;
	st.shared.u32 	[%r1104], %r1086;
	st.shared.u32 	[%r1104+128], %r1087;
	st.shared.u32 	[%r1104+256], %r1088;
	st.shared.u32 	[%r1104+384], %r1089;
	st.shared.u32 	[%r1104+512], %r1090;
	st.shared.u32 	[%r1104+640], %r1091;
	st.shared.u32 	[%r1104+768], %r1092;
	st.shared.u32 	[%r1104+896], %r1093;
	st.shared.u32 	[%r1104+1024], %r1094;
	st.shared.u32 	[%r1104+1152], %r1095;
	st.shared.u32 	[%r1104+1280], %r1096;
	st.shared.u32 	[%r1104+1408], %r1097;
	st.shared.u32 	[%r1104+1536], %r1098;
	st.shared.u32 	[%r1104+1664], %r1099;
	st.shared.u32 	[%r1104+1792], %r1100;
	bar.warp.sync 	-1;
	mad.lo.s32 	%r1105, %r1051, 56, %r1104;
	ld.shared.u32 	%r87, [%r1105];
	ld.shared.u32 	%r88, [%r1105+4];
	ld.shared.u32 	%r89, [%r1105+8];
	ld.shared.u32 	%r90, [%r1105+12];
	ld.shared.u32 	%r91, [%r1105+16];
	ld.shared.u32 	%r92, [%r1105+20];
	ld.shared.u32 	%r93, [%r1105+24];
	ld.shared.u32 	%r94, [%r1105+28];
	ld.shared.u32 	%r95, [%r1105+32];
	ld.shared.u32 	%r96, [%r1105+36];
	ld.shared.u32 	%r97, [%r1105+40];
	ld.shared.u32 	%r98, [%r1105+44];
	ld.shared.u32 	%r99, [%r1105+48];
	ld.shared.u32 	%r100, [%r1105+52];
	ld.shared.u32 	%r101, [%r1105+56];
	and.b32  	%r1106, %r87, -2147483647;
	setp.eq.s32 	%p355, %r1106, 1;
	selp.u32 	%r1107, 1, 0, %p355;
	and.b32  	%r1108, %r88, -2147483647;
	setp.eq.s32 	%p356, %r1108, 1;
	selp.u32 	%r1109, 1, 0, %p356;
	and.b32  	%r1110, %r89, -2147483647;
	setp.eq.s32 	%p357, %r1110, 1;
	selp.u32 	%r1111, 1, 0, %p357;
	and.b32  	%r1112, %r90, -2147483647;
	setp.eq.s32 	%p358, %r1112, 1;
	selp.u32 	%r1113, 1, 0, %p358;
	and.b32  	%r1114, %r91, -2147483647;
	setp.eq.s32 	%p359, %r1114, 1;
	selp.u32 	%r1115, 1, 0, %p359;
	and.b32  	%r1116, %r92, -2147483647;
	setp.eq.s32 	%p360, %r1116, 1;
	selp.u32 	%r1117, 1, 0, %p360;
	and.b32  	%r1118, %r93, -2147483647;
	setp.eq.s32 	%p361, %r1118, 1;
	selp.u32 	%r1119, 1, 0, %p361;
	and.b32  	%r1120, %r94, -2147483647;
	setp.eq.s32 	%p362, %r1120, 1;
	selp.u32 	%r1121, 1, 0, %p362;
	and.b32  	%r1122, %r95, -2147483647;
	setp.eq.s32 	%p363, %r1122, 1;
	selp.u32 	%r1123, 1, 0, %p363;
	and.b32  	%r1124, %r96, -2147483647;
	setp.eq.s32 	%p364, %r1124, 1;
	selp.u32 	%r1125, 1, 0, %p364;
	and.b32  	%r1126, %r97, -2147483647;
	setp.eq.s32 	%p365, %r1126, 1;
	selp.u32 	%r1127, 1, 0, %p365;
	and.b32  	%r1128, %r98, -2147483647;
	setp.eq.s32 	%p366, %r1128, 1;
	selp.u32 	%r1129, 1, 0, %p366;
	and.b32  	%r1130, %r99, -2147483647;
	setp.eq.s32 	%p367, %r1130, 1;
	selp.u32 	%r1131, 1, 0, %p367;
	and.b32  	%r1132, %r100, -2147483647;
	setp.eq.s32 	%p368, %r1132, 1;
	selp.u32 	%r1133, 1, 0, %p368;
	and.b32  	%r1134, %r101, -2147483647;
	setp.eq.s32 	%p369, %r1134, 1;
	selp.u32 	%r1135, 1, 0, %p369;
	bar.sync 	0;
	add.s32 	%r102, %r1109, %r1107;
	add.s32 	%r103, %r102, %r1111;
	add.s32 	%r104, %r103, %r1113;
	add.s32 	%r105, %r104, %r1115;
	add.s32 	%r106, %r105, %r1117;
	add.s32 	%r107, %r106, %r1119;
	add.s32 	%r108, %r107, %r1121;
	add.s32 	%r109, %r108, %r1123;
	add.s32 	%r110, %r109, %r1125;
	add.s32 	%r1136, %r110, %r1127;
	add.s32 	%r1137, %r1136, %r1129;
	add.s32 	%r1138, %r1137, %r1131;
	add.s32 	%r1139, %r1138, %r1133;
	add.s32 	%r1056, %r1139, %r1135;
	mov.b32 	%r1054, 1;
	mov.b32 	%r1079, 0;
	mov.b32 	%r1081, -1;
	// begin inline asm
	{  .reg .s32 r0;  .reg .pred p;  shfl.sync.up.b32 r0|p, %r1056, %r1054, %r1079, %r1081;  @p add.s32 r0, r0, %r1056;  mov.s32 %r1052, r0;}
	// end inline asm
	mov.b32 	%r1060, 2;
	// begin inline asm
	{  .reg .s32 r0;  .reg .pred p;  shfl.sync.up.b32 r0|p, %r1052, %r1060, %r1079, %r1081;  @p add.s32 r0, r0, %r1052;  mov.s32 %r1058, r0;}
	// end inline asm
	mov.b32 	%r1066, 4;
	// begin inline asm
	{  .reg .s32 r0;  .reg .pred p;  shfl.sync.up.b32 r0|p, %r1058, %r1066, %r1079, %r1081;  @p add.s32 r0, r0, %r1058;  mov.s32 %r1064, r0;}
	// end inline asm
	mov.b32 	%r1072, 8;
	// begin inline asm
	{  .reg .s32 r0;  .reg .pred p;  shfl.sync.up.b32 r0|p, %r1064, %r1072, %r1079, %r1081;  @p add.s32 r0, r0, %r1064;  mov.s32 %r1070, r0;}
	// end inline asm
	mov.b32 	%r1078, 16;
	// begin inline asm
	{  .reg .s32 r0;  .reg .pred p;  shfl.sync.up.b32 r0|p, %r1070, %r1078, %r1079, %r1081;  @p add.s32 r0, r0, %r1070;  mov.s32 %r1076, r0;}
	// end inline asm
	setp.ne.s32 	%p370, %r1051, 31;
	@%p370 bra 	$L__BB9_116;
	shl.b32 	%r1140, %r86, 2;
	add.s32 	%r1142, %r1103, %r1140;
	st.shared.u32 	[%r1142], %r1076;
$L__BB9_116:
	sub.s32 	%r1143, %r1076, %r1056;
	bar.sync 	0;
	ld.shared.v4.u32 	{%r1144, %r1145, %r1146, %r1147}, [_ZZN3cub18CUB_300001_SM_10006detail6select23DeviceSelectSweepKernelINS2_10policy_hubIiNS0_8NullTypeEiLb0ELNS0_10SelectImplE0EE10Policy1000EN6thrust24THRUST_300001_SM_1000_NS6detail15normal_iteratorINSA_10device_ptrIiEEEEPS5_SF_PlNS0_13ScanTileStateIiLb1EEE6is_oddS5_iNS2_19streaming_context_tIlLb1EEELS6_0EEEvT0_T1_T2_T3_T4_T5_T6_T7_iT8_NS1_7vsmem_tEE19static_temp_storage];
	add.s32 	%r1148, %r1145, %r1144;
	setp.eq.s32 	%p371, %r86, 2;
	selp.b32 	%r1149, %r1148, %r1144, %p371;
	add.s32 	%r1150, %r1148, %r1146;
	setp.eq.s32 	%p372, %r86, 3;
	selp.b32 	%r1151, %r1150, %r1149, %p372;
	add.s32 	%r1152, %r1150, %r1147;
	setp.eq.s32 	%p373, %r86, 4;
	selp.b32 	%r1153, %r1152, %r1151, %p373;
	ld.shared.v4.u32 	{%r1154, %r1155, %r1156, %r1157}, [_ZZN3cub18CUB_300001_SM_10006detail6select23DeviceSelectSweepKernelINS2_10policy_hubIiNS0_8NullTypeEiLb0ELNS0_10SelectImplE0EE10Policy1000EN6thrust24THRUST_300001_SM_1000_NS6detail15normal_iteratorINSA_10device_ptrIiEEEEPS5_SF_PlNS0_13ScanTileStateIiLb1EEE6is_oddS5_iNS2_19streaming_context_tIlLb1EEELS6_0EEEvT0_T1_T2_T3_T4_T5_T6_T7_iT8_NS1_7vsmem_tEE19static_temp_storage+16];
	add.s32 	%r1158, %r1152, %r1154;
	setp.eq.s32 	%p374, %r86, 5;
	selp.b32 	%r1159, %r1158, %r1153, %p374;
	add.s32 	%r1160, %r1158, %r1155;
	setp.eq.s32 	%p375, %r86, 6;
	selp.b32 	%r1161, %r1160, %r1159, %p375;
	add.s32 	%r1162, %r1160, %r1156;
	setp.eq.s32 	%p376, %r86, 7;
	selp.b32 	%r1163, %r1162, %r1161, %p376;
	add.s32 	%r1164, %r1162, %r1157;
	setp.eq.s32 	%p377, %r86, 8;
	selp.b32 	%r1165, %r1164, %r1163, %p377;
	ld.shared.v4.u32 	{%r1166, %r1167, %r1168, %r1169}, [_ZZN3cub18CUB_300001_SM_10006detail6select23DeviceSelectSweepKernelINS2_10policy_hubIiNS0_8NullTypeEiLb0ELNS0_10SelectImplE0EE10Policy1000EN6thrust24THRUST_300001_SM_1000_NS6detail15normal_iteratorINSA_10device_ptrIiEEEEPS5_SF_PlNS0_13ScanTileStateIiLb1EEE6is_oddS5_iNS2_19streaming_context_tIlLb1EEELS6_0EEEvT0_T1_T2_T3_T4_T5_T6_T7_iT8_NS1_7vsmem_tEE19static_temp_storage+32];
	add.s32 	%r1170, %r1164, %r1166;
	setp.eq.s32 	%p378, %r86, 9;
	selp.b32 	%r1171, %r1170, %r1165, %p378;
	add.s32 	%r1172, %r1170, %r1167;
	setp.eq.s32 	%p379, %r86, 10;
	selp.b32 	%r1173, %r1172, %r1171, %p379;
	add.s32 	%r1174, %r1172, %r1168;
	setp.eq.s32 	%p380, %r86, 11;
	selp.b32 	%r1175, %r1174, %r1173, %p380;
	add.s32 	%r113, %r1174, %r1169;
	setp.gt.u32 	%p381, %r1605, 31;
	setp.lt.u32 	%p382, %r1605, 32;
	setp.eq.s32 	%p383, %r1051, 0;
	selp.b32 	%r1176, 0, %r1143, %p383;
	add.s32 	%r1601, %r1175, %r1176;
	selp.b32 	%r115, %r1143, %r1601, %p382;
	@%p381 bra 	$L__BB9_132;
	setp.ne.s32 	%p384, %r1605, 0;
	mul.wide.s32 	%rd452, %r1588, 8;
	add.s64 	%rd53, %rd2, %rd452;
	@%p384 bra 	$L__BB9_119;
	st.shared.u32 	[_ZZN3cub18CUB_300001_SM_10006detail6select23DeviceSelectSweepKernelINS2_10policy_hubIiNS0_8NullTypeEiLb0ELNS0_10SelectImplE0EE10Policy1000EN6thrust24THRUST_300001_SM_1000_NS6detail15normal_iteratorINSA_10device_ptrIiEEEEPS5_SF_PlNS0_13ScanTileStateIiLb1EEE6is_oddS5_iNS2_19streaming_context_tIlLb1EEELS6_0EEEvT0_T1_T2_T3_T4_T5_T6_T7_iT8_NS1_7vsmem_tEE19static_temp_storage+76], %r113;
	add.s64 	%rd453, %rd53, 256;
	mov.b32 	%r1177, 100;
	// begin inline asm
	st.relaxed.gpu.v2.u32 [%rd453], {%r1177, %r113};
	// end inline asm
$L__BB9_119:
	not.b32 	%r1183, %r1605;
	add.s32 	%r1596, %r1588, %r1183;
	mov.b32 	%r1179, 585;
	// begin inline asm
	nanosleep.u32 %r1179;
	// end inline asm
	mul.wide.s32 	%rd455, %r1596, 8;
	add.s64 	%rd456, %rd2, %rd455;
	add.s64 	%rd454, %rd456, 256;
	// begin inline asm
	ld.relaxed.gpu.v2.u32 {%r1598, %r1590}, [%rd454];
	// end inline asm
	mov.b32 	%r1591, 754;
$L__BB9_120:
	setp.eq.s32 	%p385, %r1598, 99;
	mov.b32 	%r1184, -1;
	vote.sync.any.pred 	%p386, %p385, %r1184;
	not.pred 	%p387, %p386;
	@%p387 bra 	$L__BB9_122;
	shr.u32 	%r125, %r1591, 1;
	mul.lo.s32 	%r1374, %r1588, 16807;
	and.b32  	%r1588, %r1374, 2147483647;
	sub.s32 	%r1375, %r1591, %r125;
	add.s32 	%r1376, %r1375, 1;
	rem.u32 	%r1377, %r1588, %r1376;
	add.s32 	%r1371, %r1377, %r125;
	// begin inline asm
	nanosleep.u32 %r1371;
	// end inline asm
	// begin inline asm
	ld.relaxed.gpu.v2.u32 {%r1598, %r1590}, [%rd454];
	// end inline asm
	mov.u32 	%r1591, %r125;
	bra.uni 	$L__BB9_120;
$L__BB9_122:
	setp.eq.s32 	%p388, %r1598, 101;
	mov.b32 	%r1211, -1;
	vote.sync.ballot.b32 	%r1213, %p388, %r1211;
	// begin inline asm
	mov.u32 %r1186, %lanemask_ge;
	// end inline asm
	and.b32  	%r1214, %r1213, %r1186;
	or.b32  	%r1215, %r1214, -2147483648;
	add.s32 	%r1216, %r1215, -1;
	not.b32 	%r1217, %r1215;
	and.b32  	%r1218, %r1217, %r1216;
	popc.b32 	%r1190, %r1218;
	mov.b32 	%r1189, 1;
	// begin inline asm
	shfl.sync.down.b32 %r1187, %r1590, %r1189, %r1190, %r1211;
	// end inline asm
	setp.lt.s32 	%p390, %r1051, %r1190;
	selp.b32 	%r1219, %r1187, 0, %p390;
	add.s32 	%r1193, %r1219, %r1590;
	mov.b32 	%r1194, 2;
	// begin inline asm
	shfl.sync.down.b32 %r1192, %r1193, %r1194, %r1190, %r1211;
	// end inline asm
	add.s32 	%r130, %r1051, 2;
	setp.gt.s32 	%p391, %r130, %r1190;
	selp.b32 	%r1220, 0, %r1192, %p391;
	add.s32 	%r1198, %r1193, %r1220;
	mov.b32 	%r1199, 4;
	// begin inline asm
	shfl.sync.down.b32 %r1197, %r1198, %r1199, %r1190, %r1211;
	// end inline asm
	add.s32 	%r131, %r1051, 4;
	setp.gt.s32 	%p392, %r131, %r1190;
	selp.b32 	%r1221, 0, %r1197, %p392;
	add.s32 	%r1203, %r1198, %r1221;
	mov.b32 	%r1204, 8;
	// begin inline asm
	shfl.sync.down.b32 %r1202, %r1203, %r1204, %r1190, %r1211;
	// end inline asm
	add.s32 	%r132, %r1051, 8;
	setp.gt.s32 	%p393, %r132, %r1190;
	selp.b32 	%r1222, 0, %r1202, %p393;
	add.s32 	%r1208, %r1203, %r1222;
	mov.b32 	%r1209, 16;
	// begin inline asm
	shfl.sync.down.b32 %r1207, %r1208, %r1209, %r1190, %r1211;
	// end inline asm
	add.s32 	%r133, %r1051, 16;
	setp.gt.s32 	%p394, %r133, %r1190;
	selp.b32 	%r1223, 0, %r1207, %p394;
	add.s32 	%r1594, %r1208, %r1223;
	add.s64 	%rd55, %rd2, 256;
	mov.b32 	%r1592, 754;
$L__BB9_123:
	setp.ne.s32 	%p395, %r1598, 101;
	mov.b32 	%r1224, -1;
	vote.sync.all.pred 	%p396, %p395, %r1224;
	not.pred 	%p397, %p396;
	@%p397 bra 	$L__BB9_128;
	shr.u32 	%r1592, %r1592, 1;
	mul.wide.s32 	%rd559, %r1596, 8;
	add.s64 	%rd560, %rd55, %rd559;
	add.s64 	%rd558, %rd560, -256;
	// begin inline asm
	ld.relaxed.gpu.v2.u32 {%r1598, %r1599}, [%rd558];
	// end inline asm
	mov.u32 	%r1600, %r1592;
$L__BB9_125:
	setp.eq.s32 	%p462, %r1598, 99;
	mov.b32 	%r1325, -1;
	vote.sync.any.pred 	%p463, %p462, %r1325;
	not.pred 	%p464, %p463;
	@%p464 bra 	$L__BB9_127;
	shr.u32 	%r149, %r1600, 1;
	mul.lo.s32 	%r1367, %r1588, 16807;
	and.b32  	%r1588, %r1367, 2147483647;
	sub.s32 	%r1368, %r1600, %r149;
	add.s32 	%r1369, %r1368, 1;
	rem.u32 	%r1370, %r1588, %r1369;
	add.s32 	%r1364, %r1370, %r149;
	// begin inline asm
	nanosleep.u32 %r1364;
	// end inline asm
	// begin inline asm
	ld.relaxed.gpu.v2.u32 {%r1598, %r1599}, [%rd558];
	// end inline asm
	mov.u32 	%r1600, %r149;
	bra.uni 	$L__BB9_125;
$L__BB9_127:
	setp.eq.s32 	%p465, %r1598, 101;
	mov.b32 	%r1351, -1;
	vote.sync.ballot.b32 	%r1352, %p465, %r1351;
	and.b32  	%r1353, %r1352, %r1186;
	or.b32  	%r1354, %r1353, -2147483648;
	add.s32 	%r1355, %r1354, -1;
	not.b32 	%r1356, %r1354;
	and.b32  	%r1357, %r1356, %r1355;
	popc.b32 	%r1330, %r1357;
	mov.b32 	%r1329, 1;
	// begin inline asm
	shfl.sync.down.b32 %r1327, %r1599, %r1329, %r1330, %r1351;
	// end inline asm
	setp.lt.s32 	%p467, %r1051, %r1330;
	selp.b32 	%r1358, %r1327, 0, %p467;
	add.s32 	%r1333, %r1358, %r1599;
	mov.b32 	%r1334, 2;
	// begin inline asm
	shfl.sync.down.b32 %r1332, %r1333, %r1334, %r1330, %r1351;
	// end inline asm
	setp.gt.s32 	%p468, %r130, %r1330;
	selp.b32 	%r1359, 0, %r1332, %p468;
	add.s32 	%r1338, %r1333, %r1359;
	mov.b32 	%r1339, 4;
	// begin inline asm
	shfl.sync.down.b32 %r1337, %r1338, %r1339, %r1330, %r1351;
	// end inline asm
	setp.gt.s32 	%p469, %r131, %r1330;
	selp.b32 	%r1360, 0, %r1337, %p469;
	add.s32 	%r1343, %r1338, %r1360;
	mov.b32 	%r1344, 8;
	// begin inline asm
	shfl.sync.down.b32 %r1342, %r1343, %r1344, %r1330, %r1351;
	// end inline asm
	setp.gt.s32 	%p470, %r132, %r1330;
	selp.b32 	%r1361, 0, %r1342, %p470;
	add.s32 	%r1348, %r1343, %r1361;
	mov.b32 	%r1349, 16;
	// begin inline asm
	shfl.sync.down.b32 %r1347, %r1348, %r1349, %r1330, %r1351;
	// end inline asm
	setp.gt.s32 	%p471, %r133, %r1330;
	selp.b32 	%r1362, 0, %r1347, %p471;
	add.s32 	%r1363, %r1362, %r1594;
	add.s32 	%r1594, %r1363, %r1348;
	add.s32 	%r1596, %r1596, -32;
	bra.uni 	$L__BB9_123;
$L__BB9_128:
	setp.ne.s32 	%p398, %r1605, 0;
	@%p398 bra 	$L__BB9_130;
	add.s32 	%r1227, %r1594, %r113;
	add.s64 	%rd457, %rd53, 256;
	mov.b32 	%r1226, 101;
	// begin inline asm
	st.relaxed.gpu.v2.u32 [%rd457], {%r1226, %r1227};
	// end inline asm
	st.shared.u32 	[_ZZN3cub18CUB_300001_SM_10006detail6select23DeviceSelectSweepKernelINS2_10policy_hubIiNS0_8NullTypeEiLb0ELNS0_10SelectImplE0EE10Policy1000EN6thrust24THRUST_300001_SM_1000_NS6detail15normal_iteratorINSA_10device_ptrIiEEEEPS5_SF_PlNS0_13ScanTileStateIiLb1EEE6is_oddS5_iNS2_19streaming_context_tIlLb1EEELS6_0EEEvT0_T1_T2_T3_T4_T5_T6_T7_iT8_NS1_7vsmem_tEE19static_temp_storage+68], %r1594;
	st.shared.u32 	[_ZZN3cub18CUB_300001_SM_10006detail6select23DeviceSelectSweepKernelINS2_10policy_hubIiNS0_8NullTypeEiLb0ELNS0_10SelectImplE0EE10Policy1000EN6thrust24THRUST_300001_SM_1000_NS6detail15normal_iteratorINSA_10device_ptrIiEEEEPS5_SF_PlNS0_13ScanTileStateIiLb1EEE6is_oddS5_iNS2_19streaming_context_tIlLb1EEELS6_0EEEvT0_T1_T2_T3_T4_T5_T6_T7_iT8_NS1_7vsmem_tEE19static_temp_storage+72], %r1227;
$L__BB9_130:
	setp.ne.s32 	%p399, %r1051, 0;
	mov.u32 	%r1601, %r115;
	@%p399 bra 	$L__BB9_132;
	st.shared.u32 	[_ZZN3cub18CUB_300001_SM_10006detail6select23DeviceSelectSweepKernelINS2_10policy_hubIiNS0_8NullTypeEiLb0ELNS0_10SelectImplE0EE10Policy1000EN6thrust24THRUST_300001_SM_1000_NS6detail15normal_iteratorINSA_10device_ptrIiEEEEPS5_SF_PlNS0_13ScanTileStateIiLb1EEE6is_oddS5_iNS2_19streaming_context_tIlLb1EEELS6_0EEEvT0_T1_T2_T3_T4_T5_T6_T7_iT8_NS1_7vsmem_tEE19static_temp_storage+60], %r1594;
	mov.u32 	%r1601, %r1594;
$L__BB9_132:
	and.b32  	%r160, %r93, -2147483647;
	and.b32  	%r161, %r92, -2147483647;
	and.b32  	%r162, %r96, -2147483647;
	and.b32  	%r163, %r95, -2147483647;
	and.b32  	%r164, %r98, -2147483647;
	and.b32  	%r165, %r97, -2147483647;
	bar.sync 	0;
	setp.eq.s32 	%p400, %r1605, 0;
	ld.shared.u32 	%r1228, [_ZZN3cub18CUB_300001_SM_10006detail6select23DeviceSelectSweepKernelINS2_10policy_hubIiNS0_8NullTypeEiLb0ELNS0_10SelectImplE0EE10Policy1000EN6thrust24THRUST_300001_SM_1000_NS6detail15normal_iteratorINSA_10device_ptrIiEEEEPS5_SF_PlNS0_13ScanTileStateIiLb1EEE6is_oddS5_iNS2_19streaming_context_tIlLb1EEELS6_0EEEvT0_T1_T2_T3_T4_T5_T6_T7_iT8_NS1_7vsmem_tEE19static_temp_storage+60];
	.pragma "used_bytes_mask 61680";
	ld.shared.v4.u32 	{%r1229, %r166, %r1230, %r167}, [_ZZN3cub18CUB_300001_SM_10006detail6select23DeviceSelectSweepKernelINS2_10policy_hubIiNS0_8NullTypeEiLb0ELNS0_10SelectImplE0EE10Policy1000EN6thrust24THRUST_300001_SM_1000_NS6detail15normal_iteratorINSA_10device_ptrIiEEEEPS5_SF_PlNS0_13ScanTileStateIiLb1EEE6is_oddS5_iNS2_19streaming_context_tIlLb1EEELS6_0EEEvT0_T1_T2_T3_T4_T5_T6_T7_iT8_NS1_7vsmem_tEE19static_temp_storage+64];
	selp.b32 	%r1231, 0, %r1228, %p400;
	add.s32 	%r168, %r1231, %r1601;
	and.b32  	%r169, %r87, -2147483647;
	setp.eq.s32 	%p401, %r169, 1;
	selp.u32 	%r1232, 1, 0, %p401;
	add.s32 	%r170, %r168, %r1232;
	add.s32 	%r171, %r102, %r168;
	add.s32 	%r172, %r103, %r168;
	add.s32 	%r173, %r104, %r168;
	add.s32 	%r174, %r105, %r168;
	add.s32 	%r175, %r106, %r168;
	add.s32 	%r176, %r107, %r168;
	add.s32 	%r177, %r108, %r168;
	add.s32 	%r178, %r109, %r168;
	add.s32 	%r179, %r110, %r168;
	setp.eq.s32 	%p402, %r165, 1;
	selp.u32 	%r1233, 1, 0, %p402;
	add.s32 	%r180, %r179, %r1233;
	setp.eq.s32 	%p403, %r164, 1;
	selp.u32 	%r1234, 1, 0, %p403;
	add.s32 	%r181, %r180, %r1234;
	and.b32  	%r1235, %r99, -2147483647;
	setp.eq.s32 	%p404, %r1235, 1;
	selp.u32 	%r1236, 1, 0, %p404;
	add.s32 	%r182, %r181, %r1236;
	and.b32  	%r1237, %r100, -2147483647;
	setp.eq.s32 	%p405, %r1237, 1;
	selp.u32 	%r1238, 1, 0, %p405;
	add.s32 	%r183, %r182, %r1238;
	setp.gt.s32 	%p406, %r167, 384;
	@%p406 bra 	$L__BB9_193;
	mov.u64 	%rd458, %rd205;
	ld.param.u8 	%rs3, [%rd458];
	ld.param.u64 	%rd459, [%rd458+24];
	cvta.to.global.u64 	%rd57, %rd459;
	@%p401 bra 	$L__BB9_134;
	bra.uni 	$L__BB9_137;
$L__BB9_134:
	setp.ne.s16 	%p408, %rs3, 0;
	mov.b64 	%rd702, 0;
	@%p408 bra 	$L__BB9_136;
	ld.global.u64 	%rd702, [%rd57];
$L__BB9_136:
	cvt.s64.s32 	%rd461, %r168;
	add.s64 	%rd462, %rd702, %rd461;
	shl.b64 	%rd463, %rd462, 2;
	add.s64 	%rd464, %rd4, %rd463;
	st.global.u32 	[%rd464], %r87;
$L__BB9_137:
	setp.ne.s32 	%p409, %r1108, 1;
	@%p409 bra 	$L__BB9_141;
	setp.ne.s16 	%p410, %rs3, 0;
	mov.b64 	%rd703, 0;
	@%p410 bra 	$L__BB9_140;
	ld.global.u64 	%rd703, [%rd57];
$L__BB9_140:
	cvt.s64.s32 	%rd466, %r170;
	add.s64 	%rd467, %rd703, %rd466;
	shl.b64 	%rd468, %rd467, 2;
	add.s64 	%rd469, %rd4, %rd468;
	st.global.u32 	[%rd469], %r88;
$L__BB9_141:
	setp.ne.s32 	%p411, %r1110, 1;
	@%p411 bra 	$L__BB9_145;
	setp.ne.s16 	%p412, %rs3, 0;
	mov.b64 	%rd704, 0;
	@%p412 bra 	$L__BB9_144;
	ld.global.u64 	%rd704, [%rd57];
$L__BB9_144:
	cvt.s64.s32 	%rd471, %r171;
	add.s64 	%rd472, %rd704, %rd471;
	shl.b64 	%rd473, %rd472, 2;
	add.s64 	%rd474, %rd4, %rd473;
	st.global.u32 	[%rd474], %r89;
$L__BB9_145:
	setp.ne.s32 	%p413, %r1112, 1;
	@%p413 bra 	$L__BB9_149;
	setp.ne.s16 	%p414, %rs3, 0;
	mov.b64 	%rd705, 0;
	@%p414 bra 	$L__BB9_148;
	ld.global.u64 	%rd705, [%rd57];
$L__BB9_148:
	cvt.s64.s32 	%rd476, %r172;
	add.s64 	%rd477, %rd705, %rd476;
	shl.b64 	%rd478, %rd477, 2;
	add.s64 	%rd479, %rd4, %rd478;
	st.global.u32 	[%rd479], %r90;
$L__BB9_149:
	and.b32  	%r1239, %r91, -2147483647;
	setp.ne.s32 	%p415, %r1239, 1;
	@%p415 bra 	$L__BB9_153;
	setp.ne.s16 	%p416, %rs3, 0;
	mov.b64 	%rd706, 0;
	@%p416 bra 	$L__BB9_152;
	ld.global.u64 	%rd706, [%rd57];
$L__BB9_152:
	cvt.s64.s32 	%rd481, %r173;
	add.s64 	%rd482, %rd706, %rd481;
	shl.b64 	%rd483, %rd482, 2;
	add.s64 	%rd484, %rd4, %rd483;
	st.global.u32 	[%rd484], %r91;
$L__BB9_153:
	setp.ne.s32 	%p417, %r161, 1;
	@%p417 bra 	$L__BB9_157;
	setp.ne.s16 	%p418, %rs3, 0;
	mov.b64 	%rd707, 0;
	@%p418 bra 	$L__BB9_156;
	ld.global.u64 	%rd707, [%rd57];
$L__BB9_156:
	cvt.s64.s32 	%rd486, %r174;
	add.s64 	%rd487, %rd707, %rd486;
	shl.b64 	%rd488, %rd487, 2;
	add.s64 	%rd489, %rd4, %rd488;
	st.global.u32 	[%rd489], %r92;
$L__BB9_157:
	setp.ne.s32 	%p419, %r160, 1;
	@%p419 bra 	$L__BB9_161;
	setp.ne.s16 	%p420, %rs3, 0;
	mov.b64 	%rd708, 0;
	@%p420 bra 	$L__BB9_160;
	ld.global.u64 	%rd708, [%rd57];
$L__BB9_160:
	cvt.s64.s32 	%rd491, %r175;
	add.s64 	%rd492, %rd708, %rd491;
	shl.b64 	%rd493, %rd492, 2;
	add.s64 	%rd494, %rd4, %rd493;
	st.global.u32 	[%rd494], %r93;
$L__BB9_161:
	setp.ne.s32 	%p421, %r1120, 1;
	@%p421 bra 	$L__BB9_165;
	setp.ne.s16 	%p422, %rs3, 0;
	mov.b64 	%rd709, 0;
	@%p422 bra 	$L__BB9_164;
	ld.global.u64 	%rd709, [%rd57];
$L__BB9_164:
	cvt.s64.s32 	%rd496, %r176;
	add.s64 	%rd497, %rd709, %rd496;
	shl.b64 	%rd498, %rd497, 2;
	add.s64 	%rd499, %rd4, %rd498;
	st.global.u32 	[%rd499], %r94;
$L__BB9_165:
	setp.ne.s32 	%p423, %r163, 1;
	@%p423 bra 	$L__BB9_169;
	setp.ne.s16 	%p424, %rs3, 0;
	mov.b64 	%rd710, 0;
	@%p424 bra 	$L__BB9_168;
	ld.global.u64 	%rd710, [%rd57];
$L__BB9_168:
	cvt.s64.s32 	%rd501, %r177;
	add.s64 	%rd502, %rd710, %rd501;
	shl.b64 	%rd503, %rd502, 2;
	add.s64 	%rd504, %rd4, %rd503;
	st.global.u32 	[%rd504], %r95;
$L__BB9_169:
	setp.ne.s32 	%p425, %r162, 1;
	@%p425 bra 	$L__BB9_173;
	setp.ne.s16 	%p426, %rs3, 0;
	mov.b64 	%rd711, 0;
	@%p426 bra 	$L__BB9_172;
	ld.global.u64 	%rd711, [%rd57];
$L__BB9_172:
	cvt.s64.s32 	%rd506, %r178;
	add.s64 	%rd507, %rd711, %rd506;
	shl.b64 	%rd508, %rd507, 2;
	add.s64 	%rd509, %rd4, %rd508;
	st.global.u32 	[%rd509], %r96;
$L__BB9_173:
	setp.ne.s32 	%p427, %r165, 1;
	@%p427 bra 	$L__BB9_177;
	setp.ne.s16 	%p428, %rs3, 0;
	mov.b64 	%rd712, 0;
	@%p428 bra 	$L__BB9_176;
	ld.global.u64 	%rd712, [%rd57];
$L__BB9_176:
	cvt.s64.s32 	%rd511, %r179;
	add.s64 	%rd512, %rd712, %rd511;
	shl.b64 	%rd513, %rd512, 2;
	add.s64 	%rd514, %rd4, %rd513;
	st.global.u32 	[%rd514], %r97;
$L__BB9_177:
	setp.ne.s32 	%p429, %r164, 1;
	@%p429 bra 	$L__BB9_181;
	setp.ne.s16 	%p430, %rs3, 0;
	mov.b64 	%rd713, 0;
	@%p430 bra 	$L__BB9_180;
	ld.global.u64 	%rd713, [%rd57];
$L__BB9_180:
	cvt.s64.s32 	%rd516, %r180;
	add.s64 	%rd517, %rd713, %rd516;
	shl.b64 	%rd518, %rd517, 2;
	add.s64 	%rd519, %rd4, %rd518;
	st.global.u32 	[%rd519], %r98;
$L__BB9_181:
	setp.ne.s32 	%p431, %r1235, 1;
	@%p431 bra 	$L__BB9_185;
	setp.ne.s16 	%p432, %rs3, 0;
	mov.b64 	%rd714, 0;
	@%p432 bra 	$L__BB9_184;
	ld.global.u64 	%rd714, [%rd57];
$L__BB9_184:
	cvt.s64.s32 	%rd521, %r181;
	add.s64 	%rd522, %rd714, %rd521;
	shl.b64 	%rd523, %rd522, 2;
	add.s64 	%rd524, %rd4, %rd523;
	st.global.u32 	[%rd524], %r99;
$L__BB9_185:
	setp.ne.s32 	%p433, %r1237, 1;
	@%p433 bra 	$L__BB9_189;
	setp.ne.s16 	%p434, %rs3, 0;
	mov.b64 	%rd715, 0;
	@%p434 bra 	$L__BB9_188;
	ld.global.u64 	%rd715, [%rd57];
$L__BB9_188:
	cvt.s64.s32 	%rd526, %r182;
	add.s64 	%rd527, %rd715, %rd526;
	shl.b64 	%rd528, %rd527, 2;
	add.s64 	%rd529, %rd4, %rd528;
	st.global.u32 	[%rd529], %r100;
$L__BB9_189:
	and.b32  	%r1242, %r101, -2147483647;
	setp.ne.s32 	%p435, %r1242, 1;
	@%p435 bra 	$L__BB9_545;
	setp.ne.s16 	%p436, %rs3, 0;
	mov.b64 	%rd716, 0;
	@%p436 bra 	$L__BB9_192;
	ld.global.u64 	%rd716, [%rd57];
$L__BB9_192:
	cvt.s64.s32 	%rd531, %r183;
	add.s64 	%rd532, %rd716, %rd531;
	shl.b64 	%rd533, %rd532, 2;
	add.s64 	%rd534, %rd4, %rd533;
	st.global.u32 	[%rd534], %r101;
	bra.uni 	$L__BB9_545;
$L__BB9_193:
	setp.ne.s32 	%p437, %r169, 1;
	bar.sync 	0;
	@%p437 bra 	$L__BB9_195;
	sub.s32 	%r1243, %r168, %r166;
	shl.b32 	%r1244, %r1243, 2;
	mov.u32 	%r1245, _ZZN3cub18CUB_300001_SM_10006detail6select23DeviceSelectSweepKernelINS2_10policy_hubIiNS0_8NullTypeEiLb0ELNS0_10SelectImplE0EE10Policy1000EN6thrust24THRUST_300001_SM_1000_NS6detail15normal_iteratorINSA_10device_ptrIiEEEEPS5_SF_PlNS0_13ScanTileStateIiLb1EEE6is_oddS5_iNS2_19streaming_context_tIlLb1EEELS6_0EEEvT0_T1_T2_T3_T4_T5_T6_T7_iT8_NS1_7vsmem_tEE19static_temp_storage;
	add.s32 	%r1246, %r1245, %r1244;
	st.shared.u32 	[%r1246], %r87;
$L__BB9_195:
	setp.ne.s32 	%p438, %r1108, 1;
	@%p438 bra 	$L__BB9_197;
	sub.s32 	%r1247, %r170, %r166;
	shl.b32 	%r1248, %r1247, 2;
	mov.u32 	%r1249, _ZZN3cub18CUB_300001_SM_10006detail6select23DeviceSelectSweepKernelINS2_10policy_hubIiNS0_8NullTypeEiLb0ELNS0_10SelectImplE0EE10Policy1000EN6thrust24THRUST_300001_SM_1000_NS6detail15normal_iteratorINSA_10device_ptrIiEEEEPS5_SF_PlNS0_13ScanTileStateIiLb1EEE6is_oddS5_iNS2_19streaming_context_tIlLb1EEELS6_0EEEvT0_T1_T2_T3_T4_T5_T6_T7_iT8_NS1_7vsmem_tEE19static_temp_storage;
	add.s32 	%r1250, %r1249, %r1248;
	st.shared.u32 	[%r1250], %r88;
$L__BB9_197:
	setp.ne.s32 	%p439, %r1110, 1;
	@%p439 bra 	$L__BB9_199;
	sub.s32 	%r1251, %r171, %r166;
	shl.b32 	%r1252, %r1251, 2;
	mov.u32 	%r1253, _ZZN3cub18CUB_300001_SM_10006detail6select23DeviceSelectSweepKernelINS2_10policy_hubIiNS0_8NullTypeEiLb0ELNS0_10SelectImplE0EE10Policy1000EN6thrust24THRUST_300001_SM_1000_NS6detail15normal_iteratorINSA_10device_ptrIiEEEEPS5_SF_PlNS0_13ScanTileStateIiLb1EEE6is_oddS5_iNS2_19streaming_context_tIlLb1EEELS6_0EEEvT0_T1_T2_T3_T4_T5_T6_T7_iT8_NS1_7vsmem_tEE19static_temp_storage;
	add.s32 	%r1254, %r1253, %r1252;
	st.shared.u32 	[%r1254], %r89;
$L__BB9_199:
	setp.ne.s32 	%p440, %r1112, 1;
	@%p440 bra 	$L__BB9_201;
	sub.s32 	%r1255, %r172, %r166;
	shl.b32 	%r1256, %r1255, 2;
	mov.u32 	%r1257, _ZZN3cub18CUB_300001_SM_10006detail6select23DeviceSelectSweepKernelINS2_10policy_hubIiNS0_8NullTypeEiLb0ELNS0_10SelectImplE0EE10Policy1000EN6thrust24THRUST_300001_SM_1000_NS6detail15normal_iteratorINSA_10device_ptrIiEEEEPS5_SF_PlNS0_13ScanTileStateIiLb1EEE6is_oddS5_iNS2_19streaming_context_tIlLb1EEELS6_0EEEvT0_T1_T2_T3_T4_T5_T6_T7_iT8_NS1_7vsmem_tEE19static_temp_storage;
	add.s32 	%r1258, %r1257, %r1256;
	st.shared.u32 	[%r1258], %r90;
$L__BB9_201:
	and.b32  	%r1259, %r91, -2147483647;
	setp.ne.s32 	%p441, %r1259, 1;
	@%p441 bra 	$L__BB9_203;
	sub.s32 	%r1260, %r173, %r166;
	shl.b32 	%r1261, %r1260, 2;
	mov.u32 	%r1262, _ZZN3cub18CUB_300001_SM_10006detail6select23DeviceSelectSweepKernelINS2_10policy_hubIiNS0_8NullTypeEiLb0ELNS0_10SelectImplE0EE10Policy1000EN6thrust24THRUST_300001_SM_1000_NS6detail15normal_iteratorINSA_10device_ptrIiEEEEPS5_SF_PlNS0_13ScanTileStateIiLb1EEE6is_oddS5_iNS2_19streaming_context_tIlLb1EEELS6_0EEEvT0_T1_T2_T3_T4_T5_T6_T7_iT8_NS1_7vsmem_tEE19static_temp_storage;
	add.s32 	%r1263, %r1262, %r1261;
	st.shared.u32 	[%r1263], %r91;
$L__BB9_203:
	setp.ne.s32 	%p442, %r161, 1;
	@%p442 bra 	$L__BB9_205;
	sub.s32 	%r1264, %r174, %r166;
	shl.b32 	%r1265, %r1264, 2;
	mov.u32 	%r1266, _ZZN3cub18CUB_300001_SM_10006detail6select23DeviceSelectSweepKernelINS2_10policy_hubIiNS0_8NullTypeEiLb0ELNS0_10SelectImplE0EE10Policy1000EN6thrust24THRUST_300001_SM_1000_NS6detail15normal_iteratorINSA_10device_ptrIiEEEEPS5_SF_PlNS0_13ScanTileStateIiLb1EEE6is_oddS5_iNS2_19streaming_context_tIlLb1EEELS6_0EEEvT0_T1_T2_T3_T4_T5_T6_T7_iT8_NS1_7vsmem_tEE19static_temp_storage;
	add.s32 	%r1267, %r1266, %r1265;
	st.shared.u32 	[%r1267], %r92;
$L__BB9_205:
	setp.ne.s32 	%p443, %r160, 1;
	@%p443 bra 	$L__BB9_207;
	sub.s32 	%r1268, %r175, %r166;
	shl.b32 	%r1269, %r1268, 2;
	mov.u32 	%r1270, _ZZN3cub18CUB_300001_SM_10006detail6select23DeviceSelectSweepKernelINS2_10policy_hubIiNS0_8NullTypeEiLb0ELNS0_10SelectImplE0EE10Policy1000EN6thrust24THRUST_300001_SM_1000_NS6detail15normal_iteratorINSA_10device_ptrIiEEEEPS5_SF_PlNS0_13ScanTileStateIiLb1EEE6is_oddS5_iNS2_19streaming_context_tIlLb1EEELS6_0EEEvT0_T1_T2_T3_T4_T5_T6_T7_iT8_NS1_7vsmem_tEE19static_temp_storage;
	add.s32 	%r1271, %r1270, %r1269;
	st.shared.u32 	[%r1271], %r93;
$L__BB9_207:
	setp.ne.s32 	%p444, %r1120, 1;
	@%p444 bra 	$L__BB9_209;
	sub.s32 	%r1272, %r176, %r166;
	shl.b32 	%r1273, %r1272, 2;
	mov.u32 	%r1274, _ZZN3cub18CUB_300001_SM_10006detail6select23DeviceSelectSweepKernelINS2_10policy_hubIiNS0_8NullTypeEiLb0ELNS0_10SelectImplE0EE10Policy1000EN6thrust24THRUST_300001_SM_1000_NS6detail15normal_iteratorINSA_10device_ptrIiEEEEPS5_SF_PlNS0_13ScanTileStateIiLb1EEE6is_oddS5_iNS2_19streaming_context_tIlLb1EEELS6_0EEEvT0_T1_T2_T3_T4_T5_T6_T7_iT8_NS1_7vsmem_tEE19static_temp_storage;
	add.s32 	%r1275, %r1274, %r1273;
	st.shared.u32 	[%r1275], %r94;
$L__BB9_209:
	setp.ne.s32 	%p445, %r163, 1;
	@%p445 bra 	$L__BB9_211;
	sub.s32 	%r1276, %r177, %r166;
	shl.b32 	%r1277, %r1276, 2;
	mov.u32 	%r1278, _ZZN3cub18CUB_300001_SM_10006detail6select23DeviceSelectSweepKernelINS2_10policy_hubIiNS0_8NullTypeEiLb0ELNS0_10SelectImplE0EE10Policy1000EN6thrust24THRUST_300001_SM_1000_NS6detail15normal_iteratorINSA_10device_ptrIiEEEEPS5_SF_PlNS0_13ScanTileStateIiLb1EEE6is_oddS5_iNS2_19streaming_context_tIlLb1EEELS6_0EEEvT0_T1_T2_T3_T4_T5_T6_T7_iT8_NS1_7vsmem_tEE19static_temp_storage;
	add.s32 	%r1279, %r1278, %r1277;
	st.shared.u32 	[%r1279], %r95;
$L__BB9_211:
	setp.ne.s32 	%p446, %r162, 1;
	@%p446 bra 	$L__BB9_213;
	sub.s32 	%r1280, %r178, %r166;
	shl.b32 	%r1281, %r1280, 2;
	mov.u32 	%r1282, _ZZN3cub18CUB_300001_SM_10006detail6select23DeviceSelectSweepKernelINS2_10policy_hubIiNS0_8NullTypeEiLb0ELNS0_10SelectImplE0EE10Policy1000EN6thrust24THRUST_300001_SM_1000_NS6detail15normal_iteratorINSA_10device_ptrIiEEEEPS5_SF_PlNS0_13ScanTileStateIiLb1EEE6is_oddS5_iNS2_19streaming_context_tIlLb1EEELS6_0EEEvT0_T1_T2_T3_T4_T5_T6_T7_iT8_NS1_7vsmem_tEE19static_temp_storage;
	add.s32 	%r1283, %r1282, %r1281;
	st.shared.u32 	[%r1283], %r96;
$L__BB9_213:
	setp.ne.s32 	%p447, %r165, 1;
	@%p447 bra 	$L__BB9_215;
	sub.s32 	%r1284, %r179, %r166;
	shl.b32 	%r1285, %r1284, 2;
	mov.u32 	%r1286, _ZZN3cub18CUB_300001_SM_10006detail6select23DeviceSelectSweepKernelINS2_10policy_hubIiNS0_8NullTypeEiLb0ELNS0_10SelectImplE0EE10Policy1000EN6thrust24THRUST_300001_SM_1000_NS6detail15normal_iteratorINSA_10device_ptrIiEEEEPS5_SF_PlNS0_13ScanTileStateIiLb1EEE6is_oddS5_iNS2_19streaming_context_tIlLb1EEELS6_0EEEvT0_T1_T2_T3_T4_T5_T6_T7_iT8_NS1_7vsmem_tEE19static_temp_storage;
	add.s32 	%r1287, %r1286, %r1285;
	st.shared.u32 	[%r1287], %r97;
$L__BB9_215:
	setp.ne.s32 	%p448, %r164, 1;
	@%p448 bra 	$L__BB9_217;
	sub.s32 	%r1288, %r180, %r166;
	shl.b32 	%r1289, %r1288, 2;
	mov.u32 	%r1290, _ZZN3cub18CUB_300001_SM_10006detail6select23DeviceSelectSweepKernelINS2_10policy_hubIiNS0_8NullTypeEiLb0ELNS0_10SelectImplE0EE10Policy1000EN6thrust24THRUST_300001_SM_1000_NS6detail15normal_iteratorINSA_10device_ptrIiEEEEPS5_SF_PlNS0_13ScanTileStateIiLb1EEE6is_oddS5_iNS2_19streaming_context_tIlLb1EEELS6_0EEEvT0_T1_T2_T3_T4_T5_T6_T7_iT8_NS1_7vsmem_tEE19static_temp_storage;
	add.s32 	%r1291, %r1290, %r1289;
	st.shared.u32 	[%r1291], %r98;
$L__BB9_217:
	setp.ne.s32 	%p449, %r1235, 1;
	@%p449 bra 	$L__BB9_219;
	sub.s32 	%r1293, %r181, %r166;
	shl.b32 	%r1294, %r1293, 2;
	mov.u32 	%r1295, _ZZN3cub18CUB_300001_SM_10006detail6select23DeviceSelectSweepKernelINS2_10policy_hubIiNS0_8NullTypeEiLb0ELNS0_10SelectImplE0EE10Policy1000EN6thrust24THRUST_300001_SM_1000_NS6detail15normal_iteratorINSA_10device_ptrIiEEEEPS5_SF_PlNS0_13ScanTileStateIiLb1EEE6is_oddS5_iNS2_19streaming_context_tIlLb1EEELS6_0EEEvT0_T1_T2_T3_T4_T5_T6_T7_iT8_NS1_7vsmem_tEE19static_temp_storage;
	add.s32 	%r1296, %r1295, %r1294;
	st.shared.u32 	[%r1296], %r99;
$L__BB9_219:
	setp.ne.s32 	%p450, %r1237, 1;
	@%p450 bra 	$L__BB9_221;
	sub.s32 	%r1298, %r182, %r166;
	shl.b32 	%r1299, %r1298, 2;
	mov.u32 	%r1300, _ZZN3cub18CUB_300001_SM_10006detail6select23DeviceSelectSweepKernelINS2_10policy_hubIiNS0_8NullTypeEiLb0ELNS0_10SelectImplE0EE10Policy1000EN6thrust24THRUST_300001_SM_1000_NS6detail15normal_iteratorINSA_10device_ptrIiEEEEPS5_SF_PlNS0_13ScanTileStateIiLb1EEE6is_oddS5_iNS2_19streaming_context_tIlLb1EEELS6_0EEEvT0_T1_T2_T3_T4_T5_T6_T7_iT8_NS1_7vsmem_tEE19static_temp_storage;
	add.s32 	%r1301, %r1300, %r1299;
	st.shared.u32 	[%r1301], %r100;
$L__BB9_221:
	and.b32  	%r1302, %r101, -2147483647;
	setp.ne.s32 	%p451, %r1302, 1;
	@%p451 bra 	$L__BB9_223;
	sub.s32 	%r1303, %r183, %r166;
	shl.b32 	%r1304, %r1303, 2;
	mov.u32 	%r1305, _ZZN3cub18CUB_300001_SM_10006detail6select23DeviceSelectSweepKernelINS2_10policy_hubIiNS0_8NullTypeEiLb0ELNS0_10SelectImplE0EE10Policy1000EN6thrust24THRUST_300001_SM_1000_NS6detail15normal_iteratorINSA_10device_ptrIiEEEEPS5_SF_PlNS0_13ScanTileStateIiLb1EEE6is_oddS5_iNS2_19streaming_context_tIlLb1EEELS6_0EEEvT0_T1_T2_T3_T4_T5_T6_T7_iT8_NS1_7vsmem_tEE19static_temp_storage;
	add.s32 	%r1306, %r1305, %r1304;
	st.shared.u32 	[%r1306], %r101;
$L__BB9_223:
	bar.sync 	0;
	setp.ge.s32 	%p452, %r1605, %r167;
	@%p452 bra 	$L__BB9_545;
	mov.u64 	%rd535, %rd205;
	ld.param.u8 	%rs4, [%rd535];
	ld.param.u64 	%rd536, [%rd535+24];
	cvta.to.global.u64 	%rd58, %rd536;
	not.b32 	%r1307, %r1605;
	add.s32 	%r184, %r167, %r1307;
	mul.hi.u32 	%r1308, %r184, -1431655765;
	shr.u32 	%r1309, %r1308, 8;
	add.s32 	%r185, %r1309, 1;
	and.b32  	%r1310, %r1309, 3;
	setp.eq.s32 	%p453, %r1310, 3;
	@%p453 bra 	$L__BB9_229;
	and.b32  	%r1311, %r185, 3;
	add.s32 	%r1604, %r166, %r1605;
	shl.b32 	%r1312, %r1605, 2;
	mov.u32 	%r1313, _ZZN3cub18CUB_300001_SM_10006detail6select23DeviceSelectSweepKernelINS2_10policy_hubIiNS0_8NullTypeEiLb0ELNS0_10SelectImplE0EE10Policy1000EN6thrust24THRUST_300001_SM_1000_NS6detail15normal_iteratorINSA_10device_ptrIiEEEEPS5_SF_PlNS0_13ScanTileStateIiLb1EEE6is_oddS5_iNS2_19streaming_context_tIlLb1EEELS6_0EEEvT0_T1_T2_T3_T4_T5_T6_T7_iT8_NS1_7vsmem_tEE19static_temp_storage;
	add.s32 	%r1603, %r1313, %r1312;
	neg.s32 	%r1602, %r1311;
	mad.lo.s32 	%r1605, %r1311, 384, %r1605;
$L__BB9_226:
	.pragma "nounroll";
	setp.ne.s16 	%p454, %rs4, 0;
	mov.b64 	%rd697, 0;
	@%p454 bra 	$L__BB9_228;
	ld.global.u64 	%rd697, [%rd58];
$L__BB9_228:
	cvt.s64.s32 	%rd538, %r1604;
	add.s64 	%rd539, %rd697, %rd538;
	shl.b64 	%rd540, %rd539, 2;
	add.s64 	%rd541, %rd4, %rd540;
	ld.shared.u32 	%r1314, [%r1603];
	st.global.u32 	[%rd541], %r1314;
	add.s32 	%r1604, %r1604, 384;
	add.s32 	%r1603, %r1603, 1536;
	add.s32 	%r1602, %r1602, 1;
	setp.ne.s32 	%p455, %r1602, 0;
	@%p455 bra 	$L__BB9_226;
$L__BB9_229:
	setp.lt.u32 	%p456, %r184, 1152;
	@%p456 bra 	$L__BB9_545;
	add.s32 	%r1607, %r166, %r1605;
	shl.b32 	%r1315, %r1605, 2;
	mov.u32 	%r1316, _ZZN3cub18CUB_300001_SM_10006detail6select23DeviceSelectSweepKernelINS2_10policy_hubIiNS0_8NullTypeEiLb0ELNS0_10SelectImplE0EE10Policy1000EN6thrust24THRUST_300001_SM_1000_NS6detail15normal_iteratorINSA_10device_ptrIiEEEEPS5_SF_PlNS0_13ScanTileStateIiLb1EEE6is_oddS5_iNS2_19streaming_context_tIlLb1EEELS6_0EEEvT0_T1_T2_T3_T4_T5_T6_T7_iT8_NS1_7vsmem_tEE19static_temp_storage;
	add.s32 	%r1317, %r1315, %r1316;
	add.s32 	%r1606, %r1317, 3072;
$L__BB9_231:
	setp.ne.s16 	%p457, %rs4, 0;
	cvt.s64.s32 	%rd61, %r1607;
	mov.b64 	%rd698, 0;
	@%p457 bra 	$L__BB9_233;
	ld.global.u64 	%rd698, [%rd58];
$L__BB9_233:
	setp.ne.s16 	%p458, %rs4, 0;
	add.s64 	%rd544, %rd698, %rd61;
	shl.b64 	%rd545, %rd544, 2;
	add.s64 	%rd546, %rd4, %rd545;
	ld.shared.u32 	%r1318, [%r1606+-3072];
	st.global.u32 	[%rd546], %r1318;
	mov.b64 	%rd699, 0;
	@%p458 bra 	$L__BB9_235;
	ld.global.u64 	%rd699, [%rd58];
$L__BB9_235:
	setp.ne.s16 	%p459, %rs4, 0;
	add.s64 	%rd548, %rd699, %rd61;
	shl.b64 	%rd549, %rd548, 2;
	add.s64 	%rd550, %rd4, %rd549;
	ld.shared.u32 	%r1319, [%r1606+-1536];
	st.global.u32 	[%rd550+1536], %r1319;
	mov.b64 	%rd700, 0;
	@%p459 bra 	$L__BB9_237;
	ld.global.u64 	%rd700, [%rd58];
$L__BB9_237:
	setp.ne.s16 	%p460, %rs4, 0;
	add.s64 	%rd552, %rd700, %rd61;
	shl.b64 	%rd553, %rd552, 2;
	add.s64 	%rd554, %rd4, %rd553;
	ld.shared.u32 	%r1320, [%r1606];
	st.global.u32 	[%rd554+3072], %r1320;
	mov.b64 	%rd701, 0;
	@%p460 bra 	$L__BB9_239;
	ld.global.u64 	%rd701, [%rd58];
$L__BB9_239:
	cvt.u32.u64 	%r1321, %rd61;
	add.s64 	%rd555, %rd701, %rd61;
	shl.b64 	%rd556, %rd555, 2;
	add.s64 	%rd557, %rd4, %rd556;
	ld.shared.u32 	%r1322, [%r1606+1536];
	st.global.u32 	[%rd557+4608], %r1322;
	add.s32 	%r1605, %r1605, 1536;
	add.s32 	%r1607, %r1321, 1536;
	add.s32 	%r1606, %r1606, 6144;
	setp.lt.s32 	%p461, %r1605, %r167;
	@%p461 bra 	$L__BB9_231;
	bra.uni 	$L__BB9_545;
$L__BB9_240:
	ld.param.u32 	%r1580, [_ZN3cub18CUB_300001_SM_10006detail6select23DeviceSelectSweepKernelINS2_10policy_hubIiNS0_8NullTypeEiLb0ELNS0_10SelectImplE0EE10Policy1000EN6thrust24THRUST_300001_SM_1000_NS6detail15normal_iteratorINSA_10device_ptrIiEEEEPS5_SF_PlNS0_13ScanTileStateIiLb1EEE6is_oddS5_iNS2_19streaming_context_tIlLb1EEELS6_0EEEvT0_T1_T2_T3_T4_T5_T6_T7_iT8_NS1_7vsmem_tE_param_7];
	sub.s32 	%r205, %r1580, %r2;
	setp.ne.s32 	%p32, %r1588, 0;
	@%p32 bra 	$L__BB9_381;
	ld.param.u8 	%rs30, [%rd1];
	setp.eq.s16 	%p205, %rs30, 0;
	ld.param.u64 	%rd324, [%rd1+16];
	selp.b64 	%rd325, %rd324, 0, %p205;
	cvt.u64.u32 	%rd326, %r2;
	add.s64 	%rd327, %rd325, %rd326;
	mov.u32 	%r1626, %tid.x;
	and.b32  	%r824, %r1626, 31;
	and.b32  	%r825, %r1626, 992;
	mul.lo.s32 	%r826, %r825, 15;
	or.b32  	%r207, %r826, %r824;
	setp.ge.s32 	%p206, %r207, %r205;
	cvt.u64.u32 	%rd328, %r207;
	add.s64 	%rd329, %rd327, %rd328;
	shl.b64 	%rd330, %rd329, 2;
	add.s64 	%rd100, %rd3, %rd330;
	@%p206 bra 	$L__BB9_243;
	ld.global.u32 	%r1609, [%rd100];
$L__BB9_243:
	add.s32 	%r828, %r207, 32;
	setp.ge.s32 	%p207, %r828, %r205;
	@%p207 bra 	$L__BB9_245;
	ld.global.u32 	%r1610, [%rd100+128];
$L__BB9_245:
	add.s32 	%r830, %r207, 64;
	setp.ge.s32 	%p208, %r830, %r205;
	@%p208 bra 	$L__BB9_247;
	ld.global.u32 	%r1611, [%rd100+256];
$L__BB9_247:
	add.s32 	%r832, %r207, 96;
	setp.ge.s32 	%p209, %r832, %r205;
	@%p209 bra 	$L__BB9_249;
	ld.global.u32 	%r1612, [%rd100+384];
$L__BB9_249:
	add.s32 	%r834, %r207, 128;
	setp.ge.s32 	%p210, %r834, %r205;
	@%p210 bra 	$L__BB9_251;
	ld.global.u32 	%r1613, [%rd100+512];
$L__BB9_251:
	add.s32 	%r836, %r207, 160;
	setp.ge.s32 	%p211, %r836, %r205;
	@%p211 bra 	$L__BB9_253;
	ld.global.u32 	%r1614, [%rd100+640];
$L__BB9_253:
	add.s32 	%r838, %r207, 192;
	setp.ge.s32 	%p212, %r838, %r205;
	@%p212 bra 	$L__BB9_255;
	ld.global.u32 	%r1615, [%rd100+768];
$L__BB9_255:
	add.s32 	%r840, %r207, 224;
	setp.ge.s32 	%p213, %r840, %r205;
	@%p213 bra 	$L__BB9_257;
	ld.global.u32 	%r1616, [%rd100+896];
$L__BB9_257:
	add.s32 	%r842, %r207, 256;
	setp.ge.s32 	%p214, %r842, %r205;
	@%p214 bra 	$L__BB9_259;
	ld.global.u32 	%r1617, [%rd100+1024];
$L__BB9_259:
	add.s32 	%r844, %r207, 288;
	setp.ge.s32 	%p215, %r844, %r205;
	@%p215 bra 	$L__BB9_261;
	ld.global.u32 	%r1618, [%rd100+1152];
$L__BB9_261:
	add.s32 	%r846, %r207, 320;
	setp.ge.s32 	%p216, %r846, %r205;
	@%p216 bra 	$L__BB9_263;
	ld.global.u32 	%r1619, [%rd100+1280];
$L__BB9_263:
	add.s32 	%r848, %r207, 352;
	setp.ge.s32 	%p217, %r848, %r205;
	@%p217 bra 	$L__BB9_265;
	ld.global.u32 	%r1620, [%rd100+1408];
$L__BB9_265:
	add.s32 	%r850, %r207, 384;
	setp.ge.s32 	%p218, %r850, %r205;
	@%p218 bra 	$L__BB9_267;
	ld.global.u32 	%r1621, [%rd100+1536];
$L__BB9_267:
	add.s32 	%r852, %r207, 416;
	setp.ge.s32 	%p219, %r852, %r205;
	@%p219 bra 	$L__BB9_269;
	ld.global.u32 	%r1622, [%rd100+1664];
$L__BB9_269:
	add.s32 	%r854, %r207, 448;
	setp.ge.s32 	%p220, %r854, %r205;
	@%p220 bra 	$L__BB9_271;
	ld.global.u32 	%r1623, [%rd100+1792];
$L__BB9_271:
	// begin inline asm
	mov.u32 %r855, %laneid;
	// end inline asm
	shr.u32 	%r239, %r1626, 5;
	mad.lo.s32 	%r886, %r239, 480, %r855;
	shl.b32 	%r887, %r886, 2;
	mov.u32 	%r888, _ZZN3cub18CUB_300001_SM_10006detail6select23DeviceSelectSweepKernelINS2_10policy_hubIiNS0_8NullTypeEiLb0ELNS0_10SelectImplE0EE10Policy1000EN6thrust24THRUST_300001_SM_1000_NS6detail15normal_iteratorINSA_10device_ptrIiEEEEPS5_SF_PlNS0_13ScanTileStateIiLb1EEE6is_oddS5_iNS2_19streaming_context_tIlLb1EEELS6_0EEEvT0_T1_T2_T3_T4_T5_T6_T7_iT8_NS1_7vsmem_tEE19static_temp_storage;
	add.s32 	%r889, %r888, %r887;
	st.shared.u32 	[%r889], %r1609;
	st.shared.u32 	[%r889+128], %r1610;
	st.shared.u32 	[%r889+256], %r1611;
	st.shared.u32 	[%r889+384], %r1612;
	st.shared.u32 	[%r889+512], %r1613;
	st.shared.u32 	[%r889+640], %r1614;
	st.shared.u32 	[%r889+768], %r1615;
	st.shared.u32 	[%r889+896], %r1616;
	st.shared.u32 	[%r889+1024], %r1617;
	st.shared.u32 	[%r889+1152], %r1618;
	st.shared.u32 	[%r889+1280], %r1619;
	st.shared.u32 	[%r889+1408], %r1620;
	st.shared.u32 	[%r889+1536], %r1621;
	st.shared.u32 	[%r889+1664], %r1622;
	st.shared.u32 	[%r889+1792], %r1623;
	bar.warp.sync 	-1;
	mad.lo.s32 	%r890, %r855, 56, %r889;
	ld.shared.u32 	%r891, [%r890];
	ld.shared.u32 	%r892, [%r890+4];
	ld.shared.u32 	%r893, [%r890+8];
	ld.shared.u32 	%r894, [%r890+12];
	ld.shared.u32 	%r895, [%r890+16];
	ld.shared.u32 	%r896, [%r890+20];
	ld.shared.u32 	%r897, [%r890+24];
	ld.shared.u32 	%r898, [%r890+28];
	ld.shared.u32 	%r899, [%r890+32];
	ld.shared.u32 	%r900, [%r890+36];
	ld.shared.u32 	%r901, [%r890+40];
	ld.shared.u32 	%r902, [%r890+44];
	ld.shared.u32 	%r903, [%r890+48];
	ld.shared.u32 	%r904, [%r890+52];
	ld.shared.u32 	%r905, [%r890+56];
	mul.lo.s32 	%r906, %r1626, 15;
	setp.ge.s32 	%p221, %r906, %r205;
	and.b32  	%r907, %r891, -2147483647;
	setp.eq.s32 	%p222, %r907, 1;
	or.pred  	%p1, %p221, %p222;
	selp.u32 	%r255, 1, 0, %p1;
	add.s32 	%r908, %r906, 1;
	setp.ge.s32 	%p223, %r908, %r205;
	and.b32  	%r909, %r892, -2147483647;
	setp.eq.s32 	%p224, %r909, 1;
	or.pred  	%p2, %p223, %p224;
	selp.u32 	%r910, 1, 0, %p2;
	add.s32 	%r911, %r906, 2;
	setp.ge.s32 	%p225, %r911, %r205;
	and.b32  	%r912, %r893, -2147483647;
	setp.eq.s32 	%p226, %r912, 1;
	or.pred  	%p3, %p225, %p226;
	selp.u32 	%r913, 1, 0, %p3;
	add.s32 	%r914, %r906, 3;
	setp.ge.s32 	%p227, %r914, %r205;
	and.b32  	%r915, %r894, -2147483647;
	setp.eq.s32 	%p228, %r915, 1;
	or.pred  	%p4, %p227, %p228;
	selp.u32 	%r916, 1, 0, %p4;
	add.s32 	%r917, %r906, 4;
	setp.ge.s32 	%p229, %r917, %r205;
	and.b32  	%r918, %r895, -2147483647;
	setp.eq.s32 	%p230, %r918, 1;
	or.pred  	%p5, %p229, %p230;
	selp.u32 	%r919, 1, 0, %p5;
	add.s32 	%r920, %r906, 5;
	setp.ge.s32 	%p231, %r920, %r205;
	and.b32  	%r921, %r896, -2147483647;
	setp.eq.s32 	%p232, %r921, 1;
	or.pred  	%p6, %p231, %p232;
	selp.u32 	%r922, 1, 0, %p6;
	add.s32 	%r923, %r906, 6;
	setp.ge.s32 	%p233, %r923, %r205;
	and.b32  	%r924, %r897, -2147483647;
	setp.eq.s32 	%p234, %r924, 1;
	or.pred  	%p7, %p233, %p234;
	selp.u32 	%r925, 1, 0, %p7;
	add.s32 	%r926, %r906, 7;
	setp.ge.s32 	%p235, %r926, %r205;
	and.b32  	%r927, %r898, -2147483647;
	setp.eq.s32 	%p236, %r927, 1;
	or.pred  	%p8, %p235, %p236;
	selp.u32 	%r928, 1, 0, %p8;
	add.s32 	%r929, %r906, 8;
	setp.ge.s32 	%p237, %r929, %r205;
	and.b32  	%r930, %r899, -2147483647;
	setp.eq.s32 	%p238, %r930, 1;
	or.pred  	%p9, %p237, %p238;
	selp.u32 	%r931, 1, 0, %p9;
	add.s32 	%r932, %r906, 9;
	setp.ge.s32 	%p239, %r932, %r205;
	and.b32  	%r933, %r900, -2147483647;
	setp.eq.s32 	%p240, %r933, 1;
	or.pred  	%p10, %p239, %p240;
	selp.u32 	%r934, 1, 0, %p10;
	add.s32 	%r935, %r906, 10;
	setp.ge.s32 	%p241, %r935, %r205;
	and.b32  	%r936, %r901, -2147483647;
	setp.eq.s32 	%p242, %r936, 1;
	or.pred  	%p11, %p241, %p242;
	selp.u32 	%r937, 1, 0, %p11;
	add.s32 	%r938, %r906, 11;
	setp.ge.s32 	%p243, %r938, %r205;
	and.b32  	%r939, %r902, -2147483647;
	setp.eq.s32 	%p244, %r939, 1;
	or.pred  	%p12, %p243, %p244;
	selp.u32 	%r940, 1, 0, %p12;
	add.s32 	%r941, %r906, 12;
	setp.ge.s32 	%p245, %r941, %r205;
	and.b32  	%r942, %r903, -2147483647;
	setp.eq.s32 	%p246, %r942, 1;
	or.pred  	%p13, %p245, %p246;
	selp.u32 	%r943, 1, 0, %p13;
	add.s32 	%r944, %r906, 13;
	setp.ge.s32 	%p247, %r944, %r205;
	and.b32  	%r945, %r904, -2147483647;
	setp.eq.s32 	%p248, %r945, 1;
	or.pred  	%p14, %p247, %p248;
	selp.u32 	%r946, 1, 0, %p14;
	add.s32 	%r947, %r906, 14;
	setp.ge.s32 	%p249, %r947, %r205;
	and.b32  	%r948, %r905, -2147483647;
	setp.eq.s32 	%p250, %r948, 1;
	or.pred  	%p15, %p249, %p250;
	selp.u32 	%r949, 1, 0, %p15;
	bar.sync 	0;
	add.s32 	%r256, %r910, %r255;
	add.s32 	%r257, %r256, %r913;
	add.s32 	%r258, %r257, %r916;
	add.s32 	%r259, %r258, %r919;
	add.s32 	%r260, %r259, %r922;
	add.s32 	%r261, %r260, %r925;
	add.s32 	%r262, %r261, %r928;
	add.s32 	%r263, %r262, %r931;
	add.s32 	%r264, %r263, %r934;
	add.s32 	%r265, %r264, %r937;
	add.s32 	%r266, %r265, %r940;
	add.s32 	%r267, %r266, %r943;
	add.s32 	%r268, %r267, %r946;
	add.s32 	%r860, %r268, %r949;
	mov.b32 	%r858, 1;
	mov.b32 	%r883, 0;
	mov.b32 	%r885, -1;
	// begin inline asm
	{  .reg .s32 r0;  .reg .pred p;  shfl.sync.up.b32 r0|p, %r860, %r858, %r883, %r885;  @p add.s32 r0, r0, %r860;  mov.s32 %r856, r0;}
	// end inline asm
	mov.b32 	%r864, 2;
	// begin inline asm
	{  .reg .s32 r0;  .reg .pred p;  shfl.sync.up.b32 r0|p, %r856, %r864, %r883, %r885;  @p add.s32 r0, r0, %r856;  mov.s32 %r862, r0;}
	// end inline asm
	mov.b32 	%r870, 4;
	// begin inline asm
	{  .reg .s32 r0;  .reg .pred p;  shfl.sync.up.b32 r0|p, %r862, %r870, %r883, %r885;  @p add.s32 r0, r0, %r862;  mov.s32 %r868, r0;}
	// end inline asm
	mov.b32 	%r876, 8;
	// begin inline asm
	{  .reg .s32 r0;  .reg .pred p;  shfl.sync.up.b32 r0|p, %r868, %r876, %r883, %r885;  @p add.s32 r0, r0, %r868;  mov.s32 %r874, r0;}
	// end inline asm
	mov.b32 	%r882, 16;
	// begin inline asm
	{  .reg .s32 r0;  .reg .pred p;  shfl.sync.up.b32 r0|p, %r874, %r882, %r883, %r885;  @p add.s32 r0, r0, %r874;  mov.s32 %r880, r0;}
	// end inline asm
	setp.ne.s32 	%p251, %r855, 31;
	@%p251 bra 	$L__BB9_273;
	shl.b32 	%r950, %r239, 2;
	mov.u32 	%r951, _ZZN3cub18CUB_300001_SM_10006detail6select23DeviceSelectSweepKernelINS2_10policy_hubIiNS0_8NullTypeEiLb0ELNS0_10SelectImplE0EE10Policy1000EN6thrust24THRUST_300001_SM_1000_NS6detail15normal_iteratorINSA_10device_ptrIiEEEEPS5_SF_PlNS0_13ScanTileStateIiLb1EEE6is_oddS5_iNS2_19streaming_context_tIlLb1EEELS6_0EEEvT0_T1_T2_T3_T4_T5_T6_T7_iT8_NS1_7vsmem_tEE19static_temp_storage;
	add.s32 	%r952, %r951, %r950;
	st.shared.u32 	[%r952], %r880;
$L__BB9_273:
	mov.u64 	%rd101, %rd205;
	bar.sync 	0;
	ld.shared.v4.u32 	{%r271, %r272, %r273, %r274}, [_ZZN3cub18CUB_300001_SM_10006detail6select23DeviceSelectSweepKernelINS2_10policy_hubIiNS0_8NullTypeEiLb0ELNS0_10SelectImplE0EE10Policy1000EN6thrust24THRUST_300001_SM_1000_NS6detail15normal_iteratorINSA_10device_ptrIiEEEEPS5_SF_PlNS0_13ScanTileStateIiLb1EEE6is_oddS5_iNS2_19streaming_context_tIlLb1EEELS6_0EEEvT0_T1_T2_T3_T4_T5_T6_T7_iT8_NS1_7vsmem_tEE19static_temp_storage];
	add.s32 	%r953, %r272, %r271;
	setp.eq.s32 	%p252, %r239, 2;
	selp.b32 	%r954, %r953, %r271, %p252;
	add.s32 	%r955, %r953, %r273;
	setp.eq.s32 	%p253, %r239, 3;
	selp.b32 	%r956, %r955, %r954, %p253;
	add.s32 	%r957, %r955, %r274;
	setp.eq.s32 	%p254, %r239, 4;
	selp.b32 	%r958, %r957, %r956, %p254;
	ld.shared.v4.u32 	{%r275, %r276, %r277, %r278}, [_ZZN3cub18CUB_300001_SM_10006detail6select23DeviceSelectSweepKernelINS2_10policy_hubIiNS0_8NullTypeEiLb0ELNS0_10SelectImplE0EE10Policy1000EN6thrust24THRUST_300001_SM_1000_NS6detail15normal_iteratorINSA_10device_ptrIiEEEEPS5_SF_PlNS0_13ScanTileStateIiLb1EEE6is_oddS5_iNS2_19streaming_context_tIlLb1EEELS6_0EEEvT0_T1_T2_T3_T4_T5_T6_T7_iT8_NS1_7vsmem_tEE19static_temp_storage+16];
	add.s32 	%r959, %r957, %r275;
	setp.eq.s32 	%p255, %r239, 5;
	selp.b32 	%r960, %r959, %r958, %p255;
	add.s32 	%r961, %r959, %r276;
	setp.eq.s32 	%p256, %r239, 6;
	selp.b32 	%r962, %r961, %r960, %p256;
	add.s32 	%r963, %r961, %r277;
	setp.eq.s32 	%p257, %r239, 7;
	selp.b32 	%r964, %r963, %r962, %p257;
	add.s32 	%r965, %r963, %r278;
	setp.eq.s32 	%p258, %r239, 8;
	selp.b32 	%r966, %r965, %r964, %p258;
	ld.shared.v4.u32 	{%r279, %r280, %r281, %r282}, [_ZZN3cub18CUB_300001_SM_10006detail6select23DeviceSelectSweepKernelINS2_10policy_hubIiNS0_8NullTypeEiLb0ELNS0_10SelectImplE0EE10Policy1000EN6thrust24THRUST_300001_SM_1000_NS6detail15normal_iteratorINSA_10device_ptrIiEEEEPS5_SF_PlNS0_13ScanTileStateIiLb1EEE6is_oddS5_iNS2_19streaming_context_tIlLb1EEELS6_0EEEvT0_T1_T2_T3_T4_T5_T6_T7_iT8_NS1_7vsmem_tEE19static_temp_storage+32];
	add.s32 	%r967, %r965, %r279;
	setp.eq.s32 	%p259, %r239, 9;
	selp.b32 	%r968, %r967, %r966, %p259;
	add.s32 	%r969, %r967, %r280;
	setp.eq.s32 	%p260, %r239, 10;
	selp.b32 	%r970, %r969, %r968, %p260;
	add.s32 	%r971, %r969, %r281;
	setp.eq.s32 	%p261, %r239, 11;
	selp.b32 	%r972, %r971, %r970, %p261;
	setp.lt.u32 	%p262, %r1626, 32;
	selp.b32 	%r973, 0, %r972, %p262;
	setp.eq.s32 	%p263, %r855, 0;
	sub.s32 	%r974, %r880, %r860;
	selp.b32 	%r975, 0, %r974, %p263;
	add.s32 	%r283, %r973, %r975;
	add.s32 	%r284, %r283, %r255;
	add.s32 	%r285, %r256, %r283;
	add.s32 	%r286, %r257, %r283;
	add.s32 	%r287, %r258, %r283;
	add.s32 	%r288, %r259, %r283;
	add.s32 	%r289, %r260, %r283;
	add.s32 	%r290, %r261, %r283;
	add.s32 	%r291, %r262, %r283;
	add.s32 	%r292, %r263, %r283;
	add.s32 	%r293, %r264, %r283;
	add.s32 	%r294, %r265, %r283;
	add.s32 	%r295, %r266, %r283;
	add.s32 	%r296, %r267, %r283;
	add.s32 	%r297, %r268, %r283;
	add.s32 	%r976, %r205, %r282;
	add.s32 	%r977, %r976, %r971;
	add.s32 	%r1665, %r977, -5760;
	setp.gt.s32 	%p264, %r1665, 384;
	@%p264 bra 	$L__BB9_334;
	ld.param.u8 	%rs5, [%rd101];
	ld.param.u64 	%rd331, [%rd101+24];
	cvta.to.global.u64 	%rd102, %rd331;
	setp.lt.s32 	%p265, %r283, %r1665;
	and.pred  	%p266, %p1, %p265;
	@%p266 bra 	$L__BB9_275;
	bra.uni 	$L__BB9_278;
$L__BB9_275:
	setp.ne.s16 	%p267, %rs5, 0;
	mov.b64 	%rd724, 0;
	@%p267 bra 	$L__BB9_277;
	ld.global.u64 	%rd724, [%rd102];
$L__BB9_277:
	cvt.s64.s32 	%rd333, %r283;
	add.s64 	%rd334, %rd724, %rd333;
	shl.b64 	%rd335, %rd334, 2;
	add.s64 	%rd336, %rd4, %rd335;
	st.global.u32 	[%rd336], %r891;
$L__BB9_278:
	setp.ge.s32 	%p268, %r284, %r1665;
	not.pred 	%p269, %p2;
	or.pred  	%p270, %p269, %p268;
	@%p270 bra 	$L__BB9_282;
	setp.ne.s16 	%p271, %rs5, 0;
	mov.b64 	%rd725, 0;
	@%p271 bra 	$L__BB9_281;
	ld.global.u64 	%rd725, [%rd102];
$L__BB9_281:
	cvt.s64.s32 	%rd338, %r284;
	add.s64 	%rd339, %rd725, %rd338;
	shl.b64 	%rd340, %rd339, 2;
	add.s64 	%rd341, %rd4, %rd340;
	st.global.u32 	[%rd341], %r892;
$L__BB9_282:
	setp.ge.s32 	%p272, %r285, %r1665;
	not.pred 	%p273, %p3;
	or.pred  	%p274, %p273, %p272;
	@%p274 bra 	$L__BB9_286;
	setp.ne.s16 	%p275, %rs5, 0;
	mov.b64 	%rd726, 0;
	@%p275 bra 	$L__BB9_285;
	ld.global.u64 	%rd726, [%rd102];
$L__BB9_285:
	cvt.s64.s32 	%rd343, %r285;
	add.s64 	%rd344, %rd726, %rd343;
	shl.b64 	%rd345, %rd344, 2;
	add.s64 	%rd346, %rd4, %rd345;
	st.global.u32 	[%rd346], %r893;
$L__BB9_286:
	setp.ge.s32 	%p276, %r286, %r1665;
	not.pred 	%p277, %p4;
	or.pred  	%p278, %p277, %p276;
	@%p278 bra 	$L__BB9_290;
	setp.ne.s16 	%p279, %rs5, 0;
	mov.b64 	%rd727, 0;
	@%p279 bra 	$L__BB9_289;
	ld.global.u64 	%rd727, [%rd102];
$L__BB9_289:
	cvt.s64.s32 	%rd348, %r286;
	add.s64 	%rd349, %rd727, %rd348;
	shl.b64 	%rd350, %rd349, 2;
	add.s64 	%rd351, %rd4, %rd350;
	st.global.u32 	[%rd351], %r894;
$L__BB9_290:
	setp.ge.s32 	%p280, %r287, %r1665;
	not.pred 	%p281, %p5;
	or.pred  	%p282, %p281, %p280;
	@%p282 bra 	$L__BB9_294;
	setp.ne.s16 	%p283, %rs5, 0;
	mov.b64 	%rd728, 0;
	@%p283 bra 	$L__BB9_293;
	ld.global.u64 	%rd728, [%rd102];
$L__BB9_293:
	cvt.s64.s32 	%rd353, %r287;
	add.s64 	%rd354, %rd728, %rd353;
	shl.b64 	%rd355, %rd354, 2;
	add.s64 	%rd356, %rd4, %rd355;
	st.global.u32 	[%rd356], %r895;
$L__BB9_294:
	setp.ge.s32 	%p284, %r288, %r1665;
	not.pred 	%p285, %p6;
	or.pred  	%p286, %p285, %p284;
	@%p286 bra 	$L__BB9_298;
	setp.ne.s16 	%p287, %rs5, 0;
	mov.b64 	%rd729, 0;
	@%p287 bra 	$L__BB9_297;
	ld.global.u64 	%rd729, [%rd102];
$L__BB9_297:
	cvt.s64.s32 	%rd358, %r288;
	add.s64 	%rd359, %rd729, %rd358;
	shl.b64 	%rd360, %rd359, 2;
	add.s64 	%rd361, %rd4, %rd360;
	st.global.u32 	[%rd361], %r896;
$L__BB9_298:
	setp.ge.s32 	%p288, %r289, %r1665;
	not.pred 	%p289, %p7;
	or.pred  	%p290, %p289, %p288;
	@%p290 bra 	$L__BB9_302;
	setp.ne.s16 	%p291, %rs5, 0;
	mov.b64 	%rd730, 0;
	@%p291 bra 	$L__BB9_301;
	ld.global.u64 	%rd730, [%rd102];
$L__BB9_301:
	cvt.s64.s32 	%rd363, %r289;
	add.s64 	%rd364, %rd730, %rd363;
	shl.b64 	%rd365, %rd364, 2;
	add.s64 	%rd366, %rd4, %rd365;
	st.global.u32 	[%rd366], %r897;
$L__BB9_302:
	setp.ge.s32 	%p292, %r290, %r1665;
	not.pred 	%p293, %p8;
	or.pred  	%p294, %p293, %p292;
	@%p294 bra 	$L__BB9_306;
	setp.ne.s16 	%p295, %rs5, 0;
	mov.b64 	%rd731, 0;
	@%p295 bra 	$L__BB9_305;
	ld.global.u64 	%rd731, [%rd102];
$L__BB9_305:
	cvt.s64.s32 	%rd368, %r290;
	add.s64 	%rd369, %rd731, %rd368;
	shl.b64 	%rd370, %rd369, 2;
	add.s64 	%rd371, %rd4, %rd370;
	st.global.u32 	[%rd371], %r898;
$L__BB9_306:
	setp.ge.s32 	%p296, %r291, %r1665;
	not.pred 	%p297, %p9;
	or.pred  	%p298, %p297, %p296;
	@%p298 bra 	$L__BB9_310;
	setp.ne.s16 	%p299, %rs5, 0;
	mov.b64 	%rd732, 0;
	@%p299 bra 	$L__BB9_309;
	ld.global.u64 	%rd732, [%rd102];
$L__BB9_309:
	cvt.s64.s32 	%rd373, %r291;
	add.s64 	%rd374, %rd732, %rd373;
	shl.b64 	%rd375, %rd374, 2;
	add.s64 	%rd376, %rd4, %rd375;
	st.global.u32 	[%rd376], %r899;
$L__BB9_310:
	setp.ge.s32 	%p300, %r292, %r1665;
	not.pred 	%p301, %p10;
	or.pred  	%p302, %p301, %p300;
	@%p302 bra 	$L__BB9_314;
	setp.ne.s16 	%p303, %rs5, 0;
	mov.b64 	%rd733, 0;
	@%p303 bra 	$L__BB9_313;
	ld.global.u64 	%rd733, [%rd102];
$L__BB9_313:
	cvt.s64.s32 	%rd378, %r292;
	add.s64 	%rd379, %rd733, %rd378;
	shl.b64 	%rd380, %rd379, 2;
	add.s64 	%rd381, %rd4, %rd380;
	st.global.u32 	[%rd381], %r900;
$L__BB9_314:
	setp.ge.s32 	%p304, %r293, %r1665;
	not.pred 	%p305, %p11;
	or.pred  	%p306, %p305, %p304;
	@%p306 bra 	$L__BB9_318;
	setp.ne.s16 	%p307, %rs5, 0;
	mov.b64 	%rd734, 0;
	@%p307 bra 	$L__BB9_317;
	ld.global.u64 	%rd734, [%rd102];
$L__BB9_317:
	cvt.s64.s32 	%rd383, %r293;
	add.s64 	%rd384, %rd734, %rd383;
	shl.b64 	%rd385, %rd384, 2;
	add.s64 	%rd386, %rd4, %rd385;
	st.global.u32 	[%rd386], %r901;
$L__BB9_318:
	setp.ge.s32 	%p308, %r294, %r1665;
	not.pred 	%p309, %p12;
	or.pred  	%p310, %p309, %p308;
	@%p310 bra 	$L__BB9_322;
	setp.ne.s16 	%p311, %rs5, 0;
	mov.b64 	%rd735, 0;
	@%p311 bra 	$L__BB9_321;
	ld.global.u64 	%rd735, [%rd102];
$L__BB9_321:
	cvt.s64.s32 	%rd388, %r294;
	add.s64 	%rd389, %rd735, %rd388;
	shl.b64 	%rd390, %rd389, 2;
	add.s64 	%rd391, %rd4, %rd390;
	st.global.u32 	[%rd391], %r902;
$L__BB9_322:
	setp.ge.s32 	%p312, %r295, %r1665;
	not.pred 	%p313, %p13;
	or.pred  	%p314, %p313, %p312;
	@%p314 bra 	$L__BB9_326;
	setp.ne.s16 	%p315, %rs5, 0;
	mov.b64 	%rd736, 0;
	@%p315 bra 	$L__BB9_325;
	ld.global.u64 	%rd736, [%rd102];
$L__BB9_325:
	cvt.s64.s32 	%rd393, %r295;
	add.s64 	%rd394, %rd736, %rd393;
	shl.b64 	%rd395, %rd394, 2;
	add.s64 	%rd396, %rd4, %rd395;
	st.global.u32 	[%rd396], %r903;
$L__BB9_326:
	setp.ge.s32 	%p316, %r296, %r1665;
	not.pred 	%p317, %p14;
	or.pred  	%p318, %p317, %p316;
	@%p318 bra 	$L__BB9_330;
	setp.ne.s16 	%p319, %rs5, 0;
	mov.b64 	%rd737, 0;
	@%p319 bra 	$L__BB9_329;
	ld.global.u64 	%rd737, [%rd102];
$L__BB9_329:
	cvt.s64.s32 	%rd398, %r296;
	add.s64 	%rd399, %rd737, %rd398;
	shl.b64 	%rd400, %rd399, 2;
	add.s64 	%rd401, %rd4, %rd400;
	st.global.u32 	[%rd401], %r904;
$L__BB9_330:
	setp.ge.s32 	%p320, %r297, %r1665;
	not.pred 	%p321, %p15;
	or.pred  	%p322, %p321, %p320;
	@%p322 bra 	$L__BB9_537;
	setp.ne.s16 	%p323, %rs5, 0;
	mov.b64 	%rd738, 0;
	@%p323 bra 	$L__BB9_333;
	ld.global.u64 	%rd738, [%rd102];
$L__BB9_333:
	cvt.s64.s32 	%rd403, %r297;
	add.s64 	%rd404, %rd738, %rd403;
	shl.b64 	%rd405, %rd404, 2;
	add.s64 	%rd406, %rd4, %rd405;
	st.global.u32 	[%rd406], %r905;
	bra.uni 	$L__BB9_537;
$L__BB9_334:
	bar.sync 	0;
	not.pred 	%p324, %p1;
	@%p324 bra 	$L__BB9_336;
	shl.b32 	%r978, %r283, 2;
	mov.u32 	%r979, _ZZN3cub18CUB_300001_SM_10006detail6select23DeviceSelectSweepKernelINS2_10policy_hubIiNS0_8NullTypeEiLb0ELNS0_10SelectImplE0EE10Policy1000EN6thrust24THRUST_300001_SM_1000_NS6detail15normal_iteratorINSA_10device_ptrIiEEEEPS5_SF_PlNS0_13ScanTileStateIiLb1EEE6is_oddS5_iNS2_19streaming_context_tIlLb1EEELS6_0EEEvT0_T1_T2_T3_T4_T5_T6_T7_iT8_NS1_7vsmem_tEE19static_temp_storage;
	add.s32 	%r980, %r979, %r978;
	st.shared.u32 	[%r980], %r891;
$L__BB9_336:
	not.pred 	%p325, %p2;
	@%p325 bra 	$L__BB9_338;
	shl.b32 	%r981, %r284, 2;
	mov.u32 	%r982, _ZZN3cub18CUB_300001_SM_10006detail6select23DeviceSelectSweepKernelINS2_10policy_hubIiNS0_8NullTypeEiLb0ELNS0_10SelectImplE0EE10Policy1000EN6thrust24THRUST_300001_SM_1000_NS6detail15normal_iteratorINSA_10device_ptrIiEEEEPS5_SF_PlNS0_13ScanTileStateIiLb1EEE6is_oddS5_iNS2_19streaming_context_tIlLb1EEELS6_0EEEvT0_T1_T2_T3_T4_T5_T6_T7_iT8_NS1_7vsmem_tEE19static_temp_storage;
	add.s32 	%r983, %r982, %r981;
	st.shared.u32 	[%r983], %r892;
$L__BB9_338:
	not.pred 	%p326, %p3;
	@%p326 bra 	$L__BB9_340;
	shl.b32 	%r984, %r285, 2;
	mov.u32 	%r985, _ZZN3cub18CUB_300001_SM_10006detail6select23DeviceSelectSweepKernelINS2_10policy_hubIiNS0_8NullTypeEiLb0ELNS0_10SelectImplE0EE10Policy1000EN6thrust24THRUST_300001_SM_1000_NS6detail15normal_iteratorINSA_10device_ptrIiEEEEPS5_SF_PlNS0_13ScanTileStateIiLb1EEE6is_oddS5_iNS2_19streaming_context_tIlLb1EEELS6_0EEEvT0_T1_T2_T3_T4_T5_T6_T7_iT8_NS1_7vsmem_tEE19static_temp_storage;
	add.s32 	%r986, %r985, %r984;
	st.shared.u32 	[%r986], %r893;
$L__BB9_340:
	not.pred 	%p327, %p4;
	@%p327 bra 	$L__BB9_342;
	shl.b32 	%r987, %r286, 2;
	mov.u32 	%r988, _ZZN3cub18CUB_300001_SM_10006detail6select23DeviceSelectSweepKernelINS2_10policy_hubIiNS0_8NullTypeEiLb0ELNS0_10SelectImplE0EE10Policy1000EN6thrust24THRUST_300001_SM_1000_NS6detail15normal_iteratorINSA_10device_ptrIiEEEEPS5_SF_PlNS0_13ScanTileStateIiLb1EEE6is_oddS5_iNS2_19streaming_context_tIlLb1EEELS6_0EEEvT0_T1_T2_T3_T4_T5_T6_T7_iT8_NS1_7vsmem_tEE19static_temp_storage;
	add.s32 	%r989, %r988, %r987;
	st.shared.u32 	[%r989], %r894;
$L__BB9_342:
	not.pred 	%p328, %p5;
	@%p328 bra 	$L__BB9_344;
	shl.b32 	%r990, %r287, 2;
	mov.u32 	%r991, _ZZN3cub18CUB_300001_SM_10006detail6select23DeviceSelectSweepKernelINS2_10policy_hubIiNS0_8NullTypeEiLb0ELNS0_10SelectImplE0EE10Policy1000EN6thrust24THRUST_300001_SM_1000_NS6detail15normal_iteratorINSA_10device_ptrIiEEEEPS5_SF_PlNS0_13ScanTileStateIiLb1EEE6is_oddS5_iNS2_19streaming_context_tIlLb1EEELS6_0EEEvT0_T1_T2_T3_T4_T5_T6_T7_iT8_NS1_7vsmem_tEE19static_temp_storage;
	add.s32 	%r992, %r991, %r990;
	st.shared.u32 	[%r992], %r895;
$L__BB9_344:
	not.pred 	%p329, %p6;
	@%p329 bra 	$L__BB9_346;
	shl.b32 	%r993, %r288, 2;
	mov.u32 	%r994, _ZZN3cub18CUB_300001_SM_10006detail6select23DeviceSelectSweepKernelINS2_10policy_hubIiNS0_8NullTypeEiLb0ELNS0_10SelectImplE0EE10Policy1000EN6thrust24THRUST_300001_SM_1000_NS6detail15normal_iteratorINSA_10device_ptrIiEEEEPS5_SF_PlNS0_13ScanTileStateIiLb1EEE6is_oddS5_iNS2_19streaming_context_tIlLb1EEELS6_0EEEvT0_T1_T2_T3_T4_T5_T6_T7_iT8_NS1_7vsmem_tEE19static_temp_storage;
	add.s32 	%r995, %r994, %r993;
	st.shared.u32 	[%r995], %r896;
$L__BB9_346:
	not.pred 	%p330, %p7;
	@%p330 bra 	$L__BB9_348;
	shl.b32 	%r996, %r289, 2;
	mov.u32 	%r997, _ZZN3cub18CUB_300001_SM_10006detail6select23DeviceSelectSweepKernelINS2_10policy_hubIiNS0_8NullTypeEiLb0ELNS0_10SelectImplE0EE10Policy1000EN6thrust24THRUST_300001_SM_1000_NS6detail15normal_iteratorINSA_10device_ptrIiEEEEPS5_SF_PlNS0_13ScanTileStateIiLb1EEE6is_oddS5_iNS2_19streaming_context_tIlLb1EEELS6_0EEEvT0_T1_T2_T3_T4_T5_T6_T7_iT8_NS1_7vsmem_tEE19static_temp_storage;
	add.s32 	%r998, %r997, %r996;
	st.shared.u32 	[%r998], %r897;
$L__BB9_348:
	not.pred 	%p331, %p8;
	@%p331 bra 	$L__BB9_350;
	shl.b32 	%r999, %r290, 2;
	mov.u32 	%r1000, _ZZN3cub18CUB_300001_SM_10006detail6select23DeviceSelectSweepKernelINS2_10policy_hubIiNS0_8NullTypeEiLb0ELNS0_10SelectImplE0EE10Policy1000EN6thrust24THRUST_300001_SM_1000_NS6detail15normal_iteratorINSA_10device_ptrIiEEEEPS5_SF_PlNS0_13ScanTileStateIiLb1EEE6is_oddS5_iNS2_19streaming_context_tIlLb1EEELS6_0EEEvT0_T1_T2_T3_T4_T5_T6_T7_iT8_NS1_7vsmem_tEE19static_temp_storage;
	add.s32 	%r1001, %r1000, %r999;
	st.shared.u32 	[%r1001], %r898;
$L__BB9_350:
	not.pred 	%p332, %p9;
	@%p332 bra 	$L__BB9_352;
	shl.b32 	%r1002, %r291, 2;
	mov.u32 	%r1003, _ZZN3cub18CUB_300001_SM_10006detail6select23DeviceSelectSweepKernelINS2_10policy_hubIiNS0_8NullTypeEiLb0ELNS0_10SelectImplE0EE10Policy1000EN6thrust24THRUST_300001_SM_1000_NS6detail15normal_iteratorINSA_10device_ptrIiEEEEPS5_SF_PlNS0_13ScanTileStateIiLb1EEE6is_oddS5_iNS2_19streaming_context_tIlLb1EEELS6_0EEEvT0_T1_T2_T3_T4_T5_T6_T7_iT8_NS1_7vsmem_tEE19static_temp_storage;
	add.s32 	%r1004, %r1003, %r1002;
	st.shared.u32 	[%r1004], %r899;
$L__BB9_352:
	not.pred 	%p333, %p10;
	@%p333 bra 	$L__BB9_354;
	shl.b32 	%r1005, %r292, 2;
	mov.u32 	%r1006, _ZZN3cub18CUB_300001_SM_10006detail6select23DeviceSelectSweepKernelINS2_10policy_hubIiNS0_8NullTypeEiLb0ELNS0_10SelectImplE0EE10Policy1000EN6thrust24THRUST_300001_SM_1000_NS6detail15normal_iteratorINSA_10device_ptrIiEEEEPS5_SF_PlNS0_13ScanTileStateIiLb1EEE6is_oddS5_iNS2_19streaming_context_tIlLb1EEELS6_0EEEvT0_T1_T2_T3_T4_T5_T6_T7_iT8_NS1_7vsmem_tEE19static_temp_storage;
	add.s32 	%r1007, %r1006, %r1005;
	st.shared.u32 	[%r1007], %r900;
$L__BB9_354:
	not.pred 	%p334, %p11;
	@%p334 bra 	$L__BB9_356;
	shl.b32 	%r1008, %r293, 2;
	mov.u32 	%r1009, _ZZN3cub18CUB_300001_SM_10006detail6select23DeviceSelectSweepKernelINS2_10policy_hubIiNS0_8NullTypeEiLb0ELNS0_10SelectImplE0EE10Policy1000EN6thrust24THRUST_300001_SM_1000_NS6detail15normal_iteratorINSA_10device_ptrIiEEEEPS5_SF_PlNS0_13ScanTileStateIiLb1EEE6is_oddS5_iNS2_19streaming_context_tIlLb1EEELS6_0EEEvT0_T1_T2_T3_T4_T5_T6_T7_iT8_NS1_7vsmem_tEE19static_temp_storage;
	add.s32 	%r1010, %r1009, %r1008;
	st.shared.u32 	[%r1010], %r901;
$L__BB9_356:
	not.pred 	%p335, %p12;
	@%p335 bra 	$L__BB9_358;
	shl.b32 	%r1011, %r294, 2;
	mov.u32 	%r1012, _ZZN3cub18CUB_300001_SM_10006detail6select23DeviceSelectSweepKernelINS2_10policy_hubIiNS0_8NullTypeEiLb0ELNS0_10SelectImplE0EE10Policy1000EN6thrust24THRUST_300001_SM_1000_NS6detail15normal_iteratorINSA_10device_ptrIiEEEEPS5_SF_PlNS0_13ScanTileStateIiLb1EEE6is_oddS5_iNS2_19streaming_context_tIlLb1EEELS6_0EEEvT0_T1_T2_T3_T4_T5_T6_T7_iT8_NS1_7vsmem_tEE19static_temp_storage;
	add.s32 	%r1013, %r1012, %r1011;
	st.shared.u32 	[%r1013], %r902;
$L__BB9_358:
	not.pred 	%p336, %p13;
	@%p336 bra 	$L__BB9_360;
	shl.b32 	%r1014, %r295, 2;
	mov.u32 	%r1015, _ZZN3cub18CUB_300001_SM_10006detail6select23DeviceSelectSweepKernelINS2_10policy_hubIiNS0_8NullTypeEiLb0ELNS0_10SelectImplE0EE10Policy1000EN6thrust24THRUST_300001_SM_1000_NS6detail15normal_iteratorINSA_10device_ptrIiEEEEPS5_SF_PlNS0_13ScanTileStateIiLb1EEE6is_oddS5_iNS2_19streaming_context_tIlLb1EEELS6_0EEEvT0_T1_T2_T3_T4_T5_T6_T7_iT8_NS1_7vsmem_tEE19static_temp_storage;
	add.s32 	%r1016, %r1015, %r1014;
	st.shared.u32 	[%r1016], %r903;
$L__BB9_360:
	not.pred 	%p337, %p14;
	@%p337 bra 	$L__BB9_362;
	shl.b32 	%r1017, %r296, 2;
	mov.u32 	%r1018, _ZZN3cub18CUB_300001_SM_10006detail6select23DeviceSelectSweepKernelINS2_10policy_hubIiNS0_8NullTypeEiLb0ELNS0_10SelectImplE0EE10Policy1000EN6thrust24THRUST_300001_SM_1000_NS6detail15normal_iteratorINSA_10device_ptrIiEEEEPS5_SF_PlNS0_13ScanTileStateIiLb1EEE6is_oddS5_iNS2_19streaming_context_tIlLb1EEELS6_0EEEvT0_T1_T2_T3_T4_T5_T6_T7_iT8_NS1_7vsmem_tEE19static_temp_storage;
	add.s32 	%r1019, %r1018, %r1017;
	st.shared.u32 	[%r1019], %r904;
$L__BB9_362:
	not.pred 	%p338, %p15;
	@%p338 bra 	$L__BB9_364;
	shl.b32 	%r1020, %r297, 2;
	mov.u32 	%r1021, _ZZN3cub18CUB_300001_SM_10006detail6select23DeviceSelectSweepKernelINS2_10policy_hubIiNS0_8NullTypeEiLb0ELNS0_10SelectImplE0EE10Policy1000EN6thrust24THRUST_300001_SM_1000_NS6detail15normal_iteratorINSA_10device_ptrIiEEEEPS5_SF_PlNS0_13ScanTileStateIiLb1EEE6is_oddS5_iNS2_19streaming_context_tIlLb1EEELS6_0EEEvT0_T1_T2_T3_T4_T5_T6_T7_iT8_NS1_7vsmem_tEE19static_temp_storage;
	add.s32 	%r1022, %r1021, %r1020;
	st.shared.u32 	[%r1022], %r905;
$L__BB9_364:
	bar.sync 	0;
	setp.ge.u32 	%p339, %r1626, %r1665;
	@%p339 bra 	$L__BB9_537;
	ld.param.u32 	%r1582, [_ZN3cub18CUB_300001_SM_10006detail6select23DeviceSelectSweepKernelINS2_10policy_hubIiNS0_8NullTypeEiLb0ELNS0_10SelectImplE0EE10Policy1000EN6thrust24THRUST_300001_SM_1000_NS6detail15normal_iteratorINSA_10device_ptrIiEEEEPS5_SF_PlNS0_13ScanTileStateIiLb1EEE6is_oddS5_iNS2_19streaming_context_tIlLb1EEELS6_0EEEvT0_T1_T2_T3_T4_T5_T6_T7_iT8_NS1_7vsmem_tE_param_7];
	ld.param.u8 	%rs6, [%rd101];
	ld.param.u64 	%rd407, [%rd101+24];
	cvta.to.global.u64 	%rd103, %rd407;
	add.s32 	%r1023, %r272, %r273;
	add.s32 	%r1024, %r1023, %r274;
	add.s32 	%r1025, %r1024, %r275;
	add.s32 	%r1026, %r1025, %r276;
	add.s32 	%r1027, %r1026, %r277;
	add.s32 	%r1028, %r1027, %r278;
	add.s32 	%r1029, %r1028, %r279;
	add.s32 	%r1030, %r1029, %r280;
	add.s32 	%r1031, %r1030, %r281;
	add.s32 	%r1032, %r1031, %r282;
	add.s32 	%r1033, %r1032, %r271;
	add.s32 	%r1034, %r1033, %r1582;
	sub.s32 	%r1035, %r1034, %r1626;
	add.s32 	%r299, %r1035, -5761;
	mul.hi.u32 	%r1036, %r299, -1431655765;
	shr.u32 	%r1037, %r1036, 8;
	add.s32 	%r300, %r1037, 1;
	and.b32  	%r1038, %r1037, 3;
	setp.eq.s32 	%p340, %r1038, 3;
	@%p340 bra 	$L__BB9_370;
	cvt.u64.u32 	%rd717, %r1626;
	shl.b32 	%r1039, %r1626, 2;
	mov.u32 	%r1040, _ZZN3cub18CUB_300001_SM_10006detail6select23DeviceSelectSweepKernelINS2_10policy_hubIiNS0_8NullTypeEiLb0ELNS0_10SelectImplE0EE10Policy1000EN6thrust24THRUST_300001_SM_1000_NS6detail15normal_iteratorINSA_10device_ptrIiEEEEPS5_SF_PlNS0_13ScanTileStateIiLb1EEE6is_oddS5_iNS2_19streaming_context_tIlLb1EEELS6_0EEEvT0_T1_T2_T3_T4_T5_T6_T7_iT8_NS1_7vsmem_tEE19static_temp_storage;
	add.s32 	%r1625, %r1040, %r1039;
	and.b32  	%r1041, %r300, 3;
	neg.s32 	%r1624, %r1041;
$L__BB9_367:
	.pragma "nounroll";
	setp.ne.s16 	%p341, %rs6, 0;
	mov.b64 	%rd718, 0;
	@%p341 bra 	$L__BB9_369;
	ld.global.u64 	%rd718, [%rd103];
$L__BB9_369:
	add.s64 	%rd409, %rd718, %rd717;
	shl.b64 	%rd410, %rd409, 2;
	add.s64 	%rd411, %rd4, %rd410;
	ld.shared.u32 	%r1042, [%r1625];
	st.global.u32 	[%rd411], %r1042;
	add.s64 	%rd717, %rd717, 384;
	cvt.u32.u64 	%r1626, %rd717;
	add.s32 	%r1625, %r1625, 1536;
	add.s32 	%r1624, %r1624, 1;
	setp.ne.s32 	%p342, %r1624, 0;
	@%p342 bra 	$L__BB9_367;
$L__BB9_370:
	setp.lt.u32 	%p343, %r299, 1152;
	@%p343 bra 	$L__BB9_537;
	mul.wide.u32 	%rd413, %r1626, 4;
	add.s64 	%rd109, %rd4, %rd413;
	shl.b32 	%r1043, %r1626, 2;
	mov.u32 	%r1044, _ZZN3cub18CUB_300001_SM_10006detail6select23DeviceSelectSweepKernelINS2_10policy_hubIiNS0_8NullTypeEiLb0ELNS0_10SelectImplE0EE10Policy1000EN6thrust24THRUST_300001_SM_1000_NS6detail15normal_iteratorINSA_10device_ptrIiEEEEPS5_SF_PlNS0_13ScanTileStateIiLb1EEE6is_oddS5_iNS2_19streaming_context_tIlLb1EEELS6_0EEEvT0_T1_T2_T3_T4_T5_T6_T7_iT8_NS1_7vsmem_tEE19static_temp_storage;
	add.s32 	%r1045, %r1043, %r1044;
	add.s32 	%r1627, %r1045, 3072;
	mov.b64 	%rd719, 0;
$L__BB9_372:
	setp.ne.s16 	%p344, %rs6, 0;
	mov.b64 	%rd720, 0;
	@%p344 bra 	$L__BB9_374;
	ld.global.u64 	%rd720, [%rd103];
$L__BB9_374:
	setp.ne.s16 	%p345, %rs6, 0;
	shl.b64 	%rd416, %rd720, 2;
	add.s64 	%rd417, %rd719, %rd416;
	add.s64 	%rd418, %rd109, %rd417;
	ld.shared.u32 	%r1046, [%r1627+-3072];
	st.global.u32 	[%rd418], %r1046;
	mov.b64 	%rd721, 0;
	@%p345 bra 	$L__BB9_376;
	ld.global.u64 	%rd721, [%rd103];
$L__BB9_376:
	setp.ne.s16 	%p346, %rs6, 0;
	shl.b64 	%rd420, %rd721, 2;
	add.s64 	%rd421, %rd719, %rd420;
	add.s64 	%rd422, %rd109, %rd421;
	ld.shared.u32 	%r1047, [%r1627+-1536];
	st.global.u32 	[%rd422+1536], %r1047;
	mov.b64 	%rd722, 0;
	@%p346 bra 	$L__BB9_378;
	ld.global.u64 	%rd722, [%rd103];
$L__BB9_378:
	setp.ne.s16 	%p347, %rs6, 0;
	shl.b64 	%rd424, %rd722, 2;
	add.s64 	%rd425, %rd719, %rd424;
	add.s64 	%rd426, %rd109, %rd425;
	ld.shared.u32 	%r1048, [%r1627];
	st.global.u32 	[%rd426+3072], %r1048;
	mov.b64 	%rd723, 0;
	@%p347 bra 	$L__BB9_380;
	ld.global.u64 	%rd723, [%rd103];
$L__BB9_380:
	shl.b64 	%rd427, %rd723, 2;
	add.s64 	%rd428, %rd719, %rd427;
	add.s64 	%rd429, %rd109, %rd428;
	ld.shared.u32 	%r1049, [%r1627+1536];
	st.global.u32 	[%rd429+4608], %r1049;
	add.s32 	%r1626, %r1626, 1536;
	add.s64 	%rd719, %rd719, 6144;
	add.s32 	%r1627, %r1627, 6144;
	setp.lt.s32 	%p348, %r1626, %r1665;
	@%p348 bra 	$L__BB9_372;
	bra.uni 	$L__BB9_537;
$L__BB9_381:
	ld.param.u8 	%rs9, [%rd1];
	setp.eq.s16 	%p33, %rs9, 0;
	ld.param.u64 	%rd208, [%rd1+16];
	selp.b64 	%rd209, %rd208, 0, %p33;
	cvt.s64.s32 	%rd210, %r2;
	add.s64 	%rd211, %rd209, %rd210;
	mov.u32 	%r1661, %tid.x;
	and.b32  	%r469, %r1661, 31;
	and.b32  	%r470, %r1661, 992;
	mul.lo.s32 	%r471, %r470, 15;
	or.b32  	%r315, %r471, %r469;
	setp.ge.s32 	%p34, %r315, %r205;
	cvt.u64.u32 	%rd212, %r315;
	add.s64 	%rd213, %rd211, %rd212;
	shl.b64 	%rd214, %rd213, 2;
	add.s64 	%rd150, %rd3, %rd214;
	@%p34 bra 	$L__BB9_383;
	ld.global.u32 	%r1629, [%rd150];
$L__BB9_383:
	add.s32 	%r473, %r315, 32;
	setp.ge.s32 	%p35, %r473, %r205;
	@%p35 bra 	$L__BB9_385;
	ld.global.u32 	%r1630, [%rd150+128];
$L__BB9_385:
	add.s32 	%r475, %r315, 64;
	setp.ge.s32 	%p36, %r475, %r205;
	@%p36 bra 	$L__BB9_387;
	ld.global.u32 	%r1631, [%rd150+256];
$L__BB9_387:
	add.s32 	%r477, %r315, 96;
	setp.ge.s32 	%p37, %r477, %r205;
	@%p37 bra 	$L__BB9_389;
	ld.global.u32 	%r1632, [%rd150+384];
$L__BB9_389:
	add.s32 	%r479, %r315, 128;
	setp.ge.s32 	%p38, %r479, %r205;
	@%p38 bra 	$L__BB9_391;
	ld.global.u32 	%r1633, [%rd150+512];
$L__BB9_391:
	add.s32 	%r481, %r315, 160;
	setp.ge.s32 	%p39, %r481, %r205;
	@%p39 bra 	$L__BB9_393;
	ld.global.u32 	%r1634, [%rd150+640];
$L__BB9_393:
	add.s32 	%r483, %r315, 192;
	setp.ge.s32 	%p40, %r483, %r205;
	@%p40 bra 	$L__BB9_395;
	ld.global.u32 	%r1635, [%rd150+768];
$L__BB9_395:
	add.s32 	%r485, %r315, 224;
	setp.ge.s32 	%p41, %r485, %r205;
	@%p41 bra 	$L__BB9_397;
	ld.global.u32 	%r1636, [%rd150+896];
$L__BB9_397:
	add.s32 	%r487, %r315, 256;
	setp.ge.s32 	%p42, %r487, %r205;
	@%p42 bra 	$L__BB9_399;
	ld.global.u32 	%r1637, [%rd150+1024];
$L__BB9_399:
	add.s32 	%r489, %r315, 288;
	setp.ge.s32 	%p43, %r489, %r205;
	@%p43 bra 	$L__BB9_401;
	ld.global.u32 	%r1638, [%rd150+1152];
$L__BB9_401:
	add.s32 	%r491, %r315, 320;
	setp.ge.s32 	%p44, %r491, %r205;
	@%p44 bra 	$L__BB9_403;
	ld.global.u32 	%r1639, [%rd150+1280];
$L__BB9_403:
	add.s32 	%r493, %r315, 352;
	setp.ge.s32 	%p45, %r493, %r205;
	@%p45 bra 	$L__BB9_405;
	ld.global.u32 	%r1640, [%rd150+1408];
$L__BB9_405:
	add.s32 	%r495, %r315, 384;
	setp.ge.s32 	%p46, %r495, %r205;
	@%p46 bra 	$L__BB9_407;
	ld.global.u32 	%r1641, [%rd150+1536];
$L__BB9_407:
	add.s32 	%r497, %r315, 416;
	setp.ge.s32 	%p47, %r497, %r205;
	@%p47 bra 	$L__BB9_409;
	ld.global.u32 	%r1642, [%rd150+1664];
$L__BB9_409:
	add.s32 	%r499, %r315, 448;
	setp.ge.s32 	%p48, %r499, %r205;
	@%p48 bra 	$L__BB9_411;
	ld.global.u32 	%r1643, [%rd150+1792];
$L__BB9_411:
	// begin inline asm
	mov.u32 %r500, %laneid;
	// end inline asm
	shr.u32 	%r347, %r1661, 5;
	mad.lo.s32 	%r531, %r347, 480, %r500;
	shl.b32 	%r532, %r531, 2;
	mov.u32 	%r533, _ZZN3cub18CUB_300001_SM_10006detail6select23DeviceSelectSweepKernelINS2_10policy_hubIiNS0_8NullTypeEiLb0ELNS0_10SelectImplE0EE10Policy1000EN6thrust24THRUST_300001_SM_1000_NS6detail15normal_iteratorINSA_10device_ptrIiEEEEPS5_SF_PlNS0_13ScanTileStateIiLb1EEE6is_oddS5_iNS2_19streaming_context_tIlLb1EEELS6_0EEEvT0_T1_T2_T3_T4_T5_T6_T7_iT8_NS1_7vsmem_tEE19static_temp_storage;
	add.s32 	%r534, %r533, %r532;
	st.shared.u32 	[%r534], %r1629;
	st.shared.u32 	[%r534+128], %r1630;
	st.shared.u32 	[%r534+256], %r1631;
	st.shared.u32 	[%r534+384], %r1632;
	st.shared.u32 	[%r534+512], %r1633;
	st.shared.u32 	[%r534+640], %r1634;
	st.shared.u32 	[%r534+768], %r1635;
	st.shared.u32 	[%r534+896], %r1636;
	st.shared.u32 	[%r534+1024], %r1637;
	st.shared.u32 	[%r534+1152], %r1638;
	st.shared.u32 	[%r534+1280], %r1639;
	st.shared.u32 	[%r534+1408], %r1640;
	st.shared.u32 	[%r534+1536], %r1641;
	st.shared.u32 	[%r534+1664], %r1642;
	st.shared.u32 	[%r534+1792], %r1643;
	bar.warp.sync 	-1;
	mad.lo.s32 	%r535, %r500, 56, %r534;
	ld.shared.u32 	%r536, [%r535];
	ld.shared.u32 	%r537, [%r535+4];
	ld.shared.u32 	%r538, [%r535+8];
	ld.shared.u32 	%r539, [%r535+12];
	ld.shared.u32 	%r540, [%r535+16];
	ld.shared.u32 	%r541, [%r535+20];
	ld.shared.u32 	%r542, [%r535+24];
	ld.shared.u32 	%r543, [%r535+28];
	ld.shared.u32 	%r544, [%r535+32];
	ld.shared.u32 	%r545, [%r535+36];
	ld.shared.u32 	%r546, [%r535+40];
	ld.shared.u32 	%r547, [%r535+44];
	ld.shared.u32 	%r548, [%r535+48];
	ld.shared.u32 	%r549, [%r535+52];
	ld.shared.u32 	%r550, [%r535+56];
	mul.lo.s32 	%r551, %r1661, 15;
	setp.ge.s32 	%p49, %r551, %r205;
	and.b32  	%r552, %r536, -2147483647;
	setp.eq.s32 	%p50, %r552, 1;
	or.pred  	%p16, %p49, %p50;
	selp.u32 	%r553, 1, 0, %p16;
	add.s32 	%r554, %r551, 1;
	setp.ge.s32 	%p51, %r554, %r205;
	and.b32  	%r555, %r537, -2147483647;
	setp.eq.s32 	%p52, %r555, 1;
	or.pred  	%p17, %p51, %p52;
	selp.u32 	%r556, 1, 0, %p17;
	add.s32 	%r557, %r551, 2;
	setp.ge.s32 	%p53, %r557, %r205;
	and.b32  	%r558, %r538, -2147483647;
	setp.eq.s32 	%p54, %r558, 1;
	or.pred  	%p18, %p53, %p54;
	selp.u32 	%r559, 1, 0, %p18;
	add.s32 	%r560, %r551, 3;
	setp.ge.s32 	%p55, %r560, %r205;
	and.b32  	%r561, %r539, -2147483647;
	setp.eq.s32 	%p56, %r561, 1;
	or.pred  	%p19, %p55, %p56;
	selp.u32 	%r562, 1, 0, %p19;
	add.s32 	%r563, %r551, 4;
	setp.ge.s32 	%p57, %r563, %r205;
	and.b32  	%r564, %r540, -2147483647;
	setp.eq.s32 	%p58, %r564, 1;
	or.pred  	%p20, %p57, %p58;
	selp.u32 	%r565, 1, 0, %p20;
	add.s32 	%r566, %r551, 5;
	setp.ge.s32 	%p59, %r566, %r205;
	and.b32  	%r567, %r541, -2147483647;
	setp.eq.s32 	%p60, %r567, 1;
	or.pred  	%p21, %p59, %p60;
	selp.u32 	%r568, 1, 0, %p21;
	add.s32 	%r569, %r551, 6;
	setp.ge.s32 	%p61, %r569, %r205;
	and.b32  	%r570, %r542, -2147483647;
	setp.eq.s32 	%p62, %r570, 1;
	or.pred  	%p22, %p61, %p62;
	selp.u32 	%r571, 1, 0, %p22;
	add.s32 	%r572, %r551, 7;
	setp.ge.s32 	%p63, %r572, %r205;
	and.b32  	%r573, %r543, -2147483647;
	setp.eq.s32 	%p64, %r573, 1;
	or.pred  	%p23, %p63, %p64;
	selp.u32 	%r574, 1, 0, %p23;
	add.s32 	%r575, %r551, 8;
	setp.ge.s32 	%p65, %r575, %r205;
	and.b32  	%r576, %r544, -2147483647;
	setp.eq.s32 	%p66, %r576, 1;
	or.pred  	%p24, %p65, %p66;
	selp.u32 	%r577, 1, 0, %p24;
	add.s32 	%r578, %r551, 9;
	setp.ge.s32 	%p67, %r578, %r205;
	and.b32  	%r579, %r545, -2147483647;
	setp.eq.s32 	%p68, %r579, 1;
	or.pred  	%p25, %p67, %p68;
	selp.u32 	%r580, 1, 0, %p25;
	add.s32 	%r581, %r551, 10;
	setp.ge.s32 	%p69, %r581, %r205;
	and.b32  	%r582, %r546, -2147483647;
	setp.eq.s32 	%p70, %r582, 1;
	or.pred  	%p26, %p69, %p70;
	selp.u32 	%r583, 1, 0, %p26;
	add.s32 	%r584, %r551, 11;
	setp.ge.s32 	%p71, %r584, %r205;
	and.b32  	%r585, %r547, -2147483647;
	setp.eq.s32 	%p72, %r585, 1;
	or.pred  	%p27, %p71, %p72;
	selp.u32 	%r586, 1, 0, %p27;
	add.s32 	%r587, %r551, 12;
	setp.ge.s32 	%p73, %r587, %r205;
	and.b32  	%r588, %r548, -2147483647;
	setp.eq.s32 	%p74, %r588, 1;
	or.pred  	%p28, %p73, %p74;
	selp.u32 	%r589, 1, 0, %p28;
	add.s32 	%r590, %r551, 13;
	setp.ge.s32 	%p75, %r590, %r205;
	and.b32  	%r591, %r549, -2147483647;
	setp.eq.s32 	%p76, %r591, 1;
	or.pred  	%p29, %p75, %p76;
	selp.u32 	%r592, 1, 0, %p29;
	add.s32 	%r593, %r551, 14;
	setp.ge.s32 	%p77, %r593, %r205;
	and.b32  	%r594, %r550, -2147483647;
	setp.eq.s32 	%p78, %r594, 1;
	or.pred  	%p30, %p77, %p78;
	selp.u32 	%r595, 1, 0, %p30;
	bar.sync 	0;
	add.s32 	%r363, %r556, %r553;
	add.s32 	%r364, %r363, %r559;
	add.s32 	%r365, %r364, %r562;
	add.s32 	%r366, %r365, %r565;
	add.s32 	%r367, %r366, %r568;
	add.s32 	%r368, %r367, %r571;
	add.s32 	%r369, %r368, %r574;
	add.s32 	%r370, %r369, %r577;
	add.s32 	%r371, %r370, %r580;
	add.s32 	%r372, %r371, %r583;
	add.s32 	%r373, %r372, %r586;
	add.s32 	%r374, %r373, %r589;
	add.s32 	%r375, %r374, %r592;
	add.s32 	%r505, %r375, %r595;
	mov.b32 	%r503, 1;
	mov.b32 	%r528, 0;
	mov.b32 	%r530, -1;
	// begin inline asm
	{  .reg .s32 r0;  .reg .pred p;  shfl.sync.up.b32 r0|p, %r505, %r503, %r528, %r530;  @p add.s32 r0, r0, %r505;  mov.s32 %r501, r0;}
	// end inline asm
	mov.b32 	%r509, 2;
	// begin inline asm
	{  .reg .s32 r0;  .reg .pred p;  shfl.sync.up.b32 r0|p, %r501, %r509, %r528, %r530;  @p add.s32 r0, r0, %r501;  mov.s32 %r507, r0;}
	// end inline asm
	mov.b32 	%r515, 4;
	// begin inline asm
	{  .reg .s32 r0;  .reg .pred p;  shfl.sync.up.b32 r0|p, %r507, %r515, %r528, %r530;  @p add.s32 r0, r0, %r507;  mov.s32 %r513, r0;}
	// end inline asm
	mov.b32 	%r521, 8;
	// begin inline asm
	{  .reg .s32 r0;  .reg .pred p;  shfl.sync.up.b32 r0|p, %r513, %r521, %r528, %r530;  @p add.s32 r0, r0, %r513;  mov.s32 %r519, r0;}
	// end inline asm
	mov.b32 	%r527, 16;
	// begin inline asm
	{  .reg .s32 r0;  .reg .pred p;  shfl.sync.up.b32 r0|p, %r519, %r527, %r528, %r530;  @p add.s32 r0, r0, %r519;  mov.s32 %r525, r0;}
	// end inline asm
	setp.ne.s32 	%p79, %r500, 31;
	@%p79 bra 	$L__BB9_413;
	shl.b32 	%r596, %r347, 2;
	mov.u32 	%r597, _ZZN3cub18CUB_300001_SM_10006detail6select23DeviceSelectSweepKernelINS2_10policy_hubIiNS0_8NullTypeEiLb0ELNS0_10SelectImplE0EE10Policy1000EN6thrust24THRUST_300001_SM_1000_NS6detail15normal_iteratorINSA_10device_ptrIiEEEEPS5_SF_PlNS0_13ScanTileStateIiLb1EEE6is_oddS5_iNS2_19streaming_context_tIlLb1EEELS6_0EEEvT0_T1_T2_T3_T4_T5_T6_T7_iT8_NS1_7vsmem_tEE19static_temp_storage;
	add.s32 	%r598, %r597, %r596;
	st.shared.u32 	[%r598], %r525;
$L__BB9_413:
	sub.s32 	%r599, %r525, %r505;
	bar.sync 	0;
	ld.shared.v4.u32 	{%r600, %r601, %r602, %r603}, [_ZZN3cub18CUB_300001_SM_10006detail6select23DeviceSelectSweepKernelINS2_10policy_hubIiNS0_8NullTypeEiLb0ELNS0_10SelectImplE0EE10Policy1000EN6thrust24THRUST_300001_SM_1000_NS6detail15normal_iteratorINSA_10device_ptrIiEEEEPS5_SF_PlNS0_13ScanTileStateIiLb1EEE6is_oddS5_iNS2_19streaming_context_tIlLb1EEELS6_0EEEvT0_T1_T2_T3_T4_T5_T6_T7_iT8_NS1_7vsmem_tEE19static_temp_storage];
	add.s32 	%r604, %r601, %r600;
	setp.eq.s32 	%p80, %r347, 2;
	selp.b32 	%r605, %r604, %r600, %p80;
	add.s32 	%r606, %r604, %r602;
	setp.eq.s32 	%p81, %r347, 3;
	selp.b32 	%r607, %r606, %r605, %p81;
	add.s32 	%r608, %r606, %r603;
	setp.eq.s32 	%p82, %r347, 4;
	selp.b32 	%r609, %r608, %r607, %p82;
	ld.shared.v4.u32 	{%r610, %r611, %r612, %r613}, [_ZZN3cub18CUB_300001_SM_10006detail6select23DeviceSelectSweepKernelINS2_10policy_hubIiNS0_8NullTypeEiLb0ELNS0_10SelectImplE0EE10Policy1000EN6thrust24THRUST_300001_SM_1000_NS6detail15normal_iteratorINSA_10device_ptrIiEEEEPS5_SF_PlNS0_13ScanTileStateIiLb1EEE6is_oddS5_iNS2_19streaming_context_tIlLb1EEELS6_0EEEvT0_T1_T2_T3_T4_T5_T6_T7_iT8_NS1_7vsmem_tEE19static_temp_storage+16];
	add.s32 	%r614, %r608, %r610;
	setp.eq.s32 	%p83, %r347, 5;
	selp.b32 	%r615, %r614, %r609, %p83;
	add.s32 	%r616, %r614, %r611;
	setp.eq.s32 	%p84, %r347, 6;
	selp.b32 	%r617, %r616, %r615, %p84;
	add.s32 	%r618, %r616, %r612;
	setp.eq.s32 	%p85, %r347, 7;
	selp.b32 	%r619, %r618, %r617, %p85;
	add.s32 	%r620, %r618, %r613;
	setp.eq.s32 	%p86, %r347, 8;
	selp.b32 	%r621, %r620, %r619, %p86;
	ld.shared.v4.u32 	{%r622, %r623, %r624, %r625}, [_ZZN3cub18CUB_300001_SM_10006detail6select23DeviceSelectSweepKernelINS2_10policy_hubIiNS0_8NullTypeEiLb0ELNS0_10SelectImplE0EE10Policy1000EN6thrust24THRUST_300001_SM_1000_NS6detail15normal_iteratorINSA_10device_ptrIiEEEEPS5_SF_PlNS0_13ScanTileStateIiLb1EEE6is_oddS5_iNS2_19streaming_context_tIlLb1EEELS6_0EEEvT0_T1_T2_T3_T4_T5_T6_T7_iT8_NS1_7vsmem_tEE19static_temp_storage+32];
	add.s32 	%r626, %r620, %r622;
	setp.eq.s32 	%p87, %r347, 9;
	selp.b32 	%r627, %r626, %r621, %p87;
	add.s32 	%r628, %r626, %r623;
	setp.eq.s32 	%p88, %r347, 10;
	selp.b32 	%r629, %r628, %r627, %p88;
	add.s32 	%r630, %r628, %r624;
	setp.eq.s32 	%p89, %r347, 11;
	selp.b32 	%r631, %r630, %r629, %p89;
	add.s32 	%r378, %r630, %r625;
	setp.gt.u32 	%p90, %r1661, 31;
	setp.lt.u32 	%p91, %r1661, 32;
	setp.eq.s32 	%p92, %r500, 0;
	selp.b32 	%r632, 0, %r599, %p92;
	add.s32 	%r1657, %r631, %r632;
	selp.b32 	%r380, %r599, %r1657, %p91;
	@%p90 bra 	$L__BB9_429;
	setp.ne.s32 	%p93, %r1661, 0;
	mul.wide.s32 	%rd215, %r1588, 8;
	add.s64 	%rd151, %rd2, %rd215;
	@%p93 bra 	$L__BB9_416;
	st.shared.u32 	[_ZZN3cub18CUB_300001_SM_10006detail6select23DeviceSelectSweepKernelINS2_10policy_hubIiNS0_8NullTypeEiLb0ELNS0_10SelectImplE0EE10Policy1000EN6thrust24THRUST_300001_SM_1000_NS6detail15normal_iteratorINSA_10device_ptrIiEEEEPS5_SF_PlNS0_13ScanTileStateIiLb1EEE6is_oddS5_iNS2_19streaming_context_tIlLb1EEELS6_0EEEvT0_T1_T2_T3_T4_T5_T6_T7_iT8_NS1_7vsmem_tEE19static_temp_storage+76], %r378;
	add.s64 	%rd216, %rd151, 256;
	mov.b32 	%r633, 100;
	// begin inline asm
	st.relaxed.gpu.v2.u32 [%rd216], {%r633, %r378};
	// end inline asm
$L__BB9_416:
	not.b32 	%r639, %r1661;
	add.s32 	%r1652, %r1588, %r639;
	mov.b32 	%r635, 585;
	// begin inline asm
	nanosleep.u32 %r635;
	// end inline asm
	mul.wide.s32 	%rd218, %r1652, 8;
	add.s64 	%rd219, %rd2, %rd218;
	add.s64 	%rd217, %rd219, 256;
	// begin inline asm
	ld.relaxed.gpu.v2.u32 {%r1654, %r1646}, [%rd217];
	// end inline asm
	mov.b32 	%r1647, 754;
$L__BB9_417:
	setp.eq.s32 	%p94, %r1654, 99;
	mov.b32 	%r640, -1;
	vote.sync.any.pred 	%p95, %p94, %r640;
	not.pred 	%p96, %p95;
	@%p96 bra 	$L__BB9_419;
	shr.u32 	%r390, %r1647, 1;
	mul.lo.s32 	%r819, %r1588, 16807;
	and.b32  	%r1588, %r819, 2147483647;
	sub.s32 	%r820, %r1647, %r390;
	add.s32 	%r821, %r820, 1;
	rem.u32 	%r822, %r1588, %r821;
	add.s32 	%r816, %r822, %r390;
	// begin inline asm
	nanosleep.u32 %r816;
	// end inline asm
	// begin inline asm
	ld.relaxed.gpu.v2.u32 {%r1654, %r1646}, [%rd217];
	// end inline asm
	mov.u32 	%r1647, %r390;
	bra.uni 	$L__BB9_417;
$L__BB9_419:
	setp.eq.s32 	%p97, %r1654, 101;
	mov.b32 	%r667, -1;
	vote.sync.ballot.b32 	%r669, %p97, %r667;
	// begin inline asm
	mov.u32 %r642, %lanemask_ge;
	// end inline asm
	and.b32  	%r670, %r669, %r642;
	or.b32  	%r671, %r670, -2147483648;
	add.s32 	%r672, %r671, -1;
	not.b32 	%r673, %r671;
	and.b32  	%r674, %r673, %r672;
	popc.b32 	%r646, %r674;
	mov.b32 	%r645, 1;
	// begin inline asm
	shfl.sync.down.b32 %r643, %r1646, %r645, %r646, %r667;
	// end inline asm
	setp.lt.s32 	%p99, %r500, %r646;
	selp.b32 	%r675, %r643, 0, %p99;
	add.s32 	%r649, %r675, %r1646;
	mov.b32 	%r650, 2;
	// begin inline asm
	shfl.sync.down.b32 %r648, %r649, %r650, %r646, %r667;
	// end inline asm
	add.s32 	%r395, %r500, 2;
	setp.gt.s32 	%p100, %r395, %r646;
	selp.b32 	%r676, 0, %r648, %p100;
	add.s32 	%r654, %r649, %r676;
	mov.b32 	%r655, 4;
	// begin inline asm
	shfl.sync.down.b32 %r653, %r654, %r655, %r646, %r667;
	// end inline asm
	add.s32 	%r396, %r500, 4;
	setp.gt.s32 	%p101, %r396, %r646;
	selp.b32 	%r677, 0, %r653, %p101;
	add.s32 	%r659, %r654, %r677;
	mov.b32 	%r660, 8;
	// begin inline asm
	shfl.sync.down.b32 %r658, %r659, %r660, %r646, %r667;
	// end inline asm
	add.s32 	%r397, %r500, 8;
	setp.gt.s32 	%p102, %r397, %r646;
	selp.b32 	%r678, 0, %r658, %p102;
	add.s32 	%r664, %r659, %r678;
	mov.b32 	%r665, 16;
	// begin inline asm
	shfl.sync.down.b32 %r663, %r664, %r665, %r646, %r667;
	// end inline asm
	add.s32 	%r398, %r500, 16;
	setp.gt.s32 	%p103, %r398, %r646;
	selp.b32 	%r679, 0, %r663, %p103;
	add.s32 	%r1650, %r664, %r679;
	add.s64 	%rd153, %rd2, 256;
	mov.b32 	%r1648, 754;
$L__BB9_420:
	setp.ne.s32 	%p104, %r1654, 101;
	mov.b32 	%r680, -1;
	vote.sync.all.pred 	%p105, %p104, %r680;
	not.pred 	%p106, %p105;
	@%p106 bra 	$L__BB9_425;
	shr.u32 	%r1648, %r1648, 1;
	mul.wide.s32 	%rd320, %r1652, 8;
	add.s64 	%rd321, %rd153, %rd320;
	add.s64 	%rd319, %rd321, -256;
	// begin inline asm
	ld.relaxed.gpu.v2.u32 {%r1654, %r1655}, [%rd319];
	// end inline asm
	mov.u32 	%r1656, %r1648;
$L__BB9_422:
	setp.eq.s32 	%p195, %r1654, 99;
	mov.b32 	%r770, -1;
	vote.sync.any.pred 	%p196, %p195, %r770;
	not.pred 	%p197, %p196;
	@%p197 bra 	$L__BB9_424;
	shr.u32 	%r414, %r1656, 1;
	mul.lo.s32 	%r812, %r1588, 16807;
	and.b32  	%r1588, %r812, 2147483647;
	sub.s32 	%r813, %r1656, %r414;
	add.s32 	%r814, %r813, 1;
	rem.u32 	%r815, %r1588, %r814;
	add.s32 	%r809, %r815, %r414;
	// begin inline asm
	nanosleep.u32 %r809;
	// end inline asm
	// begin inline asm
	ld.relaxed.gpu.v2.u32 {%r1654, %r1655}, [%rd319];
	// end inline asm
	mov.u32 	%r1656, %r414;
	bra.uni 	$L__BB9_422;
$L__BB9_424:
	setp.eq.s32 	%p198, %r1654, 101;
	mov.b32 	%r796, -1;
	vote.sync.ballot.b32 	%r797, %p198, %r796;
	and.b32  	%r798, %r797, %r642;
	or.b32  	%r799, %r798, -2147483648;
	add.s32 	%r800, %r799, -1;
	not.b32 	%r801, %r799;
	and.b32  	%r802, %r801, %r800;
	popc.b32 	%r775, %r802;
	mov.b32 	%r774, 1;
	// begin inline asm
	shfl.sync.down.b32 %r772, %r1655, %r774, %r775, %r796;
	// end inline asm
	setp.lt.s32 	%p200, %r500, %r775;
	selp.b32 	%r803, %r772, 0, %p200;
	add.s32 	%r778, %r803, %r1655;
	mov.b32 	%r779, 2;
	// begin inline asm
	shfl.sync.down.b32 %r777, %r778, %r779, %r775, %r796;
	// end inline asm
	setp.gt.s32 	%p201, %r395, %r775;
	selp.b32 	%r804, 0, %r777, %p201;
	add.s32 	%r783, %r778, %r804;
	mov.b32 	%r784, 4;
	// begin inline asm
	shfl.sync.down.b32 %r782, %r783, %r784, %r775, %r796;
	// end inline asm
	setp.gt.s32 	%p202, %r396, %r775;
	selp.b32 	%r805, 0, %r782, %p202;
	add.s32 	%r788, %r783, %r805;
	mov.b32 	%r789, 8;
	// begin inline asm
	shfl.sync.down.b32 %r787, %r788, %r789, %r775, %r796;
	// end inline asm
	setp.gt.s32 	%p203, %r397, %r775;
	selp.b32 	%r806, 0, %r787, %p203;
	add.s32 	%r793, %r788, %r806;
	mov.b32 	%r794, 16;
	// begin inline asm
	shfl.sync.down.b32 %r792, %r793, %r794, %r775, %r796;
	// end inline asm
	setp.gt.s32 	%p204, %r398, %r775;
	selp.b32 	%r807, 0, %r792, %p204;
	add.s32 	%r808, %r807, %r1650;
	add.s32 	%r1650, %r808, %r793;
	add.s32 	%r1652, %r1652, -32;
	bra.uni 	$L__BB9_420;
$L__BB9_425:
	setp.ne.s32 	%p107, %r1661, 0;
	@%p107 bra 	$L__BB9_427;
	add.s32 	%r683, %r1650, %r378;
	add.s64 	%rd220, %rd151, 256;
	mov.b32 	%r682, 101;
	// begin inline asm
	st.relaxed.gpu.v2.u32 [%rd220], {%r682, %r683};
	// end inline asm
	st.shared.u32 	[_ZZN3cub18CUB_300001_SM_10006detail6select23DeviceSelectSweepKernelINS2_10policy_hubIiNS0_8NullTypeEiLb0ELNS0_10SelectImplE0EE10Policy1000EN6thrust24THRUST_300001_SM_1000_NS6detail15normal_iteratorINSA_10device_ptrIiEEEEPS5_SF_PlNS0_13ScanTileStateIiLb1EEE6is_oddS5_iNS2_19streaming_context_tIlLb1EEELS6_0EEEvT0_T1_T2_T3_T4_T5_T6_T7_iT8_NS1_7vsmem_tEE19static_temp_storage+68], %r1650;
	st.shared.u32 	[_ZZN3cub18CUB_300001_SM_10006detail6select23DeviceSelectSweepKernelINS2_10policy_hubIiNS0_8NullTypeEiLb0ELNS0_10SelectImplE0EE10Policy1000EN6thrust24THRUST_300001_SM_1000_NS6detail15normal_iteratorINSA_10device_ptrIiEEEEPS5_SF_PlNS0_13ScanTileStateIiLb1EEE6is_oddS5_iNS2_19streaming_context_tIlLb1EEELS6_0EEEvT0_T1_T2_T3_T4_T5_T6_T7_iT8_NS1_7vsmem_tEE19static_temp_storage+72], %r683;
$L__BB9_427:
	setp.ne.s32 	%p108, %r500, 0;
	mov.u32 	%r1657, %r380;
	@%p108 bra 	$L__BB9_429;
	st.shared.u32 	[_ZZN3cub18CUB_300001_SM_10006detail6select23DeviceSelectSweepKernelINS2_10policy_hubIiNS0_8NullTypeEiLb0ELNS0_10SelectImplE0EE10Policy1000EN6thrust24THRUST_300001_SM_1000_NS6detail15normal_iteratorINSA_10device_ptrIiEEEEPS5_SF_PlNS0_13ScanTileStateIiLb1EEE6is_oddS5_iNS2_19streaming_context_tIlLb1EEELS6_0EEEvT0_T1_T2_T3_T4_T5_T6_T7_iT8_NS1_7vsmem_tEE19static_temp_storage+60], %r1650;
	mov.u32 	%r1657, %r1650;
$L__BB9_429:
	mov.u64 	%rd155, %rd205;
	bar.sync 	0;
	setp.eq.s32 	%p109, %r1661, 0;
	ld.shared.u32 	%r684, [_ZZN3cub18CUB_300001_SM_10006detail6select23DeviceSelectSweepKernelINS2_10policy_hubIiNS0_8NullTypeEiLb0ELNS0_10SelectImplE0EE10Policy1000EN6thrust24THRUST_300001_SM_1000_NS6detail15normal_iteratorINSA_10device_ptrIiEEEEPS5_SF_PlNS0_13ScanTileStateIiLb1EEE6is_oddS5_iNS2_19streaming_context_tIlLb1EEELS6_0EEEvT0_T1_T2_T3_T4_T5_T6_T7_iT8_NS1_7vsmem_tEE19static_temp_storage+60];
	.pragma "used_bytes_mask 65520";
	ld.shared.v4.u32 	{%r685, %r421, %r686, %r422}, [_ZZN3cub18CUB_300001_SM_10006detail6select23DeviceSelectSweepKernelINS2_10policy_hubIiNS0_8NullTypeEiLb0ELNS0_10SelectImplE0EE10Policy1000EN6thrust24THRUST_300001_SM_1000_NS6detail15normal_iteratorINSA_10device_ptrIiEEEEPS5_SF_PlNS0_13ScanTileStateIiLb1EEE6is_oddS5_iNS2_19streaming_context_tIlLb1EEELS6_0EEEvT0_T1_T2_T3_T4_T5_T6_T7_iT8_NS1_7vsmem_tEE19static_temp_storage+64];
	selp.b32 	%r687, 0, %r684, %p109;
	add.s32 	%r423, %r687, %r1657;
	selp.u32 	%r688, 1, 0, %p16;
	add.s32 	%r424, %r423, %r688;
	add.s32 	%r425, %r363, %r423;
	add.s32 	%r426, %r364, %r423;
	add.s32 	%r427, %r365, %r423;
	add.s32 	%r428, %r366, %r423;
	add.s32 	%r429, %r367, %r423;
	add.s32 	%r430, %r368, %r423;
	add.s32 	%r431, %r369, %r423;
	add.s32 	%r432, %r370, %r423;
	add.s32 	%r433, %r371, %r423;
	add.s32 	%r434, %r372, %r423;
	add.s32 	%r435, %r373, %r423;
	add.s32 	%r436, %r374, %r423;
	add.s32 	%r437, %r375, %r423;
	sub.s32 	%r689, 5760, %r205;
	sub.s32 	%r1665, %r686, %r689;
	sub.s32 	%r439, %r422, %r689;
	setp.gt.s32 	%p110, %r439, 384;
	@%p110 bra 	$L__BB9_490;
	ld.param.u8 	%rs7, [%rd155];
	ld.param.u64 	%rd221, [%rd155+24];
	cvta.to.global.u64 	%rd156, %rd221;
	setp.lt.s32 	%p111, %r423, %r1665;
	and.pred  	%p112, %p16, %p111;
	@%p112 bra 	$L__BB9_431;
	bra.uni 	$L__BB9_434;
$L__BB9_431:
	setp.ne.s16 	%p113, %rs7, 0;
	mov.b64 	%rd744, 0;
	@%p113 bra 	$L__BB9_433;
	ld.global.u64 	%rd744, [%rd156];
$L__BB9_433:
	cvt.s64.s32 	%rd223, %r423;
	add.s64 	%rd224, %rd744, %rd223;
	shl.b64 	%rd225, %rd224, 2;
	add.s64 	%rd226, %rd4, %rd225;
	st.global.u32 	[%rd226], %r536;
$L__BB9_434:
	setp.ge.s32 	%p114, %r424, %r1665;
	not.pred 	%p115, %p17;
	or.pred  	%p116, %p115, %p114;
	@%p116 bra 	$L__BB9_438;
	setp.ne.s16 	%p117, %rs7, 0;
	mov.b64 	%rd745, 0;
	@%p117 bra 	$L__BB9_437;
	ld.global.u64 	%rd745, [%rd156];
$L__BB9_437:
	cvt.s64.s32 	%rd228, %r424;
	add.s64 	%rd229, %rd745, %rd228;
	shl.b64 	%rd230, %rd229, 2;
	add.s64 	%rd231, %rd4, %rd230;
	st.global.u32 	[%rd231], %r537;
$L__BB9_438:
	setp.ge.s32 	%p118, %r425, %r1665;
	not.pred 	%p119, %p18;
	or.pred  	%p120, %p119, %p118;
	@%p120 bra 	$L__BB9_442;
	setp.ne.s16 	%p121, %rs7, 0;
	mov.b64 	%rd746, 0;
	@%p121 bra 	$L__BB9_441;
	ld.global.u64 	%rd746, [%rd156];
$L__BB9_441:
	cvt.s64.s32 	%rd233, %r425;
	add.s64 	%rd234, %rd746, %rd233;
	shl.b64 	%rd235, %rd234, 2;
	add.s64 	%rd236, %rd4, %rd235;
	st.global.u32 	[%rd236], %r538;
$L__BB9_442:
	setp.ge.s32 	%p122, %r426, %r1665;
	not.pred 	%p123, %p19;
	or.pred  	%p124, %p123, %p122;
	@%p124 bra 	$L__BB9_446;
	setp.ne.s16 	%p125, %rs7, 0;
	mov.b64 	%rd747, 0;
	@%p125 bra 	$L__BB9_445;
	ld.global.u64 	%rd747, [%rd156];
$L__BB9_445:
	cvt.s64.s32 	%rd238, %r426;
	add.s64 	%rd239, %rd747, %rd238;
	shl.b64 	%rd240, %rd239, 2;
	add.s64 	%rd241, %rd4, %rd240;
	st.global.u32 	[%rd241], %r539;
$L__BB9_446:
	setp.ge.s32 	%p126, %r427, %r1665;
	not.pred 	%p127, %p20;
	or.pred  	%p128, %p127, %p126;
	@%p128 bra 	$L__BB9_450;
	setp.ne.s16 	%p129, %rs7, 0;
	mov.b64 	%rd748, 0;
	@%p129 bra 	$L__BB9_449;
	ld.global.u64 	%rd748, [%rd156];
$L__BB9_449:
	cvt.s64.s32 	%rd243, %r427;
	add.s64 	%rd244, %rd748, %rd243;
	shl.b64 	%rd245, %rd244, 2;
	add.s64 	%rd246, %rd4, %rd245;
	st.global.u32 	[%rd246], %r540;
$L__BB9_450:
	setp.ge.s32 	%p130, %r428, %r1665;
	not.pred 	%p131, %p21;
	or.pred  	%p132, %p131, %p130;
	@%p132 bra 	$L__BB9_454;
	setp.ne.s16 	%p133, %rs7, 0;
	mov.b64 	%rd749, 0;
	@%p133 bra 	$L__BB9_453;
	ld.global.u64 	%rd749, [%rd156];
$L__BB9_453:
	cvt.s64.s32 	%rd248, %r428;
	add.s64 	%rd249, %rd749, %rd248;
	shl.b64 	%rd250, %rd249, 2;
	add.s64 	%rd251, %rd4, %rd250;
	st.global.u32 	[%rd251], %r541;
$L__BB9_454:
	setp.ge.s32 	%p134, %r429, %r1665;
	not.pred 	%p135, %p22;
	or.pred  	%p136, %p135, %p134;
	@%p136 bra 	$L__BB9_458;
	setp.ne.s16 	%p137, %rs7, 0;
	mov.b64 	%rd750, 0;
	@%p137 bra 	$L__BB9_457;
	ld.global.u64 	%rd750, [%rd156];
$L__BB9_457:
	cvt.s64.s32 	%rd253, %r429;
	add.s64 	%rd254, %rd750, %rd253;
	shl.b64 	%rd255, %rd254, 2;
	add.s64 	%rd256, %rd4, %rd255;
	st.global.u32 	[%rd256], %r542;
$L__BB9_458:
	setp.ge.s32 	%p138, %r430, %r1665;
	not.pred 	%p139, %p23;
	or.pred  	%p140, %p139, %p138;
	@%p140 bra 	$L__BB9_462;
	setp.ne.s16 	%p141, %rs7, 0;
	mov.b64 	%rd751, 0;
	@%p141 bra 	$L__BB9_461;
	ld.global.u64 	%rd751, [%rd156];
$L__BB9_461:
	cvt.s64.s32 	%rd258, %r430;
	add.s64 	%rd259, %rd751, %rd258;
	shl.b64 	%rd260, %rd259, 2;
	add.s64 	%rd261, %rd4, %rd260;
	st.global.u32 	[%rd261], %r543;
$L__BB9_462:
	setp.ge.s32 	%p142, %r431, %r1665;
	not.pred 	%p143, %p24;
	or.pred  	%p144, %p143, %p142;
	@%p144 bra 	$L__BB9_466;
	setp.ne.s16 	%p145, %rs7, 0;
	mov.b64 	%rd752, 0;
	@%p145 bra 	$L__BB9_465;
	ld.global.u64 	%rd752, [%rd156];
$L__BB9_465:
	cvt.s64.s32 	%rd263, %r431;
	add.s64 	%rd264, %rd752, %rd263;
	shl.b64 	%rd265, %rd264, 2;
	add.s64 	%rd266, %rd4, %rd265;
	st.global.u32 	[%rd266], %r544;
$L__BB9_466:
	setp.ge.s32 	%p146, %r432, %r1665;
	not.pred 	%p147, %p25;
	or.pred  	%p148, %p147, %p146;
	@%p148 bra 	$L__BB9_470;
	setp.ne.s16 	%p149, %rs7, 0;
	mov.b64 	%rd753, 0;
	@%p149 bra 	$L__BB9_469;
	ld.global.u64 	%rd753, [%rd156];
$L__BB9_469:
	cvt.s64.s32 	%rd268, %r432;
	add.s64 	%rd269, %rd753, %rd268;
	shl.b64 	%rd270, %rd269, 2;
	add.s64 	%rd271, %rd4, %rd270;
	st.global.u32 	[%rd271], %r545;
$L__BB9_470:
	setp.ge.s32 	%p150, %r433, %r1665;
	not.pred 	%p151, %p26;
	or.pred  	%p152, %p151, %p150;
	@%p152 bra 	$L__BB9_474;
	setp.ne.s16 	%p153, %rs7, 0;
	mov.b64 	%rd754, 0;
	@%p153 bra 	$L__BB9_473;
	ld.global.u64 	%rd754, [%rd156];
$L__BB9_473:
	cvt.s64.s32 	%rd273, %r433;
	add.s64 	%rd274, %rd754, %rd273;
	shl.b64 	%rd275, %rd274, 2;
	add.s64 	%rd276, %rd4, %rd275;
	st.global.u32 	[%rd276], %r546;
$L__BB9_474:
	setp.ge.s32 	%p154, %r434, %r1665;
	not.pred 	%p155, %p27;
	or.pred  	%p156, %p155, %p154;
	@%p156 bra 	$L__BB9_478;
	setp.ne.s16 	%p157, %rs7, 0;
	mov.b64 	%rd755, 0;
	@%p157 bra 	$L__BB9_477;
	ld.global.u64 	%rd755, [%rd156];
$L__BB9_477:
	cvt.s64.s32 	%rd278, %r434;
	add.s64 	%rd279, %rd755, %rd278;
	shl.b64 	%rd280, %rd279, 2;
	add.s64 	%rd281, %rd4, %rd280;
	st.global.u32 	[%rd281], %r547;
$L__BB9_478:
	setp.ge.s32 	%p158, %r435, %r1665;
	not.pred 	%p159, %p28;
	or.pred  	%p160, %p159, %p158;
	@%p160 bra 	$L__BB9_482;
	setp.ne.s16 	%p161, %rs7, 0;
	mov.b64 	%rd756, 0;
	@%p161 bra 	$L__BB9_481;
	ld.global.u64 	%rd756, [%rd156];
$L__BB9_481:
	cvt.s64.s32 	%rd283, %r435;
	add.s64 	%rd284, %rd756, %rd283;
	shl.b64 	%rd285, %rd284, 2;
	add.s64 	%rd286, %rd4, %rd285;
	st.global.u32 	[%rd286], %r548;
$L__BB9_482:
	setp.ge.s32 	%p162, %r436, %r1665;
	not.pred 	%p163, %p29;
	or.pred  	%p164, %p163, %p162;
	@%p164 bra 	$L__BB9_486;
	setp.ne.s16 	%p165, %rs7, 0;
	mov.b64 	%rd757, 0;
	@%p165 bra 	$L__BB9_485;
	ld.global.u64 	%rd757, [%rd156];
$L__BB9_485:
	cvt.s64.s32 	%rd288, %r436;
	add.s64 	%rd289, %rd757, %rd288;
	shl.b64 	%rd290, %rd289, 2;
	add.s64 	%rd291, %rd4, %rd290;
	st.global.u32 	[%rd291], %r549;
$L__BB9_486:
	setp.ge.s32 	%p166, %r437, %r1665;
	not.pred 	%p167, %p30;
	or.pred  	%p168, %p167, %p166;
	@%p168 bra 	$L__BB9_537;
	setp.ne.s16 	%p169, %rs7, 0;
	mov.b64 	%rd758, 0;
	@%p169 bra 	$L__BB9_489;
	ld.global.u64 	%rd758, [%rd156];
$L__BB9_489:
	cvt.s64.s32 	%rd293, %r437;
	add.s64 	%rd294, %rd758, %rd293;
	shl.b64 	%rd295, %rd294, 2;
	add.s64 	%rd296, %rd4, %rd295;
	st.global.u32 	[%rd296], %r550;
	bra.uni 	$L__BB9_537;
$L__BB9_490:
	bar.sync 	0;
	not.pred 	%p170, %p16;
	@%p170 bra 	$L__BB9_492;
	sub.s32 	%r690, %r423, %r421;
	shl.b32 	%r691, %r690, 2;
	mov.u32 	%r692, _ZZN3cub18CUB_300001_SM_10006detail6select23DeviceSelectSweepKernelINS2_10policy_hubIiNS0_8NullTypeEiLb0ELNS0_10SelectImplE0EE10Policy1000EN6thrust24THRUST_300001_SM_1000_NS6detail15normal_iteratorINSA_10device_ptrIiEEEEPS5_SF_PlNS0_13ScanTileStateIiLb1EEE6is_oddS5_iNS2_19streaming_context_tIlLb1EEELS6_0EEEvT0_T1_T2_T3_T4_T5_T6_T7_iT8_NS1_7vsmem_tEE19static_temp_storage;
	add.s32 	%r693, %r692, %r691;
	st.shared.u32 	[%r693], %r536;
$L__BB9_492:
	not.pred 	%p171, %p17;
	@%p171 bra 	$L__BB9_494;
	sub.s32 	%r694, %r424, %r421;
	shl.b32 	%r695, %r694, 2;
	mov.u32 	%r696, _ZZN3cub18CUB_300001_SM_10006detail6select23DeviceSelectSweepKernelINS2_10policy_hubIiNS0_8NullTypeEiLb0ELNS0_10SelectImplE0EE10Policy1000EN6thrust24THRUST_300001_SM_1000_NS6detail15normal_iteratorINSA_10device_ptrIiEEEEPS5_SF_PlNS0_13ScanTileStateIiLb1EEE6is_oddS5_iNS2_19streaming_context_tIlLb1EEELS6_0EEEvT0_T1_T2_T3_T4_T5_T6_T7_iT8_NS1_7vsmem_tEE19static_temp_storage;
	add.s32 	%r697, %r696, %r695;
	st.shared.u32 	[%r697], %r537;
$L__BB9_494:
	not.pred 	%p172, %p18;
	@%p172 bra 	$L__BB9_496;
	sub.s32 	%r698, %r425, %r421;
	shl.b32 	%r699, %r698, 2;
	mov.u32 	%r700, _ZZN3cub18CUB_300001_SM_10006detail6select23DeviceSelectSweepKernelINS2_10policy_hubIiNS0_8NullTypeEiLb0ELNS0_10SelectImplE0EE10Policy1000EN6thrust24THRUST_300001_SM_1000_NS6detail15normal_iteratorINSA_10device_ptrIiEEEEPS5_SF_PlNS0_13ScanTileStateIiLb1EEE6is_oddS5_iNS2_19streaming_context_tIlLb1EEELS6_0EEEvT0_T1_T2_T3_T4_T5_T6_T7_iT8_NS1_7vsmem_tEE19static_temp_storage;
	add.s32 	%r701, %r700, %r699;
	st.shared.u32 	[%r701], %r538;
$L__BB9_496:
	not.pred 	%p173, %p19;
	@%p173 bra 	$L__BB9_498;
	sub.s32 	%r702, %r426, %r421;
	shl.b32 	%r703, %r702, 2;
	mov.u32 	%r704, _ZZN3cub18CUB_300001_SM_10006detail6select23DeviceSelectSweepKernelINS2_10policy_hubIiNS0_8NullTypeEiLb0ELNS0_10SelectImplE0EE10Policy1000EN6thrust24THRUST_300001_SM_1000_NS6detail15normal_iteratorINSA_10device_ptrIiEEEEPS5_SF_PlNS0_13ScanTileStateIiLb1EEE6is_oddS5_iNS2_19streaming_context_tIlLb1EEELS6_0EEEvT0_T1_T2_T3_T4_T5_T6_T7_iT8_NS1_7vsmem_tEE19static_temp_storage;
	add.s32 	%r705, %r704, %r703;
	st.shared.u32 	[%r705], %r539;
$L__BB9_498:
	not.pred 	%p174, %p20;
	@%p174 bra 	$L__BB9_500;
	sub.s32 	%r706, %r427, %r421;
	shl.b32 	%r707, %r706, 2;
	mov.u32 	%r708, _ZZN3cub18CUB_300001_SM_10006detail6select23DeviceSelectSweepKernelINS2_10policy_hubIiNS0_8NullTypeEiLb0ELNS0_10SelectImplE0EE10Policy1000EN6thrust24THRUST_300001_SM_1000_NS6detail15normal_iteratorINSA_10device_ptrIiEEEEPS5_SF_PlNS0_13ScanTileStateIiLb1EEE6is_oddS5_iNS2_19streaming_context_tIlLb1EEELS6_0EEEvT0_T1_T2_T3_T4_T5_T6_T7_iT8_NS1_7vsmem_tEE19static_temp_storage;
	add.s32 	%r709, %r708, %r707;
	st.shared.u32 	[%r709], %r540;
$L__BB9_500:
	not.pred 	%p175, %p21;
	@%p175 bra 	$L__BB9_502;
	sub.s32 	%r710, %r428, %r421;
	shl.b32 	%r711, %r710, 2;
	mov.u32 	%r712, _ZZN3cub18CUB_300001_SM_10006detail6select23DeviceSelectSweepKernelINS2_10policy_hubIiNS0_8NullTypeEiLb0ELNS0_10SelectImplE0EE10Policy1000EN6thrust24THRUST_300001_SM_1000_NS6detail15normal_iteratorINSA_10device_ptrIiEEEEPS5_SF_PlNS0_13ScanTileStateIiLb1EEE6is_oddS5_iNS2_19streaming_context_tIlLb1EEELS6_0EEEvT0_T1_T2_T3_T4_T5_T6_T7_iT8_NS1_7vsmem_tEE19static_temp_storage;
	add.s32 	%r713, %r712, %r711;
	st.shared.u32 	[%r713], %r541;
$L__BB9_502:
	not.pred 	%p176, %p22;
	@%p176 bra 	$L__BB9_504;
	sub.s32 	%r714, %r429, %r421;
	shl.b32 	%r715, %r714, 2;
	mov.u32 	%r716, _ZZN3cub18CUB_300001_SM_10006detail6select23DeviceSelectSweepKernelINS2_10policy_hubIiNS0_8NullTypeEiLb0ELNS0_10SelectImplE0EE10Policy1000EN6thrust24THRUST_300001_SM_1000_NS6detail15normal_iteratorINSA_10device_ptrIiEEEEPS5_SF_PlNS0_13ScanTileStateIiLb1EEE6is_oddS5_iNS2_19streaming_context_tIlLb1EEELS6_0EEEvT0_T1_T2_T3_T4_T5_T6_T7_iT8_NS1_7vsmem_tEE19static_temp_storage;
	add.s32 	%r717, %r716, %r715;
	st.shared.u32 	[%r717], %r542;
$L__BB9_504:
	not.pred 	%p177, %p23;
	@%p177 bra 	$L__BB9_506;
	sub.s32 	%r718, %r430, %r421;
	shl.b32 	%r719, %r718, 2;
	mov.u32 	%r720, _ZZN3cub18CUB_300001_SM_10006detail6select23DeviceSelectSweepKernelINS2_10policy_hubIiNS0_8NullTypeEiLb0ELNS0_10SelectImplE0EE10Policy1000EN6thrust24THRUST_300001_SM_1000_NS6detail15normal_iteratorINSA_10device_ptrIiEEEEPS5_SF_PlNS0_13ScanTileStateIiLb1EEE6is_oddS5_iNS2_19streaming_context_tIlLb1EEELS6_0EEEvT0_T1_T2_T3_T4_T5_T6_T7_iT8_NS1_7vsmem_tEE19static_temp_storage;
	add.s32 	%r721, %r720, %r719;
	st.shared.u32 	[%r721], %r543;
$L__BB9_506:
	not.pred 	%p178, %p24;
	@%p178 bra 	$L__BB9_508;
	sub.s32 	%r722, %r431, %r421;
	shl.b32 	%r723, %r722, 2;
	mov.u32 	%r724, _ZZN3cub18CUB_300001_SM_10006detail6select23DeviceSelectSweepKernelINS2_10policy_hubIiNS0_8NullTypeEiLb0ELNS0_10SelectImplE0EE10Policy1000EN6thrust24THRUST_300001_SM_1000_NS6detail15normal_iteratorINSA_10device_ptrIiEEEEPS5_SF_PlNS0_13ScanTileStateIiLb1EEE6is_oddS5_iNS2_19streaming_context_tIlLb1EEELS6_0EEEvT0_T1_T2_T3_T4_T5_T6_T7_iT8_NS1_7vsmem_tEE19static_temp_storage;
	add.s32 	%r725, %r724, %r723;
	st.shared.u32 	[%r725], %r544;
$L__BB9_508:
	not.pred 	%p179, %p25;
	@%p179 bra 	$L__BB9_510;
	sub.s32 	%r726, %r432, %r421;
	shl.b32 	%r727, %r726, 2;
	mov.u32 	%r728, _ZZN3cub18CUB_300001_SM_10006detail6select23DeviceSelectSweepKernelINS2_10policy_hubIiNS0_8NullTypeEiLb0ELNS0_10SelectImplE0EE10Policy1000EN6thrust24THRUST_300001_SM_1000_NS6detail15normal_iteratorINSA_10device_ptrIiEEEEPS5_SF_PlNS0_13ScanTileStateIiLb1EEE6is_oddS5_iNS2_19streaming_context_tIlLb1EEELS6_0EEEvT0_T1_T2_T3_T4_T5_T6_T7_iT8_NS1_7vsmem_tEE19static_temp_storage;
	add.s32 	%r729, %r728, %r727;
	st.shared.u32 	[%r729], %r545;
$L__BB9_510:
	not.pred 	%p180, %p26;
	@%p180 bra 	$L__BB9_512;
	sub.s32 	%r730, %r433, %r421;
	shl.b32 	%r731, %r730, 2;
	mov.u32 	%r732, _ZZN3cub18CUB_300001_SM_10006detail6select23DeviceSelectSweepKernelINS2_10policy_hubIiNS0_8NullTypeEiLb0ELNS0_10SelectImplE0EE10Policy1000EN6thrust24THRUST_300001_SM_1000_NS6detail15normal_iteratorINSA_10device_ptrIiEEEEPS5_SF_PlNS0_13ScanTileStateIiLb1EEE6is_oddS5_iNS2_19streaming_context_tIlLb1EEELS6_0EEEvT0_T1_T2_T3_T4_T5_T6_T7_iT8_NS1_7vsmem_tEE19static_temp_storage;
	add.s32 	%r733, %r732, %r731;
	st.shared.u32 	[%r733], %r546;
$L__BB9_512:
	not.pred 	%p181, %p27;
	@%p181 bra 	$L__BB9_514;
	sub.s32 	%r734, %r434, %r421;
	shl.b32 	%r735, %r734, 2;
	mov.u32 	%r736, _ZZN3cub18CUB_300001_SM_10006detail6select23DeviceSelectSweepKernelINS2_10policy_hubIiNS0_8NullTypeEiLb0ELNS0_10SelectImplE0EE10Policy1000EN6thrust24THRUST_300001_SM_1000_NS6detail15normal_iteratorINSA_10device_ptrIiEEEEPS5_SF_PlNS0_13ScanTileStateIiLb1EEE6is_oddS5_iNS2_19streaming_context_tIlLb1EEELS6_0EEEvT0_T1_T2_T3_T4_T5_T6_T7_iT8_NS1_7vsmem_tEE19static_temp_storage;
	add.s32 	%r737, %r736, %r735;
	st.shared.u32 	[%r737], %r547;
$L__BB9_514:
	not.pred 	%p182, %p28;
	@%p182 bra 	$L__BB9_516;
	sub.s32 	%r738, %r435, %r421;
	shl.b32 	%r739, %r738, 2;
	mov.u32 	%r740, _ZZN3cub18CUB_300001_SM_10006detail6select23DeviceSelectSweepKernelINS2_10policy_hubIiNS0_8NullTypeEiLb0ELNS0_10SelectImplE0EE10Policy1000EN6thrust24THRUST_300001_SM_1000_NS6detail15normal_iteratorINSA_10device_ptrIiEEEEPS5_SF_PlNS0_13ScanTileStateIiLb1EEE6is_oddS5_iNS2_19streaming_context_tIlLb1EEELS6_0EEEvT0_T1_T2_T3_T4_T5_T6_T7_iT8_NS1_7vsmem_tEE19static_temp_storage;
	add.s32 	%r741, %r740, %r739;
	st.shared.u32 	[%r741], %r548;
$L__BB9_516:
	not.pred 	%p183, %p29;
	@%p183 bra 	$L__BB9_518;
	sub.s32 	%r742, %r436, %r421;
	shl.b32 	%r743, %r742, 2;
	mov.u32 	%r744, _ZZN3cub18CUB_300001_SM_10006detail6select23DeviceSelectSweepKernelINS2_10policy_hubIiNS0_8NullTypeEiLb0ELNS0_10SelectImplE0EE10Policy1000EN6thrust24THRUST_300001_SM_1000_NS6detail15normal_iteratorINSA_10device_ptrIiEEEEPS5_SF_PlNS0_13ScanTileStateIiLb1EEE6is_oddS5_iNS2_19streaming_context_tIlLb1EEELS6_0EEEvT0_T1_T2_T3_T4_T5_T6_T7_iT8_NS1_7vsmem_tEE19static_temp_storage;
	add.s32 	%r745, %r744, %r743;
	st.shared.u32 	[%r745], %r549;
$L__BB9_518:
	not.pred 	%p184, %p30;
	@%p184 bra 	$L__BB9_520;
	sub.s32 	%r746, %r437, %r421;
	shl.b32 	%r747, %r746, 2;
	mov.u32 	%r748, _ZZN3cub18CUB_300001_SM_10006detail6select23DeviceSelectSweepKernelINS2_10policy_hubIiNS0_8NullTypeEiLb0ELNS0_10SelectImplE0EE10Policy1000EN6thrust24THRUST_300001_SM_1000_NS6detail15normal_iteratorINSA_10device_ptrIiEEEEPS5_SF_PlNS0_13ScanTileStateIiLb1EEE6is_oddS5_iNS2_19streaming_context_tIlLb1EEELS6_0EEEvT0_T1_T2_T3_T4_T5_T6_T7_iT8_NS1_7vsmem_tEE19static_temp_storage;
	add.s32 	%r749, %r748, %r747;
	st.shared.u32 	[%r749], %r550;
$L__BB9_520:
	bar.sync 	0;
	setp.ge.s32 	%p185, %r1661, %r439;
	@%p185 bra 	$L__BB9_537;
	ld.param.u32 	%r1581, [_ZN3cub18CUB_300001_SM_10006detail6select23DeviceSelectSweepKernelINS2_10policy_hubIiNS0_8NullTypeEiLb0ELNS0_10SelectImplE0EE10Policy1000EN6thrust24THRUST_300001_SM_1000_NS6detail15normal_iteratorINSA_10device_ptrIiEEEEPS5_SF_PlNS0_13ScanTileStateIiLb1EEE6is_oddS5_iNS2_19streaming_context_tIlLb1EEELS6_0EEEvT0_T1_T2_T3_T4_T5_T6_T7_iT8_NS1_7vsmem_tE_param_7];
	ld.param.u8 	%rs8, [%rd155];
	ld.param.u64 	%rd297, [%rd155+24];
	cvta.to.global.u64 	%rd157, %rd297;
	add.s32 	%r750, %r422, %r1581;
	add.s32 	%r751, %r1661, %r2;
	sub.s32 	%r752, %r750, %r751;
	add.s32 	%r440, %r752, -5761;
	mul.hi.u32 	%r753, %r440, -1431655765;
	shr.u32 	%r754, %r753, 8;
	add.s32 	%r441, %r754, 1;
	and.b32  	%r755, %r754, 3;
	setp.eq.s32 	%p186, %r755, 3;
	@%p186 bra 	$L__BB9_526;
	and.b32  	%r756, %r441, 3;
	add.s32 	%r1660, %r421, %r1661;
	shl.b32 	%r757, %r1661, 2;
	mov.u32 	%r758, _ZZN3cub18CUB_300001_SM_10006detail6select23DeviceSelectSweepKernelINS2_10policy_hubIiNS0_8NullTypeEiLb0ELNS0_10SelectImplE0EE10Policy1000EN6thrust24THRUST_300001_SM_1000_NS6detail15normal_iteratorINSA_10device_ptrIiEEEEPS5_SF_PlNS0_13ScanTileStateIiLb1EEE6is_oddS5_iNS2_19streaming_context_tIlLb1EEELS6_0EEEvT0_T1_T2_T3_T4_T5_T6_T7_iT8_NS1_7vsmem_tEE19static_temp_storage;
	add.s32 	%r1659, %r758, %r757;
	neg.s32 	%r1658, %r756;
	mad.lo.s32 	%r1661, %r756, 384, %r1661;
$L__BB9_523:
	.pragma "nounroll";
	setp.ne.s16 	%p187, %rs8, 0;
	mov.b64 	%rd739, 0;
	@%p187 bra 	$L__BB9_525;
	ld.global.u64 	%rd739, [%rd157];
$L__BB9_525:
	cvt.s64.s32 	%rd299, %r1660;
	add.s64 	%rd300, %rd739, %rd299;
	shl.b64 	%rd301, %rd300, 2;
	add.s64 	%rd302, %rd4, %rd301;
	ld.shared.u32 	%r759, [%r1659];
	st.global.u32 	[%rd302], %r759;
	add.s32 	%r1660, %r1660, 384;
	add.s32 	%r1659, %r1659, 1536;
	add.s32 	%r1658, %r1658, 1;
	setp.ne.s32 	%p188, %r1658, 0;
	@%p188 bra 	$L__BB9_523;
$L__BB9_526:
	setp.lt.u32 	%p189, %r440, 1152;
	@%p189 bra 	$L__BB9_537;
	add.s32 	%r1663, %r421, %r1661;
	shl.b32 	%r760, %r1661, 2;
	mov.u32 	%r761, _ZZN3cub18CUB_300001_SM_10006detail6select23DeviceSelectSweepKernelINS2_10policy_hubIiNS0_8NullTypeEiLb0ELNS0_10SelectImplE0EE10Policy1000EN6thrust24THRUST_300001_SM_1000_NS6detail15normal_iteratorINSA_10device_ptrIiEEEEPS5_SF_PlNS0_13ScanTileStateIiLb1EEE6is_oddS5_iNS2_19streaming_context_tIlLb1EEELS6_0EEEvT0_T1_T2_T3_T4_T5_T6_T7_iT8_NS1_7vsmem_tEE19static_temp_storage;
	add.s32 	%r762, %r760, %r761;
	add.s32 	%r1662, %r762, 3072;
$L__BB9_528:
	setp.ne.s16 	%p190, %rs8, 0;
	cvt.s64.s32 	%rd160, %r1663;
	mov.b64 	%rd740, 0;
	@%p190 bra 	$L__BB9_530;
	ld.global.u64 	%rd740, [%rd157];
$L__BB9_530:
	setp.ne.s16 	%p191, %rs8, 0;
	add.s64 	%rd305, %rd740, %rd160;
	shl.b64 	%rd306, %rd305, 2;
	add.s64 	%rd307, %rd4, %rd306;
	ld.shared.u32 	%r763, [%r1662+-3072];
	st.global.u32 	[%rd307], %r763;
	mov.b64 	%rd741, 0;
	@%p191 bra 	$L__BB9_532;
	ld.global.u64 	%rd741, [%rd157];
$L__BB9_532:
	setp.ne.s16 	%p192, %rs8, 0;
	add.s64 	%rd309, %rd741, %rd160;
	shl.b64 	%rd310, %rd309, 2;
	add.s64 	%rd311, %rd4, %rd310;
	ld.shared.u32 	%r764, [%r1662+-1536];
	st.global.u32 	[%rd311+1536], %r764;
	mov.b64 	%rd742, 0;
	@%p192 bra 	$L__BB9_534;
	ld.global.u64 	%rd742, [%rd157];
$L__BB9_534:
	setp.ne.s16 	%p193, %rs8, 0;
	add.s64 	%rd313, %rd742, %rd160;
	shl.b64 	%rd314, %rd313, 2;
	add.s64 	%rd315, %rd4, %rd314;
	ld.shared.u32 	%r765, [%r1662];
	st.global.u32 	[%rd315+3072], %r765;
	mov.b64 	%rd743, 0;
	@%p193 bra 	$L__BB9_536;
	ld.global.u64 	%rd743, [%rd157];
$L__BB9_536:
	cvt.u32.u64 	%r766, %rd160;
	add.s64 	%rd316, %rd743, %rd160;
	shl.b64 	%rd317, %rd316, 2;
	add.s64 	%rd318, %rd4, %rd317;
	ld.shared.u32 	%r767, [%r1662+1536];
	st.global.u32 	[%rd318+4608], %r767;
	add.s32 	%r1661, %r1661, 1536;
	add.s32 	%r1663, %r766, 1536;
	add.s32 	%r1662, %r1662, 6144;
	setp.lt.s32 	%p194, %r1661, %r439;
	@%p194 bra 	$L__BB9_528;
$L__BB9_537:
	mov.u32 	%r1050, %tid.x;
	setp.ne.s32 	%p349, %r1050, 0;
	@%p349 bra 	$L__BB9_545;
	mov.u64 	%rd199, %rd205;
	ld.param.u8 	%rs51, [%rd199+1];
	setp.eq.s16 	%p350, %rs51, 0;
	@%p350 bra 	$L__BB9_542;
	ld.param.u8 	%rs52, [%rd199];
	setp.ne.s16 	%p351, %rs52, 0;
	mov.b64 	%rd759, 0;
	@%p351 bra 	$L__BB9_541;
	ld.param.u64 	%rd431, [%rd199+24];
	cvta.to.global.u64 	%rd432, %rd431;
	ld.global.u64 	%rd759, [%rd432];
$L__BB9_541:
	ld.param.u64 	%rd674, [_ZN3cub18CUB_300001_SM_10006detail6select23DeviceSelectSweepKernelINS2_10policy_hubIiNS0_8NullTypeEiLb0ELNS0_10SelectImplE0EE10Policy1000EN6thrust24THRUST_300001_SM_1000_NS6detail15normal_iteratorINSA_10device_ptrIiEEEEPS5_SF_PlNS0_13ScanTileStateIiLb1EEE6is_oddS5_iNS2_19streaming_context_tIlLb1EEELS6_0EEEvT0_T1_T2_T3_T4_T5_T6_T7_iT8_NS1_7vsmem_tE_param_3];
	cvt.s64.s32 	%rd433, %r1665;
	add.s64 	%rd434, %rd759, %rd433;
	cvta.to.global.u64 	%rd435, %rd674;
	st.global.u64 	[%rd435], %rd434;
	bra.uni 	$L__BB9_545;
$L__BB9_542:
	ld.param.u8 	%rs53, [%rd199];
	setp.ne.s16 	%p352, %rs53, 0;
	mov.b64 	%rd760, 0;
	@%p352 bra 	$L__BB9_544;
	ld.param.u64 	%rd437, [%rd199+24];
	cvta.to.global.u64 	%rd438, %rd437;
	ld.global.u64 	%rd760, [%rd438];
$L__BB9_544:
	cvt.s64.s32 	%rd439, %r1665;
	add.s64 	%rd440, %rd760, %rd439;
	ld.param.u64 	%rd441, [%rd199+32];
	cvta.to.global.u64 	%rd442, %rd441;
	st.global.u64 	[%rd442], %rd440;
$L__BB9_545:
	ret;

}


// ===== COMPILED SASS (sm_100) =====

	.target	sm_100

	.elftype	@"ET_EXEC"


//--------------------- .note.nv.tkinfo           --------------------------
	.section	.note.nv.tkinfo,"",@"SHT_NOTE"
	.sectionflags	@"SHF_NOTE_NV_TKINFO"
	.tkinfo
        /*0018*/ 	.word	0x00000002
        /*0030*/ 	.string	""
        /*0030*/ 	.string	"ptxas"
        /*0030*/ 	.string	"Cuda compilation tools, release 13.0, V13.0.88"
        /*0030*/ 	.string	"Build cuda_13.0.r13.0/compiler.36424714_0"
        /*0030*/ 	.string	"-arch sm_100 -m 64 "



//--------------------- .note.nv.cuinfo           --------------------------
	.section	.note.nv.cuinfo,"",@"SHT_NOTE"
	.sectionflags	@"SHF_NOTE_NV_CUINFO"
        /*0018*/ 	.short	0x0002
        /*001a*/ 	.short	0x0064
        /*001c*/ 	.short	0x0082
	.zero		2


//--------------------- .nv.info                  --------------------------
	.section	.nv.info,"",@"SHT_CUDA_INFO"
	.align	4


	//----- nvinfo : EIATTR_REGCOUNT
	.align		4
        /*0000*/ 	.byte	0x04, 0x2f
        /*0002*/ 	.short	(.L_44 - .L_43)
	.align		4
.L_43:
        /*0004*/ 	.word	index@(_ZN3cub18CUB_300001_SM_10006detail11EmptyKernelIvEEvv)
        /*0008*/ 	.word	0x00000004


	//----- nvinfo : EIATTR_FRAME_SIZE
	.align		4
.L_44:
        /*000c*/ 	.byte	0x04, 0x11
        /*000e*/ 	.short	(.L_46 - .L_45)
	.align		4
.L_45:
        /*0010*/ 	.word	index@(_ZN3cub18CUB_300001_SM_10006detail11EmptyKernelIvEEvv)
        /*0014*/ 	.word	0x00000000


	//----- nvinfo : EIATTR_REGCOUNT
	.align		4
.L_46:
        /*0018*/ 	.byte	0x04, 0x2f
        /*001a*/ 	.short	(.L_48 - .L_47)
	.align		4
.L_47:
        /*001c*/ 	.word	index@(_ZN3cub18CUB_300001_SM_10006detail8for_each13static_kernelINS2_12policy_hub_t12policy_500_tEmN6thrust24THRUST_300001_SM_1000_NS8cuda_cub20__uninitialized_fill7functorINS7_10device_ptrIiEEiEEEEvT0_T1_)
        /*0020*/ 	.word	0x00000008


	//----- nvinfo : EIATTR_FRAME_SIZE
	.align		4
.L_48:
        /*0024*/ 	.byte	0x04, 0x11
        /*0026*/ 	.short	(.L_50 - .L_49)
	.align		4
.L_49:
        /*0028*/ 	.word	index@(_ZN3cub18CUB_300001_SM_10006detail8for_each13static_kernelINS2_12policy_hub_t12policy_500_tEmN6thrust24THRUST_300001_SM_1000_NS8cuda_cub20__uninitialized_fill7functorINS7_10device_ptrIiEEiEEEEvT0_T1_)
        /*002c*/ 	.word	0x00000000


	//----- nvinfo : EIATTR_REGCOUNT
	.align		4
.L_50:
        /*0030*/ 	.byte	0x04, 0x2f
        /*0032*/ 	.short	(.L_52 - .L_51)
	.align		4
.L_51:
        /*0034*/ 	.word	index@(_ZN3cub18CUB_300001_SM_10006detail6reduce28DeviceReduceSingleTileKernelINS2_10policy_hubIljN4cuda3std3__44plusIlEEE10Policy1000EN6thrust24THRUST_300001_SM_1000_NS18transform_iteratorI6is_oddNSD_6detail15normal_iteratorINSD_10device_ptrIiEEEEllEEPljS9_llNS7_10__identityEEEvT0_T1_T2_T3_T4_T6_)
        /*0038*/ 	.word	0x00000028


	//----- nvinfo : EIATTR_FRAME_SIZE
	.align		4
.L_52:
        /*003c*/ 	.byte	0x04, 0x11
        /*003e*/ 	.short	(.L_54 - .L_53)
	.align		4
.L_53:
        /*0040*/ 	.word	index@(_ZN3cub18CUB_300001_SM_10006detail6reduce28DeviceReduceSingleTileKernelINS2_10policy_hubIljN4cuda3std3__44plusIlEEE10Policy1000EN6thrust24THRUST_300001_SM_1000_NS18transform_iteratorI6is_oddNSD_6detail15normal_iteratorINSD_10device_ptrIiEEEEllEEPljS9_llNS7_10__identityEEEvT0_T1_T2_T3_T4_T6_)
        /*0044*/ 	.word	0x00000000


	//----- nvinfo : EIATTR_REGCOUNT
	.align		4
.L_54:
        /*0048*/ 	.byte	0x04, 0x2f
        /*004a*/ 	.short	(.L_56 - .L_55)
	.align		4
.L_55:
        /*004c*/ 	.word	index@(_ZN3cub18CUB_300001_SM_10006detail6reduce18DeviceReduceKernelINS2_10policy_hubIljN4cuda3std3__44plusIlEEE10Policy1000EN6thrust24THRUST_300001_SM_1000_NS18transform_iteratorI6is_oddNSD_6detail15normal_iteratorINSD_10device_ptrIiEEEEllEEjS9_lNS7_10__identityEEEvT0_PT3_T1_NS0_13GridEvenShareISQ_EET2_T4_)
        /*0050*/ 	.word	0x00000020


	//----- nvinfo : EIATTR_FRAME_SIZE
	.align		4
.L_56:
        /*0054*/ 	.byte	0x04, 0x11
        /*0056*/ 	.short	(.L_58 - .L_57)
	.align		4
.L_57:
        /*0058*/ 	.word	index@(_ZN3cub18CUB_300001_SM_10006detail6reduce18DeviceReduceKernelINS2_10policy_hubIljN4cuda3std3__44plusIlEEE10Policy1000EN6thrust24THRUST_300001_SM_1000_NS18transform_iteratorI6is_oddNSD_6detail15normal_iteratorINSD_10device_ptrIiEEEEllEEjS9_lNS7_10__identityEEEvT0_PT3_T1_NS0_13GridEvenShareISQ_EET2_T4_)
        /*005c*/ 	.word	0x00000000


	//----- nvinfo : EIATTR_REGCOUNT
	.align		4
.L_58:
        /*0060*/ 	.byte	0x04, 0x2f
        /*0062*/ 	.short	(.L_60 - .L_59)
	.align		4
.L_59:
        /*0064*/ 	.word	index@(_ZN3cub18CUB_300001_SM_10006detail6reduce28DeviceReduceSingleTileKernelINS2_10policy_hubIljN4cuda3std3__44plusIlEEE10Policy1000EPlSC_iS9_llNS7_10__identityEEEvT0_T1_T2_T3_T4_T6_)
        /*0068*/ 	.word	0x00000030


	//----- nvinfo : EIATTR_FRAME_SIZE
	.align		4
.L_60:
        /*006c*/ 	.byte	0x04, 0x11
        /*006e*/ 	.short	(.L_62 - .L_61)
	.align		4
.L_61:
        /*0070*/ 	.word	index@(_ZN3cub18CUB_300001_SM_10006detail6reduce28DeviceReduceSingleTileKernelINS2_10policy_hubIljN4cuda3std3__44plusIlEEE10Policy1000EPlSC_iS9_llNS7_10__identityEEEvT0_T1_T2_T3_T4_T6_)
        /*0074*/ 	.word	0x00000000


	//----- nvinfo : EIATTR_REGCOUNT
	.align		4
.L_62:
        /*0078*/ 	.byte	0x04, 0x2f
        /*007a*/ 	.short	(.L_64 - .L_63)
	.align		4
.L_63:
        /*007c*/ 	.word	index@(_ZN3cub18CUB_300001_SM_10006detail6reduce28DeviceReduceSingleTileKernelINS2_10policy_hubIlyN4cuda3std3__44plusIlEEE10Policy1000EN6thrust24THRUST_300001_SM_1000_NS18transform_iteratorI6is_oddNSD_6detail15normal_iteratorINSD_10device_ptrIiEEEEllEEPlyS9_llNS7_10__identityEEEvT0_T1_T2_T3_T4_T6_)
        /*0080*/ 	.word	0x00000026


	//----- nvinfo : EIATTR_FRAME_SIZE
	.align		4
.L_64:
        /*0084*/ 	.byte	0x04, 0x11
        /*0086*/ 	.short	(.L_66 - .L_65)
	.align		4
.L_65:
        /*0088*/ 	.word	index@(_ZN3cub18CUB_300001_SM_10006detail6reduce28DeviceReduceSingleTileKernelINS2_10policy_hubIlyN4cuda3std3__44plusIlEEE10Policy1000EN6thrust24THRUST_300001_SM_1000_NS18transform_iteratorI6is_oddNSD_6detail15normal_iteratorINSD_10device_ptrIiEEEEllEEPlyS9_llNS7_10__identityEEEvT0_T1_T2_T3_T4_T6_)
        /*008c*/ 	.word	0x00000000


	//----- nvinfo : EIATTR_REGCOUNT
	.align		4
.L_66:
        /*0090*/ 	.byte	0x04, 0x2f
        /*0092*/ 	.short	(.L_68 - .L_67)
	.align		4
.L_67:
        /*0094*/ 	.word	index@(_ZN3cub18CUB_300001_SM_10006detail6reduce18DeviceReduceKernelINS2_10policy_hubIlyN4cuda3std3__44plusIlEEE10Policy1000EN6thrust24THRUST_300001_SM_1000_NS18transform_iteratorI6is_oddNSD_6detail15normal_iteratorINSD_10device_ptrIiEEEEllEEyS9_lNS7_10__identityEEEvT0_PT3_T1_NS0_13GridEvenShareISQ_EET2_T4_)
        /*0098*/ 	.word	0x0000001f


	//----- nvinfo : EIATTR_FRAME_SIZE
	.align		4
.L_68:
        /*009c*/ 	.byte	0x04, 0x11
        /*009e*/ 	.short	(.L_70 - .L_69)
	.align		4
.L_69:
        /*00a0*/ 	.word	index@(_ZN3cub18CUB_300001_SM_10006detail6reduce18DeviceReduceKernelINS2_10policy_hubIlyN4cuda3std3__44plusIlEEE10Policy1000EN6thrust24THRUST_300001_SM_1000_NS18transform_iteratorI6is_oddNSD_6detail15normal_iteratorINSD_10device_ptrIiEEEEllEEyS9_lNS7_10__identityEEEvT0_PT3_T1_NS0_13GridEvenShareISQ_EET2_T4_)
        /*00a4*/ 	.word	0x00000000


	//----- nvinfo : EIATTR_REGCOUNT
	.align		4
.L_70:
        /*00a8*/ 	.byte	0x04, 0x2f
        /*00aa*/ 	.short	(.L_72 - .L_71)
	.align		4
.L_71:
        /*00ac*/ 	.word	index@(_ZN3cub18CUB_300001_SM_10006detail6reduce28DeviceReduceSingleTileKernelINS2_10policy_hubIlyN4cuda3std3__44plusIlEEE10Policy1000EPlSC_iS9_llNS7_10__identityEEEvT0_T1_T2_T3_T4_T6_)
        /*00b0*/ 	.word	0x00000030


	//----- nvinfo : EIATTR_FRAME_SIZE
	.align		4
.L_72:
        /*00b4*/ 	.byte	0x04, 0x11
        /*00b6*/ 	.short	(.L_74 - .L_73)
	.align		4
.L_73:
        /*00b8*/ 	.word	index@(_ZN3cub18CUB_300001_SM_10006detail6reduce28DeviceReduceSingleTileKernelINS2_10policy_hubIlyN4cuda3std3__44plusIlEEE10Policy1000EPlSC_iS9_llNS7_10__identityEEEvT0_T1_T2_T3_T4_T6_)
        /*00bc*/ 	.word	0x00000000


	//----- nvinfo : EIATTR_REGCOUNT
	.align		4
.L_74:
        /*00c0*/ 	.byte	0x04, 0x2f
        /*00c2*/ 	.short	(.L_76 - .L_75)
	.align		4
.L_75:
        /*00c4*/ 	.word	index@(_ZN3cub18CUB_300001_SM_10006detail4scan23DeviceCompactInitKernelINS0_13ScanTileStateIiLb1EEEPlEEvT_iT0_)
        /*00c8*/ 	.word	0x0000000a


	//----- nvinfo : EIATTR_FRAME_SIZE
	.align		4
.L_76:
        /*00cc*/ 	.byte	0x04, 0x11
        /*00ce*/ 	.short	(.L_78 - .L_77)
	.align		4
.L_77:
        /*00d0*/ 	.word	index@(_ZN3cub18CUB_300001_SM_10006detail4scan23DeviceCompactInitKernelINS0_13ScanTileStateIiLb1EEEPlEEvT_iT0_)
        /*00d4*/ 	.word	0x00000000


	//----- nvinfo : EIATTR_REGCOUNT
	.align		4
.L_78:
        /*00d8*/ 	.byte	0x04, 0x2f
        /*00da*/ 	.short	(.L_80 - .L_79)
	.align		4
.L_79:
        /*00dc*/ 	.word	index@(_ZN3cub18CUB_300001_SM_10006detail6select23DeviceSelectSweepKernelINS2_10policy_hubIiNS0_8NullTypeEiLb0ELNS0_10SelectImplE0EE10Policy1000EN6thrust24THRUST_300001_SM_1000_NS6detail15normal_iteratorINSA_10device_ptrIiEEEEPS5_SF_PlNS0_13ScanTileStateIiLb1EEE6is_oddS5_iNS2_19streaming_context_tIlLb1EEELS6_0EEEvT0_T1_T2_T3_T4_T5_T6_T7_iT8_NS1_7vsmem_tE)
        /*00e0*/ 	.word	0x00000044


	//----- nvinfo : EIATTR_FRAME_SIZE
	.align		4
.L_80:
        /*00e4*/ 	.byte	0x04, 0x11
        /*00e6*/ 	.short	(.L_82 - .L_81)
	.align		4
.L_81:
        /*00e8*/ 	.word	index@(_ZN3cub18CUB_300001_SM_10006detail6select23DeviceSelectSweepKernelINS2_10policy_hubIiNS0_8NullTypeEiLb0ELNS0_10SelectImplE0EE10Policy1000EN6thrust24THRUST_300001_SM_1000_NS6detail15normal_iteratorINSA_10device_ptrIiEEEEPS5_SF_PlNS0_13ScanTileStateIiLb1EEE6is_oddS5_iNS2_19streaming_context_tIlLb1EEELS6_0EEEvT0_T1_T2_T3_T4_T5_T6_T7_iT8_NS1_7vsmem_tE)
        /*00ec*/ 	.word	0x00000000


	//----- nvinfo : EIATTR_MIN_STACK_SIZE
	.align		4
.L_82:
        /*00f0*/ 	.byte	0x04, 0x12
        /*00f2*/ 	.short	(.L_84 - .L_83)
	.align		4
.L_83:
        /*00f4*/ 	.word	index@(_ZN3cub18CUB_300001_SM_10006detail6select23DeviceSelectSweepKernelINS2_10policy_hubIiNS0_8NullTypeEiLb0ELNS0_10SelectImplE0EE10Policy1000EN6thrust24THRUST_300001_SM_1000_NS6detail15normal_iteratorINSA_10device_ptrIiEEEEPS5_SF_PlNS0_13ScanTileStateIiLb1EEE6is_oddS5_iNS2_19streaming_context_tIlLb1EEELS6_0EEEvT0_T1_T2_T3_T4_T5_T6_T7_iT8_NS1_7vsmem_tE)
        /*00f8*/ 	.word	0x00000000


	//----- nvinfo : EIATTR_MIN_STACK_SIZE
	.align		4
.L_84:
        /*00fc*/ 	.byte	0x04, 0x12
        /*00fe*/ 	.short	(.L_86 - .L_85)
	.align		4
.L_85:
        /*0100*/ 	.word	index@(_ZN3cub18CUB_300001_SM_10006detail4scan23DeviceCompactInitKernelINS0_13ScanTileStateIiLb1EEEPlEEvT_iT0_)
        /*0104*/ 	.word	0x00000000


	//----- nvinfo : EIATTR_MIN_STACK_SIZE
	.align		4
.L_86:
        /*0108*/ 	.byte	0x04, 0x12
        /*010a*/ 	.short	(.L_88 - .L_87)
	.align		4
.L_87:
        /*010c*/ 	.word	index@(_ZN3cub18CUB_300001_SM_10006detail6reduce28DeviceReduceSingleTileKernelINS2_10policy_hubIlyN4cuda3std3__44plusIlEEE10Policy1000EPlSC_iS9_llNS7_10__identityEEEvT0_T1_T2_T3_T4_T6_)
        /*0110*/ 	.word	0x00000000


	//----- nvinfo : EIATTR_MIN_STACK_SIZE
	.align		4
.L_88:
        /*0114*/ 	.byte	0x04, 0x12
        /*0116*/ 	.short	(.L_90 - .L_89)
	.align		4
.L_89:
        /*0118*/ 	.word	index@(_ZN3cub18CUB_300001_SM_10006detail6reduce18DeviceReduceKernelINS2_10policy_hubIlyN4cuda3std3__44plusIlEEE10Policy1000EN6thrust24THRUST_300001_SM_1000_NS18transform_iteratorI6is_oddNSD_6detail15normal_iteratorINSD_10device_ptrIiEEEEllEEyS9_lNS7_10__identityEEEvT0_PT3_T1_NS0_13GridEvenShareISQ_EET2_T4_)
        /*011c*/ 	.word	0x00000000


	//----- nvinfo : EIATTR_MIN_STACK_SIZE
	.align		4
.L_90:
        /*0120*/ 	.byte	0x04, 0x12
        /*0122*/ 	.short	(.L_92 - .L_91)
	.align		4
.L_91:
        /*0124*/ 	.word	index@(_ZN3cub18CUB_300001_SM_10006detail6reduce28DeviceReduceSingleTileKernelINS2_10policy_hubIlyN4cuda3std3__44plusIlEEE10Policy1000EN6thrust24THRUST_300001_SM_1000_NS18transform_iteratorI6is_oddNSD_6detail15normal_iteratorINSD_10device_ptrIiEEEEllEEPlyS9_llNS7_10__identityEEEvT0_T1_T2_T3_T4_T6_)
        /*0128*/ 	.word	0x00000000


	//----- nvinfo : EIATTR_MIN_STACK_SIZE
	.align		4
.L_92:
        /*012c*/ 	.byte	0x04, 0x12
        /*012e*/ 	.short	(.L_94 - .L_93)
	.align		4
.L_93:
        /*0130*/ 	.word	index@(_ZN3cub18CUB_300001_SM_10006detail6reduce28DeviceReduceSingleTileKernelINS2_10policy_hubIljN4cuda3std3__44plusIlEEE10Policy1000EPlSC_iS9_llNS7_10__identityEEEvT0_T1_T2_T3_T4_T6_)
        /*0134*/ 	.word	0x00000000


	//----- nvinfo : EIATTR_MIN_STACK_SIZE
	.align		4
.L_94:
        /*0138*/ 	.byte	0x04, 0x12
        /*013a*/ 	.short	(.L_96 - .L_95)
	.align		4
.L_95:
        /*013c*/ 	.word	index@(_ZN3cub18CUB_300001_SM_10006detail6reduce18DeviceReduceKernelINS2_10policy_hubIljN4cuda3std3__44plusIlEEE10Policy1000EN6thrust24THRUST_300001_SM_1000_NS18transform_iteratorI6is_oddNSD_6detail15normal_iteratorINSD_10device_ptrIiEEEEllEEjS9_lNS7_10__identityEEEvT0_PT3_T1_NS0_13GridEvenShareISQ_EET2_T4_)
        /*0140*/ 	.word	0x00000000


	//----- nvinfo : EIATTR_MIN_STACK_SIZE
	.align		4
.L_96:
        /*0144*/ 	.byte	0x04, 0x12
        /*0146*/ 	.short	(.L_98 - .L_97)
	.align		4
.L_97:
        /*0148*/ 	.word	index@(_ZN3cub18CUB_300001_SM_10006detail6reduce28DeviceReduceSingleTileKernelINS2_10policy_hubIljN4cuda3std3__44plusIlEEE10Policy1000EN6thrust24THRUST_300001_SM_1000_NS18transform_iteratorI6is_oddNSD_6detail15normal_iteratorINSD_10device_ptrIiEEEEllEEPljS9_llNS7_10__identityEEEvT0_T1_T2_T3_T4_T6_)
        /*014c*/ 	.word	0x00000000


	//----- nvinfo : EIATTR_MIN_STACK_SIZE
	.align		4
.L_98:
        /*0150*/ 	.byte	0x04, 0x12
        /*0152*/ 	.short	(.L_100 - .L_99)
	.align		4
.L_99:
        /*0154*/ 	.word	index@(_ZN3cub18CUB_300001_SM_10006detail8for_each13static_kernelINS2_12policy_hub_t12policy_500_tEmN6thrust24THRUST_300001_SM_1000_NS8cuda_cub20__uninitialized_fill7functorINS7_10device_ptrIiEEiEEEEvT0_T1_)
        /*0158*/ 	.word	0x00000000


	//----- nvinfo : EIATTR_MIN_STACK_SIZE
	.align		4
.L_100:
        /*015c*/ 	.byte	0x04, 0x12
        /*015e*/ 	.short	(.L_102 - .L_101)
	.align		4
.L_101:
        /*0160*/ 	.word	index@(_ZN3cub18CUB_300001_SM_10006detail11EmptyKernelIvEEvv)
        /*0164*/ 	.word	0x00000000
.L_102:


//--------------------- .nv.compat                --------------------------
	.section	.nv.compat,"",@"SHT_CUDA_COMPAT_INFO"
	.align	4
        /*0000*/ 	.byte	0x02, 0x09, 0x00, 0x00, 0x02, 0x02, 0x01, 0x00, 0x02, 0x05, 0x05, 0x00, 0x03, 0x07, 0x01, 0x01
        /*0010*/ 	.byte	0x02, 0x03, 0x00, 0x00, 0x02, 0x06, 0x01, 0x00, 0x04, 0x0b, 0x08, 0x00, 0x09, 0x00, 0x00, 0x00
        /*0020*/ 	.byte	0x00, 0x00, 0x00, 0x00


//--------------------- .nv.info._ZN3cub18CUB_300001_SM_10006detail6select23DeviceSelectSweepKernelINS2_10policy_hubIiNS0_8NullTypeEiLb0ELNS0_10SelectImplE0EE10Policy1000EN6thrust24THRUST_300001_SM_1000_NS6detail15normal_iteratorINSA_10device_ptrIiEEEEPS5_SF_PlNS0_13ScanTileStateIiLb1EEE6is_oddS5_iNS2_19streaming_context_tIlLb1EEELS6_0EEEvT0_T1_T2_T3_T4_T5_T6_T7_iT8_NS1_7vsmem_tE --------------------------
	.section	.nv.info._ZN3cub18CUB_300001_SM_10006detail6select23DeviceSelectSweepKernelINS2_10policy_hubIiNS0_8NullTypeEiLb0ELNS0_10SelectImplE0EE10Policy1000EN6thrust24THRUST_300001_SM_1000_NS6detail15normal_iteratorINSA_10device_ptrIiEEEEPS5_SF_PlNS0_13ScanTileStateIiLb1EEE6is_oddS5_iNS2_19streaming_context_tIlLb1EEELS6_0EEEvT0_T1_T2_T3_T4_T5_T6_T7_iT8_NS1_7vsmem_tE,"",@"SHT_CUDA_INFO"
	.sectionflags	@""
	.align	4


	//----- nvinfo : EIATTR_CUDA_API_VERSION
	.align		4
        /*0000*/ 	.byte	0x04, 0x37
        /*0002*/ 	.short	(.L_104 - .L_103)
.L_103:
        /*0004*/ 	.word	0x00000082


	//----- nvinfo : EIATTR_KPARAM_INFO
	.align		4
.L_104:
        /*0008*/ 	.byte	0x04, 0x17
        /*000a*/ 	.short	(.L_106 - .L_105)
.L_105:
        /*000c*/ 	.word	0x00000000
        /*0010*/ 	.short	0x000a
        /*0012*/ 	.short	0x0060
        /*0014*/ 	.byte	0x00, 0xf0, 0x21, 0x00


	//----- nvinfo : EIATTR_KPARAM_INFO
	.align		4
.L_106:
        /*0018*/ 	.byte	0x04, 0x17
        /*001a*/ 	.short	(.L_108 - .L_107)
.L_107:
        /*001c*/ 	.word	0x00000000
        /*0020*/ 	.short	0x0009
        /*0022*/ 	.short	0x0038
        /*0024*/ 	.byte	0x00, 0xf0, 0xa1, 0x00


	//----- nvinfo : EIATTR_KPARAM_INFO
	.align		4
.L_108:
        /*0028*/ 	.byte	0x04, 0x17
        /*002a*/ 	.short	(.L_110 - .L_109)
.L_109:
        /*002c*/ 	.word	0x00000000
        /*0030*/ 	.short	0x0008
        /*0032*/ 	.short	0x0030
        /*0034*/ 	.byte	0x00, 0xf0, 0x11, 0x00


	//----- nvinfo : EIATTR_KPARAM_INFO
	.align		4
.L_110:
        /*0038*/ 	.byte	0x04, 0x17
        /*003a*/ 	.short	(.L_112 - .L_111)
.L_111:
        /*003c*/ 	.word	0x00000000
        /*0040*/ 	.short	0x0007
        /*0042*/ 	.short	0x002c
        /*0044*/ 	.byte	0x00, 0xf0, 0x11, 0x00


	//----- nvinfo : EIATTR_KPARAM_INFO
	.align		4
.L_112:
        /*0048*/ 	.byte	0x04, 0x17
        /*004a*/ 	.short	(.L_114 - .L_113)
.L_113:
        /*004c*/ 	.word	0x00000000
        /*0050*/ 	.short	0x0006
        /*0052*/ 	.short	0x0029
        /*0054*/ 	.byte	0x00, 0xf0, 0x05, 0x00


	//----- nvinfo : EIATTR_KPARAM_INFO
	.align		4
.L_114:
        /*0058*/ 	.byte	0x04, 0x17
        /*005a*/ 	.short	(.L_116 - .L_115)
.L_115:
        /*005c*/ 	.word	0x00000000
        /*0060*/ 	.short	0x0005
        /*0062*/ 	.short	0x0028
        /*0064*/ 	.byte	0x00, 0xf0, 0x05, 0x00


	//----- nvinfo : EIATTR_KPARAM_INFO
	.align		4
.L_116:
        /*0068*/ 	.byte	0x04, 0x17
        /*006a*/ 	.short	(.L_118 - .L_117)
.L_117:
        /*006c*/ 	.word	0x00000000
        /*0070*/ 	.short	0x0004
        /*0072*/ 	.short	0x0020
        /*0074*/ 	.byte	0x00, 0xf0, 0x21, 0x00


	//----- nvinfo : EIATTR_KPARAM_INFO
	.align		4
.L_118:
        /*0078*/ 	.byte	0x04, 0x17
        /*007a*/ 	.short	(.L_120 - .L_119)
.L_119:
        /*007c*/ 	.word	0x00000000
        /*0080*/ 	.short	0x0003
        /*0082*/ 	.short	0x0018
        /*0084*/ 	.byte	0x00, 0xf5, 0x21, 0x00


	//----- nvinfo : EIATTR_KPARAM_INFO
	.align		4
.L_120:
        /*0088*/ 	.byte	0x04, 0x17
        /*008a*/ 	.short	(.L_122 - .L_121)
.L_121:
        /*008c*/ 	.word	0x00000000
        /*0090*/ 	.short	0x0002
        /*0092*/ 	.short	0x0010
        /*0094*/ 	.byte	0x00, 0xf0, 0x21, 0x00


	//----- nvinfo : EIATTR_KPARAM_INFO
	.align		4
.L_122:
        /*0098*/ 	.byte	0x04, 0x17
        /*009a*/ 	.short	(.L_124 - .L_123)
.L_123:
        /*009c*/ 	.word	0x00000000
        /*00a0*/ 	.short	0x0001
        /*00a2*/ 	.short	0x0008
        /*00a4*/ 	.byte	0x00, 0xf5, 0x21, 0x00


	//----- nvinfo : EIATTR_KPARAM_INFO
	.align		4
.L_124:
        /*00a8*/ 	.byte	0x04, 0x17
        /*00aa*/ 	.short	(.L_126 - .L_125)
.L_125:
        /*00ac*/ 	.word	0x00000000
        /*00b0*/ 	.short	0x0000
        /*00b2*/ 	.short	0x0000
        /*00b4*/ 	.byte	0x00, 0xf0, 0x21, 0x00


	//----- nvinfo : EIATTR_SPARSE_MMA_MASK
	.align		4
.L_126:
        /*00b8*/ 	.byte	0x03, 0x50
        /*00ba*/ 	.short	0x0000


	//----- nvinfo : EIATTR_MAXREG_COUNT
	.align		4
        /*00bc*/ 	.byte	0x03, 0x1b
        /*00be*/ 	.short	0x00a8


	//----- nvinfo : EIATTR_NUM_BARRIERS
	.align		4
        /*00c0*/ 	.byte	0x02, 0x4c
        /*00c2*/ 	.byte	0x01
	.zero		1


	//----- nvinfo : EIATTR_MERCURY_ISA_VERSION
	.align		4
        /*00c4*/ 	.byte	0x03, 0x5f
        /*00c6*/ 	.short	0x0101


	//----- nvinfo : EIATTR_UNUSED_LOAD_BYTE_OFFSET
	.align		4
        /*00c8*/ 	.byte	0x04, 0x44
        /*00ca*/ 	.short	(.L_128 - .L_127)


	//   ....[0]....
.L_127:
        /*00cc*/ 	.word	0x00009ba0
        /*00d0*/ 	.word	0x0000fff0


	//----- nvinfo : EIATTR_COOP_GROUP_MASK_REGIDS
	.align		4
.L_128:
        /*00d4*/ 	.byte	0x04, 0x29
        /*00d6*/ 	.short	(.L_130 - .L_129)


	//   ....[0]....
.L_129:
        /*00d8*/ 	.word	0xffffffff


	//   ....[1]....
        /*00dc*/ 	.word	0xffffffff


	//   ....[2]....
        /*00e0*/ 	.word	0xffffffff


	//   ....[3]....
        /*00e4*/ 	.word	0xffffffff


	//   ....[4]....
        /*00e8*/ 	.word	0xffffffff


	//   ....[5]....
        /*00ec*/ 	.word	0xffffffff


	//   ....[6]....
        /*00f0*/ 	.word	0xffffffff


	//   ....[7]....
        /*00f4*/ 	.word	0xffffffff


	//   ....[8]....
        /*00f8*/ 	.word	0xffffffff


	//   ....[9]....
        /*00fc*/ 	.word	0xffffffff


	//   ....[10]....
        /*0100*/ 	.word	0xffffffff


	//   ....[11]....
        /*0104*/ 	.word	0xffffffff


	//   ....[12]....
        /*0108*/ 	.word	0xffffffff


	//   ....[13]....
        /*010c*/ 	.word	0xffffffff


	//   ....[14]....
        /*0110*/ 	.word	0xffffffff


	//   ....[15]....
        /*0114*/ 	.word	0xffffffff


	//   ....[16]....
        /*0118*/ 	.word	0xffffffff


	//   ....[17]....
        /*011c*/ 	.word	0xffffffff


	//   ....[18]....
        /*0120*/ 	.word	0xffffffff


	//   ....[19]....
        /*0124*/ 	.word	0xffffffff


	//   ....[20]....
        /*0128*/ 	.word	0xffffffff


	//   ....[21]....
        /*012c*/ 	.word	0xffffffff


	//   ....[22]....
        /*0130*/ 	.word	0xffffffff


	//   ....[23]....
        /*0134*/ 	.word	0xffffffff


	//   ....[24]....
        /*0138*/ 	.word	0xffffffff


	//   ....[25]....
        /*013c*/ 	.word	0xffffffff


	//   ....[26]....
        /*0140*/ 	.word	0xffffffff


	//   ....[27]....
        /*0144*/ 	.word	0xffffffff


	//   ....[28]....
        /*0148*/ 	.word	0xffffffff


	//   ....[29]....
        /*014c*/ 	.word	0xffffffff


	//   ....[30]....
        /*0150*/ 	.word	0xffffffff


	//   ....[31]....
        /*0154*/ 	.word	0xffffffff


	//   ....[32]....
        /*0158*/ 	.word	0xffffffff


	//   ....[33]....
        /*015c*/ 	.word	0xffffffff


	//   ....[34]....
        /*0160*/ 	.word	0xffffffff


	//   ....[35]....
        /*0164*/ 	.word	0xffffffff


	//   ....[36]....
        /*0168*/ 	.word	0xffffffff


	//   ....[37]....
        /*016c*/ 	.word	0xffffffff


	//   ....[38]....
        /*0170*/ 	.word	0xffffffff


	//   ....[39]....
        /*0174*/ 	.word	0xffffffff


	//   ....[40]....
        /*0178*/ 	.word	0xffffffff


	//   ....[41]....
        /*017c*/ 	.word	0xffffffff


	//   ....[42]....
        /*0180*/ 	.word	0xffffffff


	//   ....[43]....
        /*0184*/ 	.word	0xffffffff


	//   ....[44]....
        /*0188*/ 	.word	0xffffffff


	//   ....[45]....
        /*018c*/ 	.word	0xffffffff


	//   ....[46]....
        /*0190*/ 	.word	0xffffffff


	//   ....[47]....
        /*0194*/ 	.word	0xffffffff


	//   ....[48]....
        /*0198*/ 	.word	0xffffffff


	//   ....[49]....
        /*019c*/ 	.word	0xffffffff


	//   ....[50]....
        /*01a0*/ 	.word	0xffffffff


	//   ....[51]....
        /*01a4*/ 	.word	0xffffffff


	//   ....[52]....
        /*01a8*/ 	.word	0xffffffff


	//   ....[53]....
        /*01ac*/ 	.word	0xffffffff


	//   ....[54]....
        /*01b0*/ 	.word	0xffffffff


	//   ....[55]....
        /*01b4*/ 	.word	0xffffffff


	//   ....[56]....
        /*01b8*/ 	.word	0xffffffff


	//   ....[57]....
        /*01bc*/ 	.word	0xffffffff


	//   ....[58]....
        /*01c0*/ 	.word	0xffffffff


	//   ....[59]....
        /*01c4*/ 	.word	0xffffffff


	//   ....[60]....
        /*01c8*/ 	.word	0x05000006


	//   ....[61]....
        /*01cc*/ 	.word	0x05000006


	//   ....[62]....
        /*01d0*/ 	.word	0x05000006


	//   ....[63]....
        /*01d4*/ 	.word	0x05000006


	//   ....[64]....
        /*01d8*/ 	.word	0x05000006


	//   ....[65]....
        /*01dc*/ 	.word	0x05000006


	//   ....[66]....
        /*01e0*/ 	.word	0x05000006


	//   ....[67]....
        /*01e4*/ 	.word	0x05000006


	//   ....[68]....
        /*01e8*/ 	.word	0x05000006


	//   ....[69]....
        /*01ec*/ 	.word	0x05000006


	//   ....[70]....
        /*01f0*/ 	.word	0x05000006


	//   ....[71]....
        /*01f4*/ 	.word	0x05000006


	//   ....[72]....
        /*01f8*/ 	.word	0x05000006


	//   ....[73]....
        /*01fc*/ 	.word	0x05000006


	//   ....[74]....
        /*0200*/ 	.word	0x05000006


	//   ....[75]....
        /*0204*/ 	.word	0x05000006


	//   ....[76]....
        /*0208*/ 	.word	0x05000006


	//   ....[77]....
        /*020c*/ 	.word	0x05000006


	//   ....[78]....
        /*0210*/ 	.word	0x05000006


	//   ....[79]....
        /*0214*/ 	.word	0x05000006


	//   ....[80]....
        /*0218*/ 	.word	0x05000006


	//   ....[81]....
        /*021c*/ 	.word	0x05000006


	//   ....[82]....
        /*0220*/ 	.word	0x05000006


	//   ....[83]....
        /*0224*/ 	.word	0x05000006


	//   ....[84]....
        /*0228*/ 	.word	0x05000006


	//   ....[85]....
        /*022c*/ 	.word	0x05000006


	//   ....[86]....
        /*0230*/ 	.word	0x05000006


	//   ....[87]....
        /*0234*/ 	.word	0x05000006


	//   ....[88]....
        /*0238*/ 	.word	0x05000006


	//   ....[89]....
        /*023c*/ 	.word	0x05000006


	//   ....[90]....
        /*0240*/ 	.word	0x05000006


	//   ....[91]....
        /*0244*/ 	.word	0x05000006


	//   ....[92]....
        /*0248*/ 	.word	0x05000006


	//   ....[93]....
        /*024c*/ 	.word	0x05000006


	//   ....[94]....
        /*0250*/ 	.word	0x05000006


	//   ....[95]....
        /*0254*/ 	.word	0x05000006


	//----- nvinfo : EIATTR_COOP_GROUP_INSTR_OFFSETS
	.align		4
.L_130:
        /*0258*/ 	.byte	0x04, 0x28
        /*025a*/ 	.short	(.L_132 - .L_131)


	//   ....[0]....
.L_131:
        /*025c*/ 	.word	0x00000450


	//   ....[1]....
        /*0260*/ 	.word	0x00000920


	//   ....[2]....
        /*0264*/ 	.word	0x00000950


	//   ....[3]....
        /*0268*/ 	.word	0x00000970


	//   ....[4]....
        /*026c*/ 	.word	0x00000990


	//   ....[5]....
        /*0270*/ 	.word	0x000009b0


	//   ....[6]....
        /*0274*/ 	.word	0x000027e0


	//   ....[7]....
        /*0278*/ 	.word	0x00002cc0


	//   ....[8]....
        /*027c*/ 	.word	0x00002cf0


	//   ....[9]....
        /*0280*/ 	.word	0x00002d10


	//   ....[10]....
        /*0284*/ 	.word	0x00002d30


	//   ....[11]....
        /*0288*/ 	.word	0x00002d50


	//   ....[12]....
        /*028c*/ 	.word	0x00003100


	//   ....[13]....
        /*0290*/ 	.word	0x000032f0


	//   ....[14]....
        /*0294*/ 	.word	0x00003350


	//   ....[15]....
        /*0298*/ 	.word	0x000033b0


	//   ....[16]....
        /*029c*/ 	.word	0x00003410


	//   ....[17]....
        /*02a0*/ 	.word	0x00003470


	//   ....[18]....
        /*02a4*/ 	.word	0x000034c0


	//   ....[19]....
        /*02a8*/ 	.word	0x00003500


	//   ....[20]....
        /*02ac*/ 	.word	0x00003540


	//   ....[21]....
        /*02b0*/ 	.word	0x00003620


	//   ....[22]....
        /*02b4*/ 	.word	0x00003810


	//   ....[23]....
        /*02b8*/ 	.word	0x00003860


	//   ....[24]....
        /*02bc*/ 	.word	0x000038c0


	//   ....[25]....
        /*02c0*/ 	.word	0x000038e0


	//   ....[26]....
        /*02c4*/ 	.word	0x00003930


	//   ....[27]....
        /*02c8*/ 	.word	0x00003970


	//   ....[28]....
        /*02cc*/ 	.word	0x000039b0


	//   ....[29]....
        /*02d0*/ 	.word	0x000039f0


	//   ....[30]....
        /*02d4*/ 	.word	0x00005b60


	//   ....[31]....
        /*02d8*/ 	.word	0x00006300


	//   ....[32]....
        /*02dc*/ 	.word	0x00006320


	//   ....[33]....
        /*02e0*/ 	.word	0x00006340


	//   ....[34]....
        /*02e4*/ 	.word	0x00006360


	//   ....[35]....
        /*02e8*/ 	.word	0x00006380


	//   ....[36]....
        /*02ec*/ 	.word	0x000084d0


	//   ....[37]....
        /*02f0*/ 	.word	0x00008c90


	//   ....[38]....
        /*02f4*/ 	.word	0x00008cb0


	//   ....[39]....
        /*02f8*/ 	.word	0x00008cd0


	//   ....[40]....
        /*02fc*/ 	.word	0x00008cf0


	//   ....[41]....
        /*0300*/ 	.word	0x00008d10


	//   ....[42]....
        /*0304*/ 	.word	0x000090f0


	//   ....[43]....
        /*0308*/ 	.word	0x000092e0


	//   ....[44]....
        /*030c*/ 	.word	0x00009340


	//   ....[45]....
        /*0310*/ 	.word	0x000093e0


	//   ....[46]....
        /*0314*/ 	.word	0x00009430


	//   ....[47]....
        /*0318*/ 	.word	0x00009470


	//   ....[48]....
        /*031c*/ 	.word	0x000094b0


	//   ....[49]....
        /*0320*/ 	.word	0x00009510


	//   ....[50]....
        /*0324*/ 	.word	0x00009550


	//   ....[51]....
        /*0328*/ 	.word	0x00009610


	//   ....[52]....
        /*032c*/ 	.word	0x00009800


	//   ....[53]....
        /*0330*/ 	.word	0x00009850


	//   ....[54]....
        /*0334*/ 	.word	0x000098b0


	//   ....[55]....
        /*0338*/ 	.word	0x00009900


	//   ....[56]....
        /*033c*/ 	.word	0x00009940


	//   ....[57]....
        /*0340*/ 	.word	0x00009980


	//   ....[58]....
        /*0344*/ 	.word	0x000099c0


	//   ....[59]....
        /*0348*/ 	.word	0x00009a00


	//   ....[60]....
        /*034c*/ 	.word	0x0000b7a0


	//   ....[61]....
        /*0350*/ 	.word	0x0000b820


	//   ....[62]....
        /*0354*/ 	.word	0x0000b8b0


	//   ....[63]....
        /*0358*/ 	.word	0x0000b990


	//   ....[64]....
        /*035c*/ 	.word	0x0000ba20


	//   ....[65]....
        /*0360*/ 	.word	0x0000bab0


	//   ....[66]....
        /*0364*/ 	.word	0x0000bb50


	//   ....[67]....
        /*0368*/ 	.word	0x0000bbd0


	//   ....[68]....
        /*036c*/ 	.word	0x0000bc30


	//   ....[69]....
        /*0370*/ 	.word	0x0000bca0


	//   ....[70]....
        /*0374*/ 	.word	0x0000bd20


	//   ....[71]....
        /*0378*/ 	.word	0x0000bda0


	//   ....[72]....
        /*037c*/ 	.word	0x0000be50


	//   ....[73]....
        /*0380*/ 	.word	0x0000bee0


	//   ....[74]....
        /*0384*/ 	.word	0x0000bf60


	//   ....[75]....
        /*0388*/ 	.word	0x0000bfe0


	//   ....[76]....
        /*038c*/ 	.word	0x0000c060


	//   ....[77]....
        /*0390*/ 	.word	0x0000c0c0


	//   ....[78]....
        /*0394*/ 	.word	0x0000c130


	//   ....[79]....
        /*0398*/ 	.word	0x0000c1b0


	//   ....[80]....
        /*039c*/ 	.word	0x0000c230


	//   ....[81]....
        /*03a0*/ 	.word	0x0000c330


	//   ....[82]....
        /*03a4*/ 	.word	0x0000c3b0


	//   ....[83]....
        /*03a8*/ 	.word	0x0000c440


	//   ....[84]....
        /*03ac*/ 	.word	0x0000c4c0


	//   ....[85]....
        /*03b0*/ 	.word	0x0000c560


	//   ....[86]....
        /*03b4*/ 	.word	0x0000c5d0


	//   ....[87]....
        /*03b8*/ 	.word	0x0000c640


	//   ....[88]....
        /*03bc*/ 	.word	0x0000c6c0


	//   ....[89]....
        /*03c0*/ 	.word	0x0000c740


	//   ....[90]....
        /*03c4*/ 	.word	0x0000c7f0


	//   ....[91]....
        /*03c8*/ 	.word	0x0000c870


	//   ....[92]....
        /*03cc*/ 	.word	0x0000c8f0


	//   ....[93]....
        /*03d0*/ 	.word	0x0000c970


	//   ....[94]....
        /*03d4*/ 	.word	0x0000c9f0


	//   ....[95]....
        /*03d8*/ 	.word	0x0000ca60


	//----- nvinfo : EIATTR_VRC_CTA_INIT_COUNT
	.align		4
.L_132:
        /*03dc*/ 	.byte	0x02, 0x4a
	.zero		1
	.zero		1


	//----- nvinfo : EIATTR_EXIT_INSTR_OFFSETS
	.align		4
        /*03e0*/ 	.byte	0x04, 0x1c
        /*03e2*/ 	.short	(.L_134 - .L_133)


	//   ....[0]....
.L_133:
        /*03e4*/ 	.word	0x00001aa0


	//   ....[1]....
        /*03e8*/ 	.word	0x00001b60


	//   ....[2]....
        /*03ec*/ 	.word	0x00001e70


	//   ....[3]....
        /*03f0*/ 	.word	0x000020f0


	//   ....[4]....
        /*03f4*/ 	.word	0x00002470


	//   ....[5]....
        /*03f8*/ 	.word	0x00004b60


	//   ....[6]....
        /*03fc*/ 	.word	0x00004c20


	//   ....[7]....
        /*0400*/ 	.word	0x00005040


	//   ....[8]....
        /*0404*/ 	.word	0x00005260


	//   ....[9]....
        /*0408*/ 	.word	0x000055c0


	//   ....[10]....
        /*040c*/ 	.word	0x0000b5c0


	//   ....[11]....
        /*0410*/ 	.word	0x0000b6a0


	//   ....[12]....
        /*0414*/ 	.word	0x0000b750


	//----- nvinfo : EIATTR_MAX_THREADS
	.align		4
.L_134:
        /*0418*/ 	.byte	0x04, 0x05
        /*041a*/ 	.short	(.L_136 - .L_135)
.L_135:
        /*041c*/ 	.word	0x00000180
        /*0420*/ 	.word	0x00000001
        /*0424*/ 	.word	0x00000001


	//----- nvinfo : EIATTR_CRS_STACK_SIZE
	.align		4
.L_136:
        /*0428*/ 	.byte	0x04, 0x1e
        /*042a*/ 	.short	(.L_138 - .L_137)
.L_137:
        /*042c*/ 	.word	0x00000000


	//----- nvinfo : EIATTR_CBANK_PARAM_SIZE
	.align		4
.L_138:
        /*0430*/ 	.byte	0x03, 0x19
        /*0432*/ 	.short	0x0068


	//----- nvinfo : EIATTR_PARAM_CBANK
	.align		4
        /*0434*/ 	.byte	0x04, 0x0a
        /*0436*/ 	.short	(.L_140 - .L_139)
	.align		4
.L_139:
        /*0438*/ 	.word	index@(.nv.constant0._ZN3cub18CUB_300001_SM_10006detail6select23DeviceSelectSweepKernelINS2_10policy_hubIiNS0_8NullTypeEiLb0ELNS0_10SelectImplE0EE10Policy1000EN6thrust24THRUST_300001_SM_1000_NS6detail15normal_iteratorINSA_10device_ptrIiEEEEPS5_SF_PlNS0_13ScanTileStateIiLb1EEE6is_oddS5_iNS2_19streaming_context_tIlLb1EEELS6_0EEEvT0_T1_T2_T3_T4_T5_T6_T7_iT8_NS1_7vsmem_tE)
        /*043c*/ 	.short	0x0380
        /*043e*/ 	.short	0x0068


	//----- nvinfo : EIATTR_SW_WAR
	.align		4
.L_140:
        /*0440*/ 	.byte	0x04, 0x36
        /*0442*/ 	.short	(.L_142 - .L_141)
.L_141:
        /*0444*/ 	.word	0x00000008
.L_142:


//--------------------- .nv.info._ZN3cub18CUB_300001_SM_10006detail4scan23DeviceCompactInitKernelINS0_13ScanTileStateIiLb1EEEPlEEvT_iT0_ --------------------------
	.section	.nv.info._ZN3cub18CUB_300001_SM_10006detail4scan23DeviceCompactInitKernelINS0_13ScanTileStateIiLb1EEEPlEEvT_iT0_,"",@"SHT_CUDA_INFO"
	.sectionflags	@""
	.align	4


	//----- nvinfo : EIATTR_CUDA_API_VERSION
	.align		4
        /*0000*/ 	.byte	0x04, 0x37
        /*0002*/ 	.short	(.L_144 - .L_143)
.L_143:
        /*0004*/ 	.word	0x00000082


	//----- nvinfo : EIATTR_KPARAM_INFO
	.align		4
.L_144:
        /*0008*/ 	.byte	0x04, 0x17
        /*000a*/ 	.short	(.L_146 - .L_145)
.L_145:
        /*000c*/ 	.word	0x00000000
        /*0010*/ 	.short	0x0002
        /*0012*/ 	.short	0x0010
        /*0014*/ 	.byte	0x00, 0xf5, 0x21, 0x00


	//----- nvinfo : EIATTR_KPARAM_INFO
	.align		4
.L_146:
        /*0018*/ 	.byte	0x04, 0x17
        /*001a*/ 	.short	(.L_148 - .L_147)
.L_147:
        /*001c*/ 	.word	0x00000000
        /*0020*/ 	.short	0x0001
        /*0022*/ 	.short	0x0008
        /*0024*/ 	.byte	0x00, 0xf0, 0x11, 0x00


	//----- nvinfo : EIATTR_KPARAM_INFO
	.align		4
.L_148:
        /*0028*/ 	.byte	0x04, 0x17
        /*002a*/ 	.short	(.L_150 - .L_149)
.L_149:
        /*002c*/ 	.word	0x00000000
        /*0030*/ 	.short	0x0000
        /*0032*/ 	.short	0x0000
        /*0034*/ 	.byte	0x00, 0xf0, 0x21, 0x00


	//----- nvinfo : EIATTR_SPARSE_MMA_MASK
	.align		4
.L_150:
        /*0038*/ 	.byte	0x03, 0x50
        /*003a*/ 	.short	0x0000


	//----- nvinfo : EIATTR_MAXREG_COUNT
	.align		4
        /*003c*/ 	.byte	0x03, 0x1b
        /*003e*/ 	.short	0x00ff


	//----- nvinfo : EIATTR_MERCURY_ISA_VERSION
	.align		4
        /*0040*/ 	.byte	0x03, 0x5f
        /*0042*/ 	.short	0x0101


	//----- nvinfo : EIATTR_VRC_CTA_INIT_COUNT
	.align		4
        /*0044*/ 	.byte	0x02, 0x4a
	.zero		1
	.zero		1


	//----- nvinfo : EIATTR_EXIT_INSTR_OFFSETS
	.align		4
        /*0048*/ 	.byte	0x04, 0x1c
        /*004a*/ 	.short	(.L_152 - .L_151)


	//   ....[0]....
.L_151:
        /*004c*/ 	.word	0x00000130


	//   ....[1]....
        /*0050*/ 	.word	0x00000160


	//----- nvinfo : EIATTR_CBANK_PARAM_SIZE
	.align		4
.L_152:
        /*0054*/ 	.byte	0x03, 0x19
        /*0056*/ 	.short	0x0018


	//----- nvinfo : EIATTR_PARAM_CBANK
	.align		4
        /*0058*/ 	.byte	0x04, 0x0a
        /*005a*/ 	.short	(.L_154 - .L_153)
	.align		4
.L_153:
        /*005c*/ 	.word	index@(.nv.constant0._ZN3cub18CUB_300001_SM_10006detail4scan23DeviceCompactInitKernelINS0_13ScanTileStateIiLb1EEEPlEEvT_iT0_)
        /*0060*/ 	.short	0x0380
        /*0062*/ 	.short	0x0018


	//----- nvinfo : EIATTR_SW_WAR
	.align		4
.L_154:
        /*0064*/ 	.byte	0x04, 0x36
        /*0066*/ 	.short	(.L_156 - .L_155)
.L_155:
        /*0068*/ 	.word	0x00000008
.L_156:


//--------------------- .nv.info._ZN3cub18CUB_300001_SM_10006detail6reduce28DeviceReduceSingleTileKernelINS2_10policy_hubIlyN4cuda3std3__44plusIlEEE10Policy1000EPlSC_iS9_llNS7_10__identityEEEvT0_T1_T2_T3_T4_T6_ --------------------------
	.section	.nv.info._ZN3cub18CUB_300001_SM_10006detail6reduce28DeviceReduceSingleTileKernelINS2_10policy_hubIlyN4cuda3std3__44plusIlEEE10Policy1000EPlSC_iS9_llNS7_10__identityEEEvT0_T1_T2_T3_T4_T6_,"",@"SHT_CUDA_INFO"
	.sectionflags	@""
	.align	4


	//----- nvinfo : EIATTR_CUDA_API_VERSION
	.align		4
        /*0000*/ 	.byte	0x04, 0x37
        /*0002*/ 	.short	(.L_158 - .L_157)
.L_157:
        /*0004*/ 	.word	0x00000082


	//----- nvinfo : EIATTR_KPARAM_INFO
	.align		4
.L_158:
        /*0008*/ 	.byte	0x04, 0x17
        /*000a*/ 	.short	(.L_160 - .L_159)
.L_159:
        /*000c*/ 	.word	0x00000000
        /*0010*/ 	.short	0x0005
        /*0012*/ 	.short	0x0020
        /*0014*/ 	.byte	0x00, 0xf0, 0x05, 0x00


	//----- nvinfo : EIATTR_KPARAM_INFO
	.align		4
.L_160:
        /*0018*/ 	.byte	0x04, 0x17
        /*001a*/ 	.short	(.L_162 - .L_161)
.L_161:
        /*001c*/ 	.word	0x00000000
        /*0020*/ 	.short	0x0004
        /*0022*/ 	.short	0x0018
        /*0024*/ 	.byte	0x00, 0xf0, 0x21, 0x00


	//----- nvinfo : EIATTR_KPARAM_INFO
	.align		4
.L_162:
        /*0028*/ 	.byte	0x04, 0x17
        /*002a*/ 	.short	(.L_164 - .L_163)
.L_163:
        /*002c*/ 	.word	0x00000000
        /*0030*/ 	.short	0x0003
        /*0032*/ 	.short	0x0014
        /*0034*/ 	.byte	0x00, 0xf0, 0x05, 0x00


	//----- nvinfo : EIATTR_KPARAM_INFO
	.align		4
.L_164:
        /*0038*/ 	.byte	0x04, 0x17
        /*003a*/ 	.short	(.L_166 - .L_165)
.L_165:
        /*003c*/ 	.word	0x00000000
        /*0040*/ 	.short	0x0002
        /*0042*/ 	.short	0x0010
        /*0044*/ 	.byte	0x00, 0xf0, 0x11, 0x00


	//----- nvinfo : EIATTR_KPARAM_INFO
	.align		4
.L_166:
        /*0048*/ 	.byte	0x04, 0x17
        /*004a*/ 	.short	(.L_168 - .L_167)
.L_167:
        /*004c*/ 	.word	0x00000000
        /*0050*/ 	.short	0x0001
        /*0052*/ 	.short	0x0008
        /*0054*/ 	.byte	0x00, 0xf5, 0x21, 0x00


	//----- nvinfo : EIATTR_KPARAM_INFO
	.align		4
.L_168:
        /*0058*/ 	.byte	0x04, 0x17
        /*005a*/ 	.short	(.L_170 - .L_169)
.L_169:
        /*005c*/ 	.word	0x00000000
        /*0060*/ 	.short	0x0000
        /*0062*/ 	.short	0x0000
        /*0064*/ 	.byte	0x00, 0xf5, 0x21, 0x00


	//----- nvinfo : EIATTR_SPARSE_MMA_MASK
	.align		4
.L_170:
        /*0068*/ 	.byte	0x03, 0x50
        /*006a*/ 	.short	0x0000


	//----- nvinfo : EIATTR_MAXREG_COUNT
	.align		4
        /*006c*/ 	.byte	0x03, 0x1b
        /*006e*/ 	.short	0x0080


	//----- nvinfo : EIATTR_NUM_BARRIERS
	.align		4
        /*0070*/ 	.byte	0x02, 0x4c
        /*0072*/ 	.byte	0x01
	.zero		1


	//----- nvinfo : EIATTR_MERCURY_ISA_VERSION
	.align		4
        /*0074*/ 	.byte	0x03, 0x5f
        /*0076*/ 	.short	0x0101


	//----- nvinfo : EIATTR_COOP_GROUP_MASK_REGIDS
	.align		4
        /*0078*/ 	.byte	0x04, 0x29
        /*007a*/ 	.short	(.L_172 - .L_171)


	//   ....[0]....
.L_171:
        /*007c*/ 	.word	0xffffffff


	//   ....[1]....
        /*0080*/ 	.word	0xffffffff


	//   ....[2]....
        /*0084*/ 	.word	0xffffffff


	//   ....[3]....
        /*0088*/ 	.word	0xffffffff


	//   ....[4]....
        /*008c*/ 	.word	0xffffffff


	//   ....[5]....
        /*0090*/ 	.word	0xffffffff


	//   ....[6]....
        /*0094*/ 	.word	0xffffffff


	//   ....[7]....
        /*0098*/ 	.word	0xffffffff


	//   ....[8]....
        /*009c*/ 	.word	0xffffffff


	//   ....[9]....
        /*00a0*/ 	.word	0xffffffff


	//   ....[10]....
        /*00a4*/ 	.word	0xffffffff


	//   ....[11]....
        /*00a8*/ 	.word	0xffffffff


	//   ....[12]....
        /*00ac*/ 	.word	0xffffffff


	//   ....[13]....
        /*00b0*/ 	.word	0xffffffff


	//   ....[14]....
        /*00b4*/ 	.word	0xffffffff


	//   ....[15]....
        /*00b8*/ 	.word	0xffffffff


	//   ....[16]....
        /*00bc*/ 	.word	0xffffffff


	//   ....[17]....
        /*00c0*/ 	.word	0xffffffff


	//   ....[18]....
        /*00c4*/ 	.word	0xffffffff


	//   ....[19]....
        /*00c8*/ 	.word	0xffffffff


	//   ....[20]....
        /*00cc*/ 	.word	0xffffffff


	//   ....[21]....
        /*00d0*/ 	.word	0xffffffff


	//   ....[22]....
        /*00d4*/ 	.word	0xffffffff


	//   ....[23]....
        /*00d8*/ 	.word	0xffffffff


	//   ....[24]....
        /*00dc*/ 	.word	0xffffffff


	//   ....[25]....
        /*00e0*/ 	.word	0xffffffff


	//   ....[26]....
        /*00e4*/ 	.word	0xffffffff


	//   ....[27]....
        /*00e8*/ 	.word	0xffffffff


	//   ....[28]....
        /*00ec*/ 	.word	0xffffffff


	//   ....[29]....
        /*00f0*/ 	.word	0xffffffff


	//----- nvinfo : EIATTR_COOP_GROUP_INSTR_OFFSETS
	.align		4
.L_172:
        /*00f4*/ 	.byte	0x04, 0x28
        /*00f6*/ 	.short	(.L_174 - .L_173)


	//   ....[0]....
.L_173:
        /*00f8*/ 	.word	0x00000970


	//   ....[1]....
        /*00fc*/ 	.word	0x00000980


	//   ....[2]....
        /*0100*/ 	.word	0x000009e0


	//   ....[3]....
        /*0104*/ 	.word	0x00000a00


	//   ....[4]....
        /*0108*/ 	.word	0x00000a50


	//   ....[5]....
        /*010c*/ 	.word	0x00000a70


	//   ....[6]....
        /*0110*/ 	.word	0x00000ab0


	//   ....[7]....
        /*0114*/ 	.word	0x00000af0


	//   ....[8]....
        /*0118*/ 	.word	0x00000b40


	//   ....[9]....
        /*011c*/ 	.word	0x00000b80


	//   ....[10]....
        /*0120*/ 	.word	0x00000e80


	//   ....[11]....
        /*0124*/ 	.word	0x00000e90


	//   ....[12]....
        /*0128*/ 	.word	0x00000f10


	//   ....[13]....
        /*012c*/ 	.word	0x00000f30


	//   ....[14]....
        /*0130*/ 	.word	0x00000f70


	//   ....[15]....
        /*0134*/ 	.word	0x00000fb0


	//   ....[16]....
        /*0138*/ 	.word	0x00001010


	//   ....[17]....
        /*013c*/ 	.word	0x00001040


	//   ....[18]....
        /*0140*/ 	.word	0x00001080


	//   ....[19]....
        /*0144*/ 	.word	0x000010c0


	//   ....[20]....
        /*0148*/ 	.word	0x000021b0


	//   ....[21]....
        /*014c*/ 	.word	0x000021c0


	//   ....[22]....
        /*0150*/ 	.word	0x00002240


	//   ....[23]....
        /*0154*/ 	.word	0x00002250


	//   ....[24]....
        /*0158*/ 	.word	0x000022b0


	//   ....[25]....
        /*015c*/ 	.word	0x000022d0


	//   ....[26]....
        /*0160*/ 	.word	0x00002310


	//   ....[27]....
        /*0164*/ 	.word	0x00002340


	//   ....[28]....
        /*0168*/ 	.word	0x00002380


	//   ....[29]....
        /*016c*/ 	.word	0x000023e0


	//----- nvinfo : EIATTR_VRC_CTA_INIT_COUNT
	.align		4
.L_174:
        /*0170*/ 	.byte	0x02, 0x4a
	.zero		1
	.zero		1


	//----- nvinfo : EIATTR_EXIT_INSTR_OFFSETS
	.align		4
        /*0174*/ 	.byte	0x04, 0x1c
        /*0176*/ 	.short	(.L_176 - .L_175)


	//   ....[0]....
.L_175:
        /*0178*/ 	.word	0x00000080


	//   ....[1]....
        /*017c*/ 	.word	0x000000c0


	//   ....[2]....
        /*0180*/ 	.word	0x00002650


	//   ....[3]....
        /*0184*/ 	.word	0x000026b0


	//----- nvinfo : EIATTR_MAX_THREADS
	.align		4
.L_176:
        /*0188*/ 	.byte	0x04, 0x05
        /*018a*/ 	.short	(.L_178 - .L_177)
.L_177:
        /*018c*/ 	.word	0x00000200
        /*0190*/ 	.word	0x00000001
        /*0194*/ 	.word	0x00000001


	//----- nvinfo : EIATTR_CRS_STACK_SIZE
	.align		4
.L_178:
        /*0198*/ 	.byte	0x04, 0x1e
        /*019a*/ 	.short	(.L_180 - .L_179)
.L_179:
        /*019c*/ 	.word	0x00000000


	//----- nvinfo : EIATTR_CBANK_PARAM_SIZE
	.align		4
.L_180:
        /*01a0*/ 	.byte	0x03, 0x19
        /*01a2*/ 	.short	0x0021


	//----- nvinfo : EIATTR_PARAM_CBANK
	.align		4
        /*01a4*/ 	.byte	0x04, 0x0a
        /*01a6*/ 	.short	(.L_182 - .L_181)
	.align		4
.L_181:
        /*01a8*/ 	.word	index@(.nv.constant0._ZN3cub18CUB_300001_SM_10006detail6reduce28DeviceReduceSingleTileKernelINS2_10policy_hubIlyN4cuda3std3__44plusIlEEE10Policy1000EPlSC_iS9_llNS7_10__identityEEEvT0_T1_T2_T3_T4_T6_)
        /*01ac*/ 	.short	0x0380
        /*01ae*/ 	.short	0x0021


	//----- nvinfo : EIATTR_SW_WAR
	.align		4
.L_182:
        /*01b0*/ 	.byte	0x04, 0x36
        /*01b2*/ 	.short	(.L_184 - .L_183)
.L_183:
        /*01b4*/ 	.word	0x00000008
.L_184:


//--------------------- .nv.info._ZN3cub18CUB_300001_SM_10006detail6reduce18DeviceReduceKernelINS2_10policy_hubIlyN4cuda3std3__44plusIlEEE10Policy1000EN6thrust24THRUST_300001_SM_1000_NS18transform_iteratorI6is_oddNSD_6detail15normal_iteratorINSD_10device_ptrIiEEEEllEEyS9_lNS7_10__identityEEEvT0_PT3_T1_NS0_13GridEvenShareISQ_EET2_T4_ --------------------------
	.section	.nv.info._ZN3cub18CUB_300001_SM_10006detail6reduce18DeviceReduceKernelINS2_10policy_hubIlyN4cuda3std3__44plusIlEEE10Policy1000EN6thrust24THRUST_300001_SM_1000_NS18transform_iteratorI6is_oddNSD_6detail15normal_iteratorINSD_10device_ptrIiEEEEllEEyS9_lNS7_10__identityEEEvT0_PT3_T1_NS0_13GridEvenShareISQ_EET2_T4_,"",@"SHT_CUDA_INFO"
	.sectionflags	@""
	.align	4


	//----- nvinfo : EIATTR_CUDA_API_VERSION
	.align		4
        /*0000*/ 	.byte	0x04, 0x37
        /*0002*/ 	.short	(.L_186 - .L_185)
.L_185:
        /*0004*/ 	.word	0x00000082


	//----- nvinfo : EIATTR_KPARAM_INFO
	.align		4
.L_186:
        /*0008*/ 	.byte	0x04, 0x17
        /*000a*/ 	.short	(.L_188 - .L_187)
.L_187:
        /*000c*/ 	.word	0x00000000
        /*0010*/ 	.short	0x0005
        /*0012*/ 	.short	0x0069
        /*0014*/ 	.byte	0x00, 0xf0, 0x05, 0x00


	//----- nvinfo : EIATTR_KPARAM_INFO
	.align		4
.L_188:
        /*0018*/ 	.byte	0x04, 0x17
        /*001a*/ 	.short	(.L_190 - .L_189)
.L_189:
        /*001c*/ 	.word	0x00000000
        /*0020*/ 	.short	0x0004
        /*0022*/ 	.short	0x0068
        /*0024*/ 	.byte	0x00, 0xf0, 0x05, 0x00


	//----- nvinfo : EIATTR_KPARAM_INFO
	.align		4
.L_190:
        /*0028*/ 	.byte	0x04, 0x17
        /*002a*/ 	.short	(.L_192 - .L_191)
.L_191:
        /*002c*/ 	.word	0x00000000
        /*0030*/ 	.short	0x0003
        /*0032*/ 	.short	0x0020
        /*0034*/ 	.byte	0x00, 0xf0, 0x21, 0x01


	//----- nvinfo : EIATTR_KPARAM_INFO
	.align		4
.L_192:
        /*0038*/ 	.byte	0x04, 0x17
        /*003a*/ 	.short	(.L_194 - .L_193)
.L_193:
        /*003c*/ 	.word	0x00000000
        /*0040*/ 	.short	0x0002
        /*0042*/ 	.short	0x0018
        /*0044*/ 	.byte	0x00, 0xf0, 0x21, 0x00


	//----- nvinfo : EIATTR_KPARAM_INFO
	.align		4
.L_194:
        /*0048*/ 	.byte	0x04, 0x17
        /*004a*/ 	.short	(.L_196 - .L_195)
.L_195:
        /*004c*/ 	.word	0x00000000
        /*0050*/ 	.short	0x0001
        /*0052*/ 	.short	0x0010
        /*0054*/ 	.byte	0x00, 0xf5, 0x21, 0x00


	//----- nvinfo : EIATTR_KPARAM_INFO
	.align		4
.L_196:
        /*0058*/ 	.byte	0x04, 0x17
        /*005a*/ 	.short	(.L_198 - .L_197)
.L_197:
        /*005c*/ 	.word	0x00000000
        /*0060*/ 	.short	0x0000
        /*0062*/ 	.short	0x0000
        /*0064*/ 	.byte	0x00, 0xf0, 0x41, 0x00


	//----- nvinfo : EIATTR_SPARSE_MMA_MASK
	.align		4
.L_198:
        /*0068*/ 	.byte	0x03, 0x50
        /*006a*/ 	.short	0x0000


	//----- nvinfo : EIATTR_MAXREG_COUNT
	.align		4
        /*006c*/ 	.byte	0x03, 0x1b
        /*006e*/ 	.short	0x0080


	//----- nvinfo : EIATTR_NUM_BARRIERS
	.align		4
        /*0070*/ 	.byte	0x02, 0x4c
        /*0072*/ 	.byte	0x01
	.zero		1


	//----- nvinfo : EIATTR_MERCURY_ISA_VERSION
	.align		4
        /*0074*/ 	.byte	0x03, 0x5f
        /*0076*/ 	.short	0x0101


	//----- nvinfo : EIATTR_COOP_GROUP_MASK_REGIDS
	.align		4
        /*0078*/ 	.byte	0x04, 0x29
        /*007a*/ 	.short	(.L_200 - .L_199)


	//   ....[0]....
.L_199:
        /*007c*/ 	.word	0xffffffff


	//   ....[1]....
        /*0080*/ 	.word	0xffffffff


	//   ....[2]....
        /*0084*/ 	.word	0xffffffff


	//   ....[3]....
        /*0088*/ 	.word	0xffffffff


	//   ....[4]....
        /*008c*/ 	.word	0xffffffff


	//   ....[5]....
        /*0090*/ 	.word	0xffffffff


	//   ....[6]....
        /*0094*/ 	.word	0xffffffff


	//   ....[7]....
        /*0098*/ 	.word	0xffffffff


	//   ....[8]....
        /*009c*/ 	.word	0xffffffff


	//   ....[9]....
        /*00a0*/ 	.word	0xffffffff


	//   ....[10]....
        /*00a4*/ 	.word	0xffffffff


	//   ....[11]....
        /*00a8*/ 	.word	0xffffffff


	//   ....[12]....
        /*00ac*/ 	.word	0xffffffff


	//   ....[13]....
        /*00b0*/ 	.word	0xffffffff


	//   ....[14]....
        /*00b4*/ 	.word	0xffffffff


	//   ....[15]....
        /*00b8*/ 	.word	0xffffffff


	//   ....[16]....
        /*00bc*/ 	.word	0xffffffff


	//   ....[17]....
        /*00c0*/ 	.word	0xffffffff


	//   ....[18]....
        /*00c4*/ 	.word	0xffffffff


	//   ....[19]....
        /*00c8*/ 	.word	0xffffffff


	//   ....[20]....
        /*00cc*/ 	.word	0xffffffff


	//   ....[21]....
        /*00d0*/ 	.word	0xffffffff


	//   ....[22]....
        /*00d4*/ 	.word	0xffffffff


	//   ....[23]....
        /*00d8*/ 	.word	0xffffffff


	//   ....[24]....
        /*00dc*/ 	.word	0xffffffff


	//   ....[25]....
        /*00e0*/ 	.word	0xffffffff


	//   ....[26]....
        /*00e4*/ 	.word	0xffffffff


	//   ....[27]....
        /*00e8*/ 	.word	0xffffffff


	//   ....[28]....
        /*00ec*/ 	.word	0xffffffff


	//   ....[29]....
        /*00f0*/ 	.word	0xffffffff


	//----- nvinfo : EIATTR_COOP_GROUP_INSTR_OFFSETS
	.align		4
.L_200:
        /*00f4*/ 	.byte	0x04, 0x28
        /*00f6*/ 	.short	(.L_202 - .L_201)


	//   ....[0]....
.L_201:
        /*00f8*/ 	.word	0x00000f60


	//   ....[1]....
        /*00fc*/ 	.word	0x00000f70


	//   ....[2]....
        /*0100*/ 	.word	0x00000fd0


	//   ....[3]....
        /*0104*/ 	.word	0x00000ff0


	//   ....[4]....
        /*0108*/ 	.word	0x00001040


	//   ....[5]....
        /*010c*/ 	.word	0x00001060


	//   ....[6]....
        /*0110*/ 	.word	0x000010a0


	//   ....[7]....
        /*0114*/ 	.word	0x000010e0


	//   ....[8]....
        /*0118*/ 	.word	0x00001140


	//   ....[9]....
        /*011c*/ 	.word	0x00001180


	//   ....[10]....
        /*0120*/ 	.word	0x00001470


	//   ....[11]....
        /*0124*/ 	.word	0x00001480


	//   ....[12]....
        /*0128*/ 	.word	0x00001510


	//   ....[13]....
        /*012c*/ 	.word	0x00001520


	//   ....[14]....
        /*0130*/ 	.word	0x00001560


	//   ....[15]....
        /*0134*/ 	.word	0x00001590


	//   ....[16]....
        /*0138*/ 	.word	0x00001600


	//   ....[17]....
        /*013c*/ 	.word	0x00001640


	//   ....[18]....
        /*0140*/ 	.word	0x00001680


	//   ....[19]....
        /*0144*/ 	.word	0x000016e0


	//   ....[20]....
        /*0148*/ 	.word	0x000031a0


	//   ....[21]....
        /*014c*/ 	.word	0x000031b0


	//   ....[22]....
        /*0150*/ 	.word	0x00003230


	//   ....[23]....
        /*0154*/ 	.word	0x00003240


	//   ....[24]....
        /*0158*/ 	.word	0x000032c0


	//   ....[25]....
        /*015c*/ 	.word	0x000032d0


	//   ....[26]....
        /*0160*/ 	.word	0x00003320


	//   ....[27]....
        /*0164*/ 	.word	0x00003340


	//   ....[28]....
        /*0168*/ 	.word	0x00003390


	//   ....[29]....
        /*016c*/ 	.word	0x000033e0


	//----- nvinfo : EIATTR_VRC_CTA_INIT_COUNT
	.align		4
.L_202:
        /*0170*/ 	.byte	0x02, 0x4a
	.zero		1
	.zero		1


	//----- nvinfo : EIATTR_EXIT_INSTR_OFFSETS
	.align		4
        /*0174*/ 	.byte	0x04, 0x1c
        /*0176*/ 	.short	(.L_204 - .L_203)


	//   ....[0]....
.L_203:
        /*0178*/ 	.word	0x00003650


	//   ....[1]....
        /*017c*/ 	.word	0x00003690


	//----- nvinfo : EIATTR_MAX_THREADS
	.align		4
.L_204:
        /*0180*/ 	.byte	0x04, 0x05
        /*0182*/ 	.short	(.L_206 - .L_205)
.L_205:
        /*0184*/ 	.word	0x00000200
        /*0188*/ 	.word	0x00000001
        /*018c*/ 	.word	0x00000001


	//----- nvinfo : EIATTR_CRS_STACK_SIZE
	.align		4
.L_206:
        /*0190*/ 	.byte	0x04, 0x1e
        /*0192*/ 	.short	(.L_208 - .L_207)
.L_207:
        /*0194*/ 	.word	0x00000000


	//----- nvinfo : EIATTR_CBANK_PARAM_SIZE
	.align		4
.L_208:
        /*0198*/ 	.byte	0x03, 0x19
        /*019a*/ 	.short	0x006a


	//----- nvinfo : EIATTR_PARAM_CBANK
	.align		4
        /*019c*/ 	.byte	0x04, 0x0a
        /*019e*/ 	.short	(.L_210 - .L_209)
	.align		4
.L_209:
        /*01a0*/ 	.word	index@(.nv.constant0._ZN3cub18CUB_300001_SM_10006detail6reduce18DeviceReduceKernelINS2_10policy_hubIlyN4cuda3std3__44plusIlEEE10Policy1000EN6thrust24THRUST_300001_SM_1000_NS18transform_iteratorI6is_oddNSD_6detail15normal_iteratorINSD_10device_ptrIiEEEEllEEyS9_lNS7_10__identityEEEvT0_PT3_T1_NS0_13GridEvenShareISQ_EET2_T4_)
        /*01a4*/ 	.short	0x0380
        /*01a6*/ 	.short	0x006a


	//----- nvinfo : EIATTR_SW_WAR
	.align		4
.L_210:
        /*01a8*/ 	.byte	0x04, 0x36
        /*01aa*/ 	.short	(.L_212 - .L_211)
.L_211:
        /*01ac*/ 	.word	0x00000008
.L_212:


//--------------------- .nv.info._ZN3cub18CUB_300001_SM_10006detail6reduce28DeviceReduceSingleTileKernelINS2_10policy_hubIlyN4cuda3std3__44plusIlEEE10Policy1000EN6thrust24THRUST_300001_SM_1000_NS18transform_iteratorI6is_oddNSD_6detail15normal_iteratorINSD_10device_ptrIiEEEEllEEPlyS9_llNS7_10__identityEEEvT0_T1_T2_T3_T4_T6_ --------------------------
	.section	.nv.info._ZN3cub18CUB_300001_SM_10006detail6reduce28DeviceReduceSingleTileKernelINS2_10policy_hubIlyN4cuda3std3__44plusIlEEE10Policy1000EN6thrust24THRUST_300001_SM_1000_NS18transform_iteratorI6is_oddNSD_6detail15normal_iteratorINSD_10device_ptrIiEEEEllEEPlyS9_llNS7_10__identityEEEvT0_T1_T2_T3_T4_T6_,"",@"SHT_CUDA_INFO"
	.sectionflags	@""
	.align	4


	//----- nvinfo : EIATTR_CUDA_API_VERSION
	.align		4
        /*0000*/ 	.byte	0x04, 0x37
        /*0002*/ 	.short	(.L_214 - .L_213)
.L_213:
        /*0004*/ 	.word	0x00000082


	//----- nvinfo : EIATTR_KPARAM_INFO
	.align		4
.L_214:
        /*0008*/ 	.byte	0x04, 0x17
        /*000a*/ 	.short	(.L_216 - .L_215)
.L_215:
        /*000c*/ 	.word	0x00000000
        /*0010*/ 	.short	0x0005
        /*0012*/ 	.short	0x0030
        /*0014*/ 	.byte	0x00, 0xf0, 0x05, 0x00


	//----- nvinfo : EIATTR_KPARAM_INFO
	.align		4
.L_216:
        /*0018*/ 	.byte	0x04, 0x17
        /*001a*/ 	.short	(.L_218 - .L_217)
.L_217:
        /*001c*/ 	.word	0x00000000
        /*0020*/ 	.short	0x0004
        /*0022*/ 	.short	0x0028
        /*0024*/ 	.byte	0x00, 0xf0, 0x21, 0x00


	//----- nvinfo : EIATTR_KPARAM_INFO
	.align		4
.L_218:
        /*0028*/ 	.byte	0x04, 0x17
        /*002a*/ 	.short	(.L_220 - .L_219)
.L_219:
        /*002c*/ 	.word	0x00000000
        /*0030*/ 	.short	0x0003
        /*0032*/ 	.short	0x0020
        /*0034*/ 	.byte	0x00, 0xf0, 0x05, 0x00


	//----- nvinfo : EIATTR_KPARAM_INFO
	.align		4
.L_220:
        /*0038*/ 	.byte	0x04, 0x17
        /*003a*/ 	.short	(.L_222 - .L_221)
.L_221:
        /*003c*/ 	.word	0x00000000
        /*0040*/ 	.short	0x0002
        /*0042*/ 	.short	0x0018
        /*0044*/ 	.byte	0x00, 0xf0, 0x21, 0x00


	//----- nvinfo : EIATTR_KPARAM_INFO
	.align		4
.L_222:
        /*0048*/ 	.byte	0x04, 0x17
        /*004a*/ 	.short	(.L_224 - .L_223)
.L_223:
        /*004c*/ 	.word	0x00000000
        /*0050*/ 	.short	0x0001
        /*0052*/ 	.short	0x0010
        /*0054*/ 	.byte	0x00, 0xf5, 0x21, 0x00


	//----- nvinfo : EIATTR_KPARAM_INFO
	.align		4
.L_224:
        /*0058*/ 	.byte	0x04, 0x17
        /*005a*/ 	.short	(.L_226 - .L_225)
.L_225:
        /*005c*/ 	.word	0x00000000
        /*0060*/ 	.short	0x0000
        /*0062*/ 	.short	0x0000
        /*0064*/ 	.byte	0x00, 0xf0, 0x41, 0x00


	//----- nvinfo : EIATTR_SPARSE_MMA_MASK
	.align		4
.L_226:
        /*0068*/ 	.byte	0x03, 0x50
        /*006a*/ 	.short	0x0000


	//----- nvinfo : EIATTR_MAXREG_COUNT
	.align		4
        /*006c*/ 	.byte	0x03, 0x1b
        /*006e*/ 	.short	0x0080


	//----- nvinfo : EIATTR_NUM_BARRIERS
	.align		4
        /*0070*/ 	.byte	0x02, 0x4c
        /*0072*/ 	.byte	0x01
	.zero		1


	//----- nvinfo : EIATTR_MERCURY_ISA_VERSION
	.align		4
        /*0074*/ 	.byte	0x03, 0x5f
        /*0076*/ 	.short	0x0101


	//----- nvinfo : EIATTR_COOP_GROUP_MASK_REGIDS
	.align		4
        /*0078*/ 	.byte	0x04, 0x29
        /*007a*/ 	.short	(.L_228 - .L_227)


	//   ....[0]....
.L_227:
        /*007c*/ 	.word	0xffffffff


	//   ....[1]....
        /*0080*/ 	.word	0xffffffff


	//   ....[2]....
        /*0084*/ 	.word	0xffffffff


	//   ....[3]....
        /*0088*/ 	.word	0xffffffff


	//   ....[4]....
        /*008c*/ 	.word	0xffffffff


	//   ....[5]....
        /*0090*/ 	.word	0xffffffff


	//   ....[6]....
        /*0094*/ 	.word	0xffffffff


	//   ....[7]....
        /*0098*/ 	.word	0xffffffff


	//   ....[8]....
        /*009c*/ 	.word	0xffffffff


	//   ....[9]....
        /*00a0*/ 	.word	0xffffffff


	//   ....[10]....
        /*00a4*/ 	.word	0xffffffff


	//   ....[11]....
        /*00a8*/ 	.word	0xffffffff


	//   ....[12]....
        /*00ac*/ 	.word	0xffffffff


	//   ....[13]....
        /*00b0*/ 	.word	0xffffffff


	//   ....[14]....
        /*00b4*/ 	.word	0xffffffff


	//   ....[15]....
        /*00b8*/ 	.word	0xffffffff


	//   ....[16]....
        /*00bc*/ 	.word	0xffffffff


	//   ....[17]....
        /*00c0*/ 	.word	0xffffffff


	//   ....[18]....
        /*00c4*/ 	.word	0xffffffff


	//   ....[19]....
        /*00c8*/ 	.word	0xffffffff


	//   ....[20]....
        /*00cc*/ 	.word	0xffffffff


	//   ....[21]....
        /*00d0*/ 	.word	0xffffffff


	//   ....[22]....
        /*00d4*/ 	.word	0xffffffff


	//   ....[23]....
        /*00d8*/ 	.word	0xffffffff


	//   ....[24]....
        /*00dc*/ 	.word	0xffffffff


	//   ....[25]....
        /*00e0*/ 	.word	0xffffffff


	//   ....[26]....
        /*00e4*/ 	.word	0xffffffff


	//   ....[27]....
        /*00e8*/ 	.word	0xffffffff


	//   ....[28]....
        /*00ec*/ 	.word	0xffffffff


	//   ....[29]....
        /*00f0*/ 	.word	0xffffffff


	//----- nvinfo : EIATTR_COOP_GROUP_INSTR_OFFSETS
	.align		4
.L_228:
        /*00f4*/ 	.byte	0x04, 0x28
        /*00f6*/ 	.short	(.L_230 - .L_229)


	//   ....[0]....
.L_229:
        /*00f8*/ 	.word	0x00000ef0


	//   ....[1]....
        /*00fc*/ 	.word	0x00000f00


	//   ....[2]....
        /*0100*/ 	.word	0x00000f60


	//   ....[3]....
        /*0104*/ 	.word	0x00000f80


	//   ....[4]....
        /*0108*/ 	.word	0x00000fd0


	//   ....[5]....
        /*010c*/ 	.word	0x00000ff0


	//   ....[6]....
        /*0110*/ 	.word	0x00001030


	//   ....[7]....
        /*0114*/ 	.word	0x00001070


	//   ....[8]....
        /*0118*/ 	.word	0x000010c0


	//   ....[9]....
        /*011c*/ 	.word	0x00001100


	//   ....[10]....
        /*0120*/ 	.word	0x00001400


	//   ....[11]....
        /*0124*/ 	.word	0x00001410


	//   ....[12]....
        /*0128*/ 	.word	0x000014a0


	//   ....[13]....
        /*012c*/ 	.word	0x000014c0


	//   ....[14]....
        /*0130*/ 	.word	0x00001520


	//   ....[15]....
        /*0134*/ 	.word	0x00001560


	//   ....[16]....
        /*0138*/ 	.word	0x000015a0


	//   ....[17]....
        /*013c*/ 	.word	0x000015d0


	//   ....[18]....
        /*0140*/ 	.word	0x00001610


	//   ....[19]....
        /*0144*/ 	.word	0x00001670


	//   ....[20]....
        /*0148*/ 	.word	0x00003070


	//   ....[21]....
        /*014c*/ 	.word	0x00003080


	//   ....[22]....
        /*0150*/ 	.word	0x00003100


	//   ....[23]....
        /*0154*/ 	.word	0x00003110


	//   ....[24]....
        /*0158*/ 	.word	0x00003170


	//   ....[25]....
        /*015c*/ 	.word	0x00003190


	//   ....[26]....
        /*0160*/ 	.word	0x000031d0


	//   ....[27]....
        /*0164*/ 	.word	0x00003200


	//   ....[28]....
        /*0168*/ 	.word	0x00003250


	//   ....[29]....
        /*016c*/ 	.word	0x000032a0


	//----- nvinfo : EIATTR_VRC_CTA_INIT_COUNT
	.align		4
.L_230:
        /*0170*/ 	.byte	0x02, 0x4a
	.zero		1
	.zero		1


	//----- nvinfo : EIATTR_EXIT_INSTR_OFFSETS
	.align		4
        /*0174*/ 	.byte	0x04, 0x1c
        /*0176*/ 	.short	(.L_232 - .L_231)


	//   ....[0]....
.L_231:
        /*0178*/ 	.word	0x000000a0


	//   ....[1]....
        /*017c*/ 	.word	0x000000e0


	//   ....[2]....
        /*0180*/ 	.word	0x00003500


	//   ....[3]....
        /*0184*/ 	.word	0x00003560


	//----- nvinfo : EIATTR_MAX_THREADS
	.align		4
.L_232:
        /*0188*/ 	.byte	0x04, 0x05
        /*018a*/ 	.short	(.L_234 - .L_233)
.L_233:
        /*018c*/ 	.word	0x00000200
        /*0190*/ 	.word	0x00000001
        /*0194*/ 	.word	0x00000001


	//----- nvinfo : EIATTR_CRS_STACK_SIZE
	.align		4
.L_234:
        /*0198*/ 	.byte	0x04, 0x1e
        /*019a*/ 	.short	(.L_236 - .L_235)
.L_235:
        /*019c*/ 	.word	0x00000000


	//----- nvinfo : EIATTR_CBANK_PARAM_SIZE
	.align		4
.L_236:
        /*01a0*/ 	.byte	0x03, 0x19
        /*01a2*/ 	.short	0x0031


	//----- nvinfo : EIATTR_PARAM_CBANK
	.align		4
        /*01a4*/ 	.byte	0x04, 0x0a
        /*01a6*/ 	.short	(.L_238 - .L_237)
	.align		4
.L_237:
        /*01a8*/ 	.word	index@(.nv.constant0._ZN3cub18CUB_300001_SM_10006detail6reduce28DeviceReduceSingleTileKernelINS2_10policy_hubIlyN4cuda3std3__44plusIlEEE10Policy1000EN6thrust24THRUST_300001_SM_1000_NS18transform_iteratorI6is_oddNSD_6detail15normal_iteratorINSD_10device_ptrIiEEEEllEEPlyS9_llNS7_10__identityEEEvT0_T1_T2_T3_T4_T6_)
        /*01ac*/ 	.short	0x0380
        /*01ae*/ 	.short	0x0031


	//----- nvinfo : EIATTR_SW_WAR
	.align		4
.L_238:
        /*01b0*/ 	.byte	0x04, 0x36
        /*01b2*/ 	.short	(.L_240 - .L_239)
.L_239:
        /*01b4*/ 	.word	0x00000008
.L_240:


//--------------------- .nv.info._ZN3cub18CUB_300001_SM_10006detail6reduce28DeviceReduceSingleTileKernelINS2_10policy_hubIljN4cuda3std3__44plusIlEEE10Policy1000EPlSC_iS9_llNS7_10__identityEEEvT0_T1_T2_T3_T4_T6_ --------------------------
	.section	.nv.info._ZN3cub18CUB_300001_SM_10006detail6reduce28DeviceReduceSingleTileKernelINS2_10policy_hubIljN4cuda3std3__44plusIlEEE10Policy1000EPlSC_iS9_llNS7_10__identityEEEvT0_T1_T2_T3_T4_T6_,"",@"SHT_CUDA_INFO"
	.sectionflags	@""
	.align	4


	//----- nvinfo : EIATTR_CUDA_API_VERSION
	.align		4
        /*0000*/ 	.byte	0x04, 0x37
        /*0002*/ 	.short	(.L_242 - .L_241)
.L_241:
        /*0004*/ 	.word	0x00000082


	//----- nvinfo : EIATTR_KPARAM_INFO
	.align		4
.L_242:
        /*0008*/ 	.byte	0x04, 0x17
        /*000a*/ 	.short	(.L_244 - .L_243)
.L_243:
        /*000c*/ 	.word	0x00000000
        /*0010*/ 	.short	0x0005
        /*0012*/ 	.short	0x0020
        /*0014*/ 	.byte	0x00, 0xf0, 0x05, 0x00


	//----- nvinfo : EIATTR_KPARAM_INFO
	.align		4
.L_244:
        /*0018*/ 	.byte	0x04, 0x17
        /*001a*/ 	.short	(.L_246 - .L_245)
.L_245:
        /*001c*/ 	.word	0x00000000
        /*0020*/ 	.short	0x0004
        /*0022*/ 	.short	0x0018
        /*0024*/ 	.byte	0x00, 0xf0, 0x21, 0x00


	//----- nvinfo : EIATTR_KPARAM_INFO
	.align		4
.L_246:
        /*0028*/ 	.byte	0x04, 0x17
        /*002a*/ 	.short	(.L_248 - .L_247)
.L_247:
        /*002c*/ 	.word	0x00000000
        /*0030*/ 	.short	0x0003
        /*0032*/ 	.short	0x0014
        /*0034*/ 	.byte	0x00, 0xf0, 0x05, 0x00


	//----- nvinfo : EIATTR_KPARAM_INFO
	.align		4
.L_248:
        /*0038*/ 	.byte	0x04, 0x17
        /*003a*/ 	.short	(.L_250 - .L_249)
.L_249:
        /*003c*/ 	.word	0x00000000
        /*0040*/ 	.short	0x0002
        /*0042*/ 	.short	0x0010
        /*0044*/ 	.byte	0x00, 0xf0, 0x11, 0x00


	//----- nvinfo : EIATTR_KPARAM_INFO
	.align		4
.L_250:
        /*0048*/ 	.byte	0x04, 0x17
        /*004a*/ 	.short	(.L_252 - .L_251)
.L_251:
        /*004c*/ 	.word	0x00000000
        /*0050*/ 	.short	0x0001
        /*0052*/ 	.short	0x0008
        /*0054*/ 	.byte	0x00, 0xf5, 0x21, 0x00


	//----- nvinfo : EIATTR_KPARAM_INFO
	.align		4
.L_252:
        /*0058*/ 	.byte	0x04, 0x17
        /*005a*/ 	.short	(.L_254 - .L_253)
.L_253:
        /*005c*/ 	.word	0x00000000
        /*0060*/ 	.short	0x0000
        /*0062*/ 	.short	0x0000
        /*0064*/ 	.byte	0x00, 0xf5, 0x21, 0x00


	//----- nvinfo : EIATTR_SPARSE_MMA_MASK
	.align		4
.L_254:
        /*0068*/ 	.byte	0x03, 0x50
        /*006a*/ 	.short	0x0000


	//----- nvinfo : EIATTR_MAXREG_COUNT
	.align		4
        /*006c*/ 	.byte	0x03, 0x1b
        /*006e*/ 	.short	0x0080


	//----- nvinfo : EIATTR_NUM_BARRIERS
	.align		4
        /*0070*/ 	.byte	0x02, 0x4c
        /*0072*/ 	.byte	0x01
	.zero		1


	//----- nvinfo : EIATTR_MERCURY_ISA_VERSION
	.align		4
        /*0074*/ 	.byte	0x03, 0x5f
        /*0076*/ 	.short	0x0101


	//----- nvinfo : EIATTR_COOP_GROUP_MASK_REGIDS
	.align		4
        /*0078*/ 	.byte	0x04, 0x29
        /*007a*/ 	.short	(.L_256 - .L_255)


	//   ....[0]....
.L_255:
        /*007c*/ 	.word	0xffffffff


	//   ....[1]....
        /*0080*/ 	.word	0xffffffff


	//   ....[2]....
        /*0084*/ 	.word	0xffffffff


	//   ....[3]....
        /*0088*/ 	.word	0xffffffff


	//   ....[4]....
        /*008c*/ 	.word	0xffffffff


	//   ....[5]....
        /*0090*/ 	.word	0xffffffff


	//   ....[6]....
        /*0094*/ 	.word	0xffffffff


	//   ....[7]....
        /*0098*/ 	.word	0xffffffff


	//   ....[8]....
        /*009c*/ 	.word	0xffffffff


	//   ....[9]....
        /*00a0*/ 	.word	0xffffffff


	//   ....[10]....
        /*00a4*/ 	.word	0xffffffff


	//   ....[11]....
        /*00a8*/ 	.word	0xffffffff


	//   ....[12]....
        /*00ac*/ 	.word	0xffffffff


	//   ....[13]....
        /*00b0*/ 	.word	0xffffffff


	//   ....[14]....
        /*00b4*/ 	.word	0xffffffff


	//   ....[15]....
        /*00b8*/ 	.word	0xffffffff


	//   ....[16]....
        /*00bc*/ 	.word	0xffffffff


	//   ....[17]....
        /*00c0*/ 	.word	0xffffffff


	//   ....[18]....
        /*00c4*/ 	.word	0xffffffff


	//   ....[19]....
        /*00c8*/ 	.word	0xffffffff


	//   ....[20]....
        /*00cc*/ 	.word	0xffffffff


	//   ....[21]....
        /*00d0*/ 	.word	0xffffffff


	//   ....[22]....
        /*00d4*/ 	.word	0xffffffff


	//   ....[23]....
        /*00d8*/ 	.word	0xffffffff


	//   ....[24]....
        /*00dc*/ 	.word	0xffffffff


	//   ....[25]....
        /*00e0*/ 	.word	0xffffffff


	//   ....[26]....
        /*00e4*/ 	.word	0xffffffff


	//   ....[27]....
        /*00e8*/ 	.word	0xffffffff


	//   ....[28]....
        /*00ec*/ 	.word	0xffffffff


	//   ....[29]....
        /*00f0*/ 	.word	0xffffffff


	//----- nvinfo : EIATTR_COOP_GROUP_INSTR_OFFSETS
	.align		4
.L_256:
        /*00f4*/ 	.byte	0x04, 0x28
        /*00f6*/ 	.short	(.L_258 - .L_257)


	//   ....[0]....
.L_257:
        /*00f8*/ 	.word	0x00000970


	//   ....[1]....
        /*00fc*/ 	.word	0x00000980


	//   ....[2]....
        /*0100*/ 	.word	0x000009e0


	//   ....[3]....
        /*0104*/ 	.word	0x00000a00


	//   ....[4]....
        /*0108*/ 	.word	0x00000a50


	//   ....[5]....
        /*010c*/ 	.word	0x00000a70


	//   ....[6]....
        /*0110*/ 	.word	0x00000ab0


	//   ....[7]....
        /*0114*/ 	.word	0x00000af0


	//   ....[8]....
        /*0118*/ 	.word	0x00000b40


	//   ....[9]....
        /*011c*/ 	.word	0x00000b80


	//   ....[10]....
        /*0120*/ 	.word	0x00000e80


	//   ....[11]....
        /*0124*/ 	.word	0x00000e90


	//   ....[12]....
        /*0128*/ 	.word	0x00000f10


	//   ....[13]....
        /*012c*/ 	.word	0x00000f30


	//   ....[14]....
        /*0130*/ 	.word	0x00000f70


	//   ....[15]....
        /*0134*/ 	.word	0x00000fb0


	//   ....[16]....
        /*0138*/ 	.word	0x00001010


	//   ....[17]....
        /*013c*/ 	.word	0x00001040


	//   ....[18]....
        /*0140*/ 	.word	0x00001080


	//   ....[19]....
        /*0144*/ 	.word	0x000010c0


	//   ....[20]....
        /*0148*/ 	.word	0x000021b0


	//   ....[21]....
        /*014c*/ 	.word	0x000021c0


	//   ....[22]....
        /*0150*/ 	.word	0x00002240


	//   ....[23]....
        /*0154*/ 	.word	0x00002250


	//   ....[24]....
        /*0158*/ 	.word	0x000022b0


	//   ....[25]....
        /*015c*/ 	.word	0x000022d0


	//   ....[26]....
        /*0160*/ 	.word	0x00002310


	//   ....[27]....
        /*0164*/ 	.word	0x00002340


	//   ....[28]....
        /*0168*/ 	.word	0x00002380


	//   ....[29]....
        /*016c*/ 	.word	0x000023e0


	//----- nvinfo : EIATTR_VRC_CTA_INIT_COUNT
	.align		4
.L_258:
        /*0170*/ 	.byte	0x02, 0x4a
	.zero		1
	.zero		1


	//----- nvinfo : EIATTR_EXIT_INSTR_OFFSETS
	.align		4
        /*0174*/ 	.byte	0x04, 0x1c
        /*0176*/ 	.short	(.L_260 - .L_259)


	//   ....[0]....
.L_259:
        /*0178*/ 	.word	0x00000080


	//   ....[1]....
        /*017c*/ 	.word	0x000000c0


	//   ....[2]....
        /*0180*/ 	.word	0x00002650


	//   ....[3]....
        /*0184*/ 	.word	0x000026b0


	//----- nvinfo : EIATTR_MAX_THREADS
	.align		4
.L_260:
        /*0188*/ 	.byte	0x04, 0x05
        /*018a*/ 	.short	(.L_262 - .L_261)
.L_261:
        /*018c*/ 	.word	0x00000200
        /*0190*/ 	.word	0x00000001
        /*0194*/ 	.word	0x00000001


	//----- nvinfo : EIATTR_CRS_STACK_SIZE
	.align		4
.L_262:
        /*0198*/ 	.byte	0x04, 0x1e
        /*019a*/ 	.short	(.L_264 - .L_263)
.L_263:
        /*019c*/ 	.word	0x00000000


	//----- nvinfo : EIATTR_CBANK_PARAM_SIZE
	.align		4
.L_264:
        /*01a0*/ 	.byte	0x03, 0x19
        /*01a2*/ 	.short	0x0021


	//----- nvinfo : EIATTR_PARAM_CBANK
	.align		4
        /*01a4*/ 	.byte	0x04, 0x0a
        /*01a6*/ 	.short	(.L_266 - .L_265)
	.align		4
.L_265:
        /*01a8*/ 	.word	index@(.nv.constant0._ZN3cub18CUB_300001_SM_10006detail6reduce28DeviceReduceSingleTileKernelINS2_10policy_hubIljN4cuda3std3__44plusIlEEE10Policy1000EPlSC_iS9_llNS7_10__identityEEEvT0_T1_T2_T3_T4_T6_)
        /*01ac*/ 	.short	0x0380
        /*01ae*/ 	.short	0x0021


	//----- nvinfo : EIATTR_SW_WAR
	.align		4
.L_266:
        /*01b0*/ 	.byte	0x04, 0x36
        /*01b2*/ 	.short	(.L_268 - .L_267)
.L_267:
        /*01b4*/ 	.word	0x00000008
.L_268:


//--------------------- .nv.info._ZN3cub18CUB_300001_SM_10006detail6reduce18DeviceReduceKernelINS2_10policy_hubIljN4cuda3std3__44plusIlEEE10Policy1000EN6thrust24THRUST_300001_SM_1000_NS18transform_iteratorI6is_oddNSD_6detail15normal_iteratorINSD_10device_ptrIiEEEEllEEjS9_lNS7_10__identityEEEvT0_PT3_T1_NS0_13GridEvenShareISQ_EET2_T4_ --------------------------
	.section	.nv.info._ZN3cub18CUB_300001_SM_10006detail6reduce18DeviceReduceKernelINS2_10policy_hubIljN4cuda3std3__44plusIlEEE10Policy1000EN6thrust24THRUST_300001_SM_1000_NS18transform_iteratorI6is_oddNSD_6detail15normal_iteratorINSD_10device_ptrIiEEEEllEEjS9_lNS7_10__identityEEEvT0_PT3_T1_NS0_13GridEvenShareISQ_EET2_T4_,"",@"SHT_CUDA_INFO"
	.sectionflags	@""
	.align	4


	//----- nvinfo : EIATTR_CUDA_API_VERSION
	.align		4
        /*0000*/ 	.byte	0x04, 0x37
        /*0002*/ 	.short	(.L_270 - .L_269)
.L_269:
        /*0004*/ 	.word	0x00000082


	//----- nvinfo : EIATTR_KPARAM_INFO
	.align		4
.L_270:
        /*0008*/ 	.byte	0x04, 0x17
        /*000a*/ 	.short	(.L_272 - .L_271)
.L_271:
        /*000c*/ 	.word	0x00000000
        /*0010*/ 	.short	0x0005
        /*0012*/ 	.short	0x0045
        /*0014*/ 	.byte	0x00, 0xf0, 0x05, 0x00


	//----- nvinfo : EIATTR_KPARAM_INFO
	.align		4
.L_272:
        /*0018*/ 	.byte	0x04, 0x17
        /*001a*/ 	.short	(.L_274 - .L_273)
.L_273:
        /*001c*/ 	.word	0x00000000
        /*0020*/ 	.short	0x0004
        /*0022*/ 	.short	0x0044
        /*0024*/ 	.byte	0x00, 0xf0, 0x05, 0x00


	//----- nvinfo : EIATTR_KPARAM_INFO
	.align		4
.L_274:
        /*0028*/ 	.byte	0x04, 0x17
        /*002a*/ 	.short	(.L_276 - .L_275)
.L_275:
        /*002c*/ 	.word	0x00000000
        /*0030*/ 	.short	0x0003
        /*0032*/ 	.short	0x001c
        /*0034*/ 	.byte	0x00, 0xf0, 0xa1, 0x00


	//----- nvinfo : EIATTR_KPARAM_INFO
	.align		4
.L_276:
        /*0038*/ 	.byte	0x04, 0x17
        /*003a*/ 	.short	(.L_278 - .L_277)
.L_277:
        /*003c*/ 	.word	0x00000000
        /*0040*/ 	.short	0x0002
        /*0042*/ 	.short	0x0018
        /*0044*/ 	.byte	0x00, 0xf0, 0x11, 0x00


	//----- nvinfo : EIATTR_KPARAM_INFO
	.align		4
.L_278:
        /*0048*/ 	.byte	0x04, 0x17
        /*004a*/ 	.short	(.L_280 - .L_279)
.L_279:
        /*004c*/ 	.word	0x00000000
        /*0050*/ 	.short	0x0001
        /*0052*/ 	.short	0x0010
        /*0054*/ 	.byte	0x00, 0xf5, 0x21, 0x00


	//----- nvinfo : EIATTR_KPARAM_INFO
	.align		4
.L_280:
        /*0058*/ 	.byte	0x04, 0x17
        /*005a*/ 	.short	(.L_282 - .L_281)
.L_281:
        /*005c*/ 	.word	0x00000000
        /*0060*/ 	.short	0x0000
        /*0062*/ 	.short	0x0000
        /*0064*/ 	.byte	0x00, 0xf0, 0x41, 0x00


	//----- nvinfo : EIATTR_SPARSE_MMA_MASK
	.align		4
.L_282:
        /*0068*/ 	.byte	0x03, 0x50
        /*006a*/ 	.short	0x0000


	//----- nvinfo : EIATTR_MAXREG_COUNT
	.align		4
        /*006c*/ 	.byte	0x03, 0x1b
        /*006e*/ 	.short	0x0080


	//----- nvinfo : EIATTR_NUM_BARRIERS
	.align		4
        /*0070*/ 	.byte	0x02, 0x4c
        /*0072*/ 	.byte	0x01
	.zero		1


	//----- nvinfo : EIATTR_MERCURY_ISA_VERSION
	.align		4
        /*0074*/ 	.byte	0x03, 0x5f
        /*0076*/ 	.short	0x0101


	//----- nvinfo : EIATTR_COOP_GROUP_MASK_REGIDS
	.align		4
        /*0078*/ 	.byte	0x04, 0x29
        /*007a*/ 	.short	(.L_284 - .L_283)


	//   ....[0]....
.L_283:
        /*007c*/ 	.word	0xffffffff


	//   ....[1]....
        /*0080*/ 	.word	0xffffffff


	//   ....[2]....
        /*0084*/ 	.word	0xffffffff


	//   ....[3]....
        /*0088*/ 	.word	0xffffffff


	//   ....[4]....
        /*008c*/ 	.word	0xffffffff


	//   ....[5]....
        /*0090*/ 	.word	0xffffffff


	//   ....[6]....
        /*0094*/ 	.word	0xffffffff


	//   ....[7]....
        /*0098*/ 	.word	0xffffffff


	//   ....[8]....
        /*009c*/ 	.word	0xffffffff


	//   ....[9]....
        /*00a0*/ 	.word	0xffffffff


	//   ....[10]....
        /*00a4*/ 	.word	0xffffffff


	//   ....[11]....
        /*00a8*/ 	.word	0xffffffff


	//   ....[12]....
        /*00ac*/ 	.word	0xffffffff


	//   ....[13]....
        /*00b0*/ 	.word	0xffffffff


	//   ....[14]....
        /*00b4*/ 	.word	0xffffffff


	//   ....[15]....
        /*00b8*/ 	.word	0xffffffff


	//   ....[16]....
        /*00bc*/ 	.word	0xffffffff


	//   ....[17]....
        /*00c0*/ 	.word	0xffffffff


	//   ....[18]....
        /*00c4*/ 	.word	0xffffffff


	//   ....[19]....
        /*00c8*/ 	.word	0xffffffff


	//   ....[20]....
        /*00cc*/ 	.word	0xffffffff


	//   ....[21]....
        /*00d0*/ 	.word	0xffffffff


	//   ....[22]....
        /*00d4*/ 	.word	0xffffffff


	//   ....[23]....
        /*00d8*/ 	.word	0xffffffff


	//   ....[24]....
        /*00dc*/ 	.word	0xffffffff


	//   ....[25]....
        /*00e0*/ 	.word	0xffffffff


	//   ....[26]....
        /*00e4*/ 	.word	0xffffffff


	//   ....[27]....
        /*00e8*/ 	.word	0xffffffff


	//   ....[28]....
        /*00ec*/ 	.word	0xffffffff


	//   ....[29]....
        /*00f0*/ 	.word	0xffffffff


	//----- nvinfo : EIATTR_COOP_GROUP_INSTR_OFFSETS
	.align		4
.L_284:
        /*00f4*/ 	.byte	0x04, 0x28
        /*00f6*/ 	.short	(.L_286 - .L_285)


	//   ....[0]....
.L_285:
        /*00f8*/ 	.word	0x000011c0


	//   ....[1]....
        /*00fc*/ 	.word	0x000011d0


	//   ....[2]....
        /*0100*/ 	.word	0x00001230


	//   ....[3]....
        /*0104*/ 	.word	0x00001250


	//   ....[4]....
        /*0108*/ 	.word	0x000012a0


	//   ....[5]....
        /*010c*/ 	.word	0x000012c0


	//   ....[6]....
        /*0110*/ 	.word	0x00001300


	//   ....[7]....
        /*0114*/ 	.word	0x00001340


	//   ....[8]....
        /*0118*/ 	.word	0x000013a0


	//   ....[9]....
        /*011c*/ 	.word	0x000013e0


	//   ....[10]....
        /*0120*/ 	.word	0x000016d0


	//   ....[11]....
        /*0124*/ 	.word	0x000016e0


	//   ....[12]....
        /*0128*/ 	.word	0x00001760


	//   ....[13]....
        /*012c*/ 	.word	0x00001790


	//   ....[14]....
        /*0130*/ 	.word	0x000017f0


	//   ....[15]....
        /*0134*/ 	.word	0x00001820


	//   ....[16]....
        /*0138*/ 	.word	0x00001860


	//   ....[17]....
        /*013c*/ 	.word	0x000018b0


	//   ....[18]....
        /*0140*/ 	.word	0x00001900


	//   ....[19]....
        /*0144*/ 	.word	0x00001950


	//   ....[20]....
        /*0148*/ 	.word	0x00003580


	//   ....[21]....
        /*014c*/ 	.word	0x00003590


	//   ....[22]....
        /*0150*/ 	.word	0x00003610


	//   ....[23]....
        /*0154*/ 	.word	0x00003620


	//   ....[24]....
        /*0158*/ 	.word	0x00003670


	//   ....[25]....
        /*015c*/ 	.word	0x000036a0


	//   ....[26]....
        /*0160*/ 	.word	0x000036e0


	//   ....[27]....
        /*0164*/ 	.word	0x00003710


	//   ....[28]....
        /*0168*/ 	.word	0x00003750


	//   ....[29]....
        /*016c*/ 	.word	0x000037b0


	//----- nvinfo : EIATTR_VRC_CTA_INIT_COUNT
	.align		4
.L_286:
        /*0170*/ 	.byte	0x02, 0x4a
	.zero		1
	.zero		1


	//----- nvinfo : EIATTR_EXIT_INSTR_OFFSETS
	.align		4
        /*0174*/ 	.byte	0x04, 0x1c
        /*0176*/ 	.short	(.L_288 - .L_287)


	//   ....[0]....
.L_287:
        /*0178*/ 	.word	0x00003a20


	//   ....[1]....
        /*017c*/ 	.word	0x00003a60


	//----- nvinfo : EIATTR_MAX_THREADS
	.align		4
.L_288:
        /*0180*/ 	.byte	0x04, 0x05
        /*0182*/ 	.short	(.L_290 - .L_289)
.L_289:
        /*0184*/ 	.word	0x00000200
        /*0188*/ 	.word	0x00000001
        /*018c*/ 	.word	0x00000001


	//----- nvinfo : EIATTR_CRS_STACK_SIZE
	.align		4
.L_290:
        /*0190*/ 	.byte	0x04, 0x1e
        /*0192*/ 	.short	(.L_292 - .L_291)
.L_291:
        /*0194*/ 	.word	0x00000000


	//----- nvinfo : EIATTR_CBANK_PARAM_SIZE
	.align		4
.L_292:
        /*0198*/ 	.byte	0x03, 0x19
        /*019a*/ 	.short	0x0046


	//----- nvinfo : EIATTR_PARAM_CBANK
	.align		4
        /*019c*/ 	.byte	0x04, 0x0a
        /*019e*/ 	.short	(.L_294 - .L_293)
	.align		4
.L_293:
        /*01a0*/ 	.word	index@(.nv.constant0._ZN3cub18CUB_300001_SM_10006detail6reduce18DeviceReduceKernelINS2_10policy_hubIljN4cuda3std3__44plusIlEEE10Policy1000EN6thrust24THRUST_300001_SM_1000_NS18transform_iteratorI6is_oddNSD_6detail15normal_iteratorINSD_10device_ptrIiEEEEllEEjS9_lNS7_10__identityEEEvT0_PT3_T1_NS0_13GridEvenShareISQ_EET2_T4_)
        /*01a4*/ 	.short	0x0380
        /*01a6*/ 	.short	0x0046


	//----- nvinfo : EIATTR_SW_WAR
	.align		4
.L_294:
        /*01a8*/ 	.byte	0x04, 0x36
        /*01aa*/ 	.short	(.L_296 - .L_295)
.L_295:
        /*01ac*/ 	.word	0x00000008
.L_296:


//--------------------- .nv.info._ZN3cub18CUB_300001_SM_10006detail6reduce28DeviceReduceSingleTileKernelINS2_10policy_hubIljN4cuda3std3__44plusIlEEE10Policy1000EN6thrust24THRUST_300001_SM_1000_NS18transform_iteratorI6is_oddNSD_6detail15normal_iteratorINSD_10device_ptrIiEEEEllEEPljS9_llNS7_10__identityEEEvT0_T1_T2_T3_T4_T6_ --------------------------
	.section	.nv.info._ZN3cub18CUB_300001_SM_10006detail6reduce28DeviceReduceSingleTileKernelINS2_10policy_hubIljN4cuda3std3__44plusIlEEE10Policy1000EN6thrust24THRUST_300001_SM_1000_NS18transform_iteratorI6is_oddNSD_6detail15normal_iteratorINSD_10device_ptrIiEEEEllEEPljS9_llNS7_10__identityEEEvT0_T1_T2_T3_T4_T6_,"",@"SHT_CUDA_INFO"
	.sectionflags	@""
	.align	4


	//----- nvinfo : EIATTR_CUDA_API_VERSION
	.align		4
        /*0000*/ 	.byte	0x04, 0x37
        /*0002*/ 	.short	(.L_298 - .L_297)
.L_297:
        /*0004*/ 	.word	0x00000082


	//----- nvinfo : EIATTR_KPARAM_INFO
	.align		4
.L_298:
        /*0008*/ 	.byte	0x04, 0x17
        /*000a*/ 	.short	(.L_300 - .L_299)
.L_299:
        /*000c*/ 	.word	0x00000000
        /*0010*/ 	.short	0x0005
        /*0012*/ 	.short	0x0028
        /*0014*/ 	.byte	0x00, 0xf0, 0x05, 0x00


	//----- nvinfo : EIATTR_KPARAM_INFO
	.align		4
.L_300:
        /*0018*/ 	.byte	0x04, 0x17
        /*001a*/ 	.short	(.L_302 - .L_301)
.L_301:
        /*001c*/ 	.word	0x00000000
        /*0020*/ 	.short	0x0004
        /*0022*/ 	.short	0x0020
        /*0024*/ 	.byte	0x00, 0xf0, 0x21, 0x00


	//----- nvinfo : EIATTR_KPARAM_INFO
	.align		4
.L_302:
        /*0028*/ 	.byte	0x04, 0x17
        /*002a*/ 	.short	(.L_304 - .L_303)
.L_303:
        /*002c*/ 	.word	0x00000000
        /*0030*/ 	.short	0x0003
        /*0032*/ 	.short	0x001c
        /*0034*/ 	.byte	0x00, 0xf0, 0x05, 0x00


	//----- nvinfo : EIATTR_KPARAM_INFO
	.align		4
.L_304:
        /*0038*/ 	.byte	0x04, 0x17
        /*003a*/ 	.short	(.L_306 - .L_305)
.L_305:
        /*003c*/ 	.word	0x00000000
        /*0040*/ 	.short	0x0002
        /*0042*/ 	.short	0x0018
        /*0044*/ 	.byte	0x00, 0xf0, 0x11, 0x00


	//----- nvinfo : EIATTR_KPARAM_INFO
	.align		4
.L_306:
        /*0048*/ 	.byte	0x04, 0x17
        /*004a*/ 	.short	(.L_308 - .L_307)
.L_307:
        /*004c*/ 	.word	0x00000000
        /*0050*/ 	.short	0x0001
        /*0052*/ 	.short	0x0010
        /*0054*/ 	.byte	0x00, 0xf5, 0x21, 0x00


	//----- nvinfo : EIATTR_KPARAM_INFO
	.align		4
.L_308:
        /*0058*/ 	.byte	0x04, 0x17
        /*005a*/ 	.short	(.L_310 - .L_309)
.L_309:
        /*005c*/ 	.word	0x00000000
        /*0060*/ 	.short	0x0000
        /*0062*/ 	.short	0x0000
        /*0064*/ 	.byte	0x00, 0xf0, 0x41, 0x00


	//----- nvinfo : EIATTR_SPARSE_MMA_MASK
	.align		4
.L_310:
        /*0068*/ 	.byte	0x03, 0x50
        /*006a*/ 	.short	0x0000


	//----- nvinfo : EIATTR_MAXREG_COUNT
	.align		4
        /*006c*/ 	.byte	0x03, 0x1b
        /*006e*/ 	.short	0x0080


	//----- nvinfo : EIATTR_NUM_BARRIERS
	.align		4
        /*0070*/ 	.byte	0x02, 0x4c
        /*0072*/ 	.byte	0x01
	.zero		1


	//----- nvinfo : EIATTR_MERCURY_ISA_VERSION
	.align		4
        /*0074*/ 	.byte	0x03, 0x5f
        /*0076*/ 	.short	0x0101


	//----- nvinfo : EIATTR_COOP_GROUP_MASK_REGIDS
	.align		4
        /*0078*/ 	.byte	0x04, 0x29
        /*007a*/ 	.short	(.L_312 - .L_311)


	//   ....[0]....
.L_311:
        /*007c*/ 	.word	0xffffffff


	//   ....[1]....
        /*0080*/ 	.word	0xffffffff


	//   ....[2]....
        /*0084*/ 	.word	0xffffffff


	//   ....[3]....
        /*0088*/ 	.word	0xffffffff


	//   ....[4]....
        /*008c*/ 	.word	0xffffffff


	//   ....[5]....
        /*0090*/ 	.word	0xffffffff


	//   ....[6]....
        /*0094*/ 	.word	0xffffffff


	//   ....[7]....
        /*0098*/ 	.word	0xffffffff


	//   ....[8]....
        /*009c*/ 	.word	0xffffffff


	//   ....[9]....
        /*00a0*/ 	.word	0xffffffff


	//   ....[10]....
        /*00a4*/ 	.word	0xffffffff


	//   ....[11]....
        /*00a8*/ 	.word	0xffffffff


	//   ....[12]....
        /*00ac*/ 	.word	0xffffffff


	//   ....[13]....
        /*00b0*/ 	.word	0xffffffff


	//   ....[14]....
        /*00b4*/ 	.word	0xffffffff


	//   ....[15]....
        /*00b8*/ 	.word	0xffffffff


	//   ....[16]....
        /*00bc*/ 	.word	0xffffffff


	//   ....[17]....
        /*00c0*/ 	.word	0xffffffff


	//   ....[18]....
        /*00c4*/ 	.word	0xffffffff


	//   ....[19]....
        /*00c8*/ 	.word	0xffffffff


	//   ....[20]....
        /*00cc*/ 	.word	0xffffffff


	//   ....[21]....
        /*00d0*/ 	.word	0xffffffff


	//   ....[22]....
        /*00d4*/ 	.word	0xffffffff


	//   ....[23]....
        /*00d8*/ 	.word	0xffffffff


	//   ....[24]....
        /*00dc*/ 	.word	0xffffffff


	//   ....[25]....
        /*00e0*/ 	.word	0xffffffff


	//   ....[26]....
        /*00e4*/ 	.word	0xffffffff


	//   ....[27]....
        /*00e8*/ 	.word	0xffffffff


	//   ....[28]....
        /*00ec*/ 	.word	0xffffffff


	//   ....[29]....
        /*00f0*/ 	.word	0xffffffff


	//----- nvinfo : EIATTR_COOP_GROUP_INSTR_OFFSETS
	.align		4
.L_312:
        /*00f4*/ 	.byte	0x04, 0x28
        /*00f6*/ 	.short	(.L_314 - .L_313)


	//   ....[0]....
.L_313:
        /*00f8*/ 	.word	0x00000eb0


	//   ....[1]....
        /*00fc*/ 	.word	0x00000ec0


	//   ....[2]....
        /*0100*/ 	.word	0x00000f20


	//   ....[3]....
        /*0104*/ 	.word	0x00000f40


	//   ....[4]....
        /*0108*/ 	.word	0x00000f90


	//   ....[5]....
        /*010c*/ 	.word	0x00000fb0


	//   ....[6]....
        /*0110*/ 	.word	0x00000ff0


	//   ....[7]....
        /*0114*/ 	.word	0x00001030


	//   ....[8]....
        /*0118*/ 	.word	0x00001080


	//   ....[9]....
        /*011c*/ 	.word	0x000010c0


	//   ....[10]....
        /*0120*/ 	.word	0x000013c0


	//   ....[11]....
        /*0124*/ 	.word	0x000013d0


	//   ....[12]....
        /*0128*/ 	.word	0x00001450


	//   ....[13]....
        /*012c*/ 	.word	0x00001470


	//   ....[14]....
        /*0130*/ 	.word	0x000014c0


	//   ....[15]....
        /*0134*/ 	.word	0x00001510


	//   ....[16]....
        /*0138*/ 	.word	0x00001550


	//   ....[17]....
        /*013c*/ 	.word	0x00001580


	//   ....[18]....
        /*0140*/ 	.word	0x000015c0


	//   ....[19]....
        /*0144*/ 	.word	0x00001600


	//   ....[20]....
        /*0148*/ 	.word	0x000030f0


	//   ....[21]....
        /*014c*/ 	.word	0x00003100


	//   ....[22]....
        /*0150*/ 	.word	0x00003180


	//   ....[23]....
        /*0154*/ 	.word	0x00003190


	//   ....[24]....
        /*0158*/ 	.word	0x000031f0


	//   ....[25]....
        /*015c*/ 	.word	0x00003210


	//   ....[26]....
        /*0160*/ 	.word	0x00003250


	//   ....[27]....
        /*0164*/ 	.word	0x00003280


	//   ....[28]....
        /*0168*/ 	.word	0x000032d0


	//   ....[29]....
        /*016c*/ 	.word	0x00003320


	//----- nvinfo : EIATTR_VRC_CTA_INIT_COUNT
	.align		4
.L_314:
        /*0170*/ 	.byte	0x02, 0x4a
	.zero		1
	.zero		1


	//----- nvinfo : EIATTR_EXIT_INSTR_OFFSETS
	.align		4
        /*0174*/ 	.byte	0x04, 0x1c
        /*0176*/ 	.short	(.L_316 - .L_315)


	//   ....[0]....
.L_315:
        /*0178*/ 	.word	0x00000080


	//   ....[1]....
        /*017c*/ 	.word	0x000000c0


	//   ....[2]....
        /*0180*/ 	.word	0x00003590


	//   ....[3]....
        /*0184*/ 	.word	0x000035f0


	//----- nvinfo : EIATTR_MAX_THREADS
	.align		4
.L_316:
        /*0188*/ 	.byte	0x04, 0x05
        /*018a*/ 	.short	(.L_318 - .L_317)
.L_317:
        /*018c*/ 	.word	0x00000200
        /*0190*/ 	.word	0x00000001
        /*0194*/ 	.word	0x00000001


	//----- nvinfo : EIATTR_CRS_STACK_SIZE
	.align		4
.L_318:
        /*0198*/ 	.byte	0x04, 0x1e
        /*019a*/ 	.short	(.L_320 - .L_319)
.L_319:
        /*019c*/ 	.word	0x00000000


	//----- nvinfo : EIATTR_CBANK_PARAM_SIZE
	.align		4
.L_320:
        /*01a0*/ 	.byte	0x03, 0x19
        /*01a2*/ 	.short	0x0029


	//----- nvinfo : EIATTR_PARAM_CBANK
	.align		4
        /*01a4*/ 	.byte	0x04, 0x0a
        /*01a6*/ 	.short	(.L_322 - .L_321)
	.align		4
.L_321:
        /*01a8*/ 	.word	index@(.nv.constant0._ZN3cub18CUB_300001_SM_10006detail6reduce28DeviceReduceSingleTileKernelINS2_10policy_hubIljN4cuda3std3__44plusIlEEE10Policy1000EN6thrust24THRUST_300001_SM_1000_NS18transform_iteratorI6is_oddNSD_6detail15normal_iteratorINSD_10device_ptrIiEEEEllEEPljS9_llNS7_10__identityEEEvT0_T1_T2_T3_T4_T6_)
        /*01ac*/ 	.short	0x0380
        /*01ae*/ 	.short	0x0029


	//----- nvinfo : EIATTR_SW_WAR
	.align		4
.L_322:
        /*01b0*/ 	.byte	0x04, 0x36
        /*01b2*/ 	.short	(.L_324 - .L_323)
.L_323:
        /*01b4*/ 	.word	0x00000008
.L_324:


//--------------------- .nv.info._ZN3cub18CUB_300001_SM_10006detail8for_each13static_kernelINS2_12policy_hub_t12policy_500_tEmN6thrust24THRUST_300001_SM_1000_NS8cuda_cub20__uninitialized_fill7functorINS7_10device_ptrIiEEiEEEEvT0_T1_ --------------------------
	.section	.nv.info._ZN3cub18CUB_300001_SM_10006detail8for_each13static_kernelINS2_12policy_hub_t12policy_500_tEmN6thrust24THRUST_300001_SM_1000_NS8cuda_cub20__uninitialized_fill7functorINS7_10device_ptrIiEEiEEEEvT0_T1_,"",@"SHT_CUDA_INFO"
	.sectionflags	@""
	.align	4


	//----- nvinfo : EIATTR_CUDA_API_VERSION
	.align		4
        /*0000*/ 	.byte	0x04, 0x37
        /*0002*/ 	.short	(.L_326 - .L_325)
.L_325:
        /*0004*/ 	.word	0x00000082


	//----- nvinfo : EIATTR_KPARAM_INFO
	.align		4
.L_326:
        /*0008*/ 	.byte	0x04, 0x17
        /*000a*/ 	.short	(.L_328 - .L_327)
.L_327:
        /*000c*/ 	.word	0x00000000
        /*0010*/ 	.short	0x0001
        /*0012*/ 	.short	0x0008
        /*0014*/ 	.byte	0x00, 0xf0, 0x41, 0x00


	//----- nvinfo : EIATTR_KPARAM_INFO
	.align		4
.L_328:
        /*0018*/ 	.byte	0x04, 0x17
        /*001a*/ 	.short	(.L_330 - .L_329)
.L_329:
        /*001c*/ 	.word	0x00000000
        /*0020*/ 	.short	0x0000
        /*0022*/ 	.short	0x0000
        /*0024*/ 	.byte	0x00, 0xf0, 0x21, 0x00


	//----- nvinfo : EIATTR_SPARSE_MMA_MASK
	.align		4
.L_330:
        /*0028*/ 	.byte	0x03, 0x50
        /*002a*/ 	.short	0x0000


	//----- nvinfo : EIATTR_MAXREG_COUNT
	.align		4
        /*002c*/ 	.byte	0x03, 0x1b
        /*002e*/ 	.short	0x00ff


	//----- nvinfo : EIATTR_MERCURY_ISA_VERSION
	.align		4
        /*0030*/ 	.byte	0x03, 0x5f
        /*0032*/ 	.short	0x0101


	//----- nvinfo : EIATTR_VRC_CTA_INIT_COUNT
	.align		4
        /*0034*/ 	.byte	0x02, 0x4a
	.zero		1
	.zero		1


	//----- nvinfo : EIATTR_EXIT_INSTR_OFFSETS
	.align		4
        /*0038*/ 	.byte	0x04, 0x1c
        /*003a*/ 	.short	(.L_332 - .L_331)


	//   ....[0]....
.L_331:
        /*003c*/ 	.word	0x00000130


	//   ....[1]....
        /*0040*/ 	.word	0x00000230


	//   ....[2]....
        /*0044*/ 	.word	0x00000260


	//----- nvinfo : EIATTR_MAX_THREADS
	.align		4
.L_332:
        /*0048*/ 	.byte	0x04, 0x05
        /*004a*/ 	.short	(.L_334 - .L_333)
.L_333:
        /*004c*/ 	.word	0x00000100
        /*0050*/ 	.word	0x00000001
        /*0054*/ 	.word	0x00000001


	//----- nvinfo : EIATTR_CBANK_PARAM_SIZE
	.align		4
.L_334:
        /*0058*/ 	.byte	0x03, 0x19
        /*005a*/ 	.short	0x0018


	//----- nvinfo : EIATTR_PARAM_CBANK
	.align		4
        /*005c*/ 	.byte	0x04, 0x0a
        /*005e*/ 	.short	(.L_336 - .L_335)
	.align		4
.L_335:
        /*0060*/ 	.word	index@(.nv.constant0._ZN3cub18CUB_300001_SM_10006detail8for_each13static_kernelINS2_12policy_hub_t12policy_500_tEmN6thrust24THRUST_300001_SM_1000_NS8cuda_cub20__uninitialized_fill7functorINS7_10device_ptrIiEEiEEEEvT0_T1_)
        /*0064*/ 	.short	0x0380
        /*0066*/ 	.short	0x0018


	//----- nvinfo : EIATTR_SW_WAR
	.align		4
.L_336:
        /*0068*/ 	.byte	0x04, 0x36
        /*006a*/ 	.short	(.L_338 - .L_337)
.L_337:
        /*006c*/ 	.word	0x00000008
.L_338:


//--------------------- .nv.info._ZN3cub18CUB_300001_SM_10006detail11EmptyKernelIvEEvv --------------------------
	.section	.nv.info._ZN3cub18CUB_300001_SM_10006detail11EmptyKernelIvEEvv,"",@"SHT_CUDA_INFO"
	.sectionflags	@""
	.align	4


	//----- nvinfo : EIATTR_CUDA_API_VERSION
	.align		4
        /*0000*/ 	.byte	0x04, 0x37
        /*0002*/ 	.short	(.L_340 - .L_339)
.L_339:
        /*0004*/ 	.word	0x00000082


	//----- nvinfo : EIATTR_SPARSE_MMA_MASK
	.align		4
.L_340:
        /*0008*/ 	.byte	0x03, 0x50
        /*000a*/ 	.short	0x0000


	//----- nvinfo : EIATTR_MAXREG_COUNT
	.align		4
        /*000c*/ 	.byte	0x03, 0x1b
        /*000e*/ 	.short	0x00ff


	//----- nvinfo : EIATTR_MERCURY_ISA_VERSION
	.align		4
        /*0010*/ 	.byte	0x03, 0x5f
        /*0012*/ 	.short	0x0101


	//----- nvinfo : EIATTR_VRC_CTA_INIT_COUNT
	.align		4
        /*0014*/ 	.byte	0x02, 0x4a
	.zero		1
	.zero		1


	//----- nvinfo : EIATTR_EXIT_INSTR_OFFSETS
	.align		4
        /*0018*/ 	.byte	0x04, 0x1c
        /*001a*/ 	.short	(.L_342 - .L_341)


	//   ....[0]....
.L_341:
        /*001c*/ 	.word	0x00000010


	//----- nvinfo : EIATTR_SW_WAR
	.align		4
.L_342:
        /*0020*/ 	.byte	0x04, 0x36
        /*0022*/ 	.short	(.L_344 - .L_343)
.L_343:
        /*0024*/ 	.word	0x00000008
.L_344:


//--------------------- .nv.callgraph             --------------------------
	.section	.nv.callgraph,"",@"SHT_CUDA_CALLGRAPH"
	.align	4
	.sectionentsize	8
	.align		4
        /*0000*/ 	.word	0x00000000
	.align		4
        /*0004*/ 	.word	0xffffffff
	.align		4
        /*0008*/ 	.word	0x00000000
	.align		4
        /*000c*/ 	.word	0xfffffffe
	.align		4
        /*0010*/ 	.word	0x00000000
	.align		4
        /*0014*/ 	.word	0xfffffffd
	.align		4
        /*0018*/ 	.word	0x00000000
	.align		4
        /*001c*/ 	.word	0xfffffffc


//--------------------- .nv.constant4             --------------------------
	.section	.nv.constant4,"a",@progbits
	.align	8
	.align		8
.nv.constant4:
        /*0000*/ 	.dword	_ZN30_INTERNAL_3db07019_4_k_cu_main4cuda3std3__45__cpo5beginE
	.align		8
        /*0008*/ 	.dword	_ZN30_INTERNAL_3db07019_4_k_cu_main4cuda3std3__45__cpo3endE
	.align		8
        /*0010*/ 	.dword	_ZN30_INTERNAL_3db07019_4_k_cu_main4cuda3std3__45__cpo6cbeginE
	.align		8
        /*0018*/ 	.dword	_ZN30_INTERNAL_3db07019_4_k_cu_main4cuda3std3__45__cpo4cendE
	.align		8
        /*0020*/ 	.dword	_ZN30_INTERNAL_3db07019_4_k_cu_main4cuda3std3__45__cpo6rbeginE
	.align		8
        /*0028*/ 	.dword	_ZN30_INTERNAL_3db07019_4_k_cu_main4cuda3std3__45__cpo4rendE
	.align		8
        /*0030*/ 	.dword	_ZN30_INTERNAL_3db07019_4_k_cu_main4cuda3std3__45__cpo7crbeginE
	.align		8
        /*0038*/ 	.dword	_ZN30_INTERNAL_3db07019_4_k_cu_main4cuda3std3__45__cpo5crendE
	.align		8
        /*0040*/ 	.dword	_ZN30_INTERNAL_3db07019_4_k_cu_main4cuda3std3__432_GLOBAL__N__3db07019_4_k_cu_main6ignoreE
	.align		8
        /*0048*/ 	.dword	_ZN30_INTERNAL_3db07019_4_k_cu_main4cuda3std3__419piecewise_constructE
	.align		8
        /*0050*/ 	.dword	_ZN30_INTERNAL_3db07019_4_k_cu_main4cuda3std3__48in_placeE
	.align		8
        /*0058*/ 	.dword	_ZN30_INTERNAL_3db07019_4_k_cu_main4cuda3std3__420unreachable_sentinelE
	.align		8
        /*0060*/ 	.dword	_ZN30_INTERNAL_3db07019_4_k_cu_main4cuda3std3__47nulloptE
	.align		8
        /*0068*/ 	.dword	_ZN30_INTERNAL_3db07019_4_k_cu_main4cuda3std3__48unexpectE
	.align		8
        /*0070*/ 	.dword	_ZN30_INTERNAL_3db07019_4_k_cu_main4cuda3std6ranges3__45__cpo4swapE
	.align		8
        /*0078*/ 	.dword	_ZN30_INTERNAL_3db07019_4_k_cu_main4cuda3std6ranges3__45__cpo9iter_moveE
	.align		8
        /*0080*/ 	.dword	_ZN30_INTERNAL_3db07019_4_k_cu_main4cuda3std6ranges3__45__cpo5beginE
	.align		8
        /*0088*/ 	.dword	_ZN30_INTERNAL_3db07019_4_k_cu_main4cuda3std6ranges3__45__cpo3endE
	.align		8
        /*0090*/ 	.dword	_ZN30_INTERNAL_3db07019_4_k_cu_main4cuda3std6ranges3__45__cpo6cbeginE
	.align		8
        /*0098*/ 	.dword	_ZN30_INTERNAL_3db07019_4_k_cu_main4cuda3std6ranges3__45__cpo4cendE
	.align		8
        /*00a0*/ 	.dword	_ZN30_INTERNAL_3db07019_4_k_cu_main4cuda3std6ranges3__45__cpo7advanceE
	.align		8
        /*00a8*/ 	.dword	_ZN30_INTERNAL_3db07019_4_k_cu_main4cuda3std6ranges3__45__cpo9iter_swapE
	.align		8
        /*00b0*/ 	.dword	_ZN30_INTERNAL_3db07019_4_k_cu_main4cuda3std6ranges3__45__cpo4nextE
	.align		8
        /*00b8*/ 	.dword	_ZN30_INTERNAL_3db07019_4_k_cu_main4cuda3std6ranges3__45__cpo4prevE
	.align		8
        /*00c0*/ 	.dword	_ZN30_INTERNAL_3db07019_4_k_cu_main4cuda3std6ranges3__45__cpo4dataE
	.align		8
        /*00c8*/ 	.dword	_ZN30_INTERNAL_3db07019_4_k_cu_main4cuda3std6ranges3__45__cpo5cdataE
	.align		8
        /*00d0*/ 	.dword	_ZN30_INTERNAL_3db07019_4_k_cu_main4cuda3std6ranges3__45__cpo4sizeE
	.align		8
        /*00d8*/ 	.dword	_ZN30_INTERNAL_3db07019_4_k_cu_main4cuda3std6ranges3__45__cpo5ssizeE
	.align		8
        /*00e0*/ 	.dword	_ZN30_INTERNAL_3db07019_4_k_cu_main4cuda3std6ranges3__45__cpo8distanceE
	.align		8
        /*00e8*/ 	.dword	_ZN30_INTERNAL_3db07019_4_k_cu_main6thrust24THRUST_300001_SM_1000_NS8cuda_cub3parE
	.align		8
        /*00f0*/ 	.dword	_ZN30_INTERNAL_3db07019_4_k_cu_main6thrust24THRUST_300001_SM_1000_NS8cuda_cub10par_nosyncE
	.align		8
        /*00f8*/ 	.dword	_ZN30_INTERNAL_3db07019_4_k_cu_main6thrust24THRUST_300001_SM_1000_NS6system6detail10sequential3seqE
	.align		8
        /*0100*/ 	.dword	_ZN30_INTERNAL_3db07019_4_k_cu_main6thrust24THRUST_300001_SM_1000_NS12placeholders2_1E
	.align		8
        /*0108*/ 	.dword	_ZN30_INTERNAL_3db07019_4_k_cu_main6thrust24THRUST_300001_SM_1000_NS12placeholders2_2E
	.align		8
        /*0110*/ 	.dword	_ZN30_INTERNAL_3db07019_4_k_cu_main6thrust24THRUST_300001_SM_1000_NS12placeholders2_3E
	.align		8
        /*0118*/ 	.dword	_ZN30_INTERNAL_3db07019_4_k_cu_main6thrust24THRUST_300001_SM_1000_NS12placeholders2_4E
	.align		8
        /*0120*/ 	.dword	_ZN30_INTERNAL_3db07019_4_k_cu_main6thrust24THRUST_300001_SM_1000_NS12placeholders2_5E
	.align		8
        /*0128*/ 	.dword	_ZN30_INTERNAL_3db07019_4_k_cu_main6thrust24THRUST_300001_SM_1000_NS12placeholders2_6E
	.align		8
        /*0130*/ 	.dword	_ZN30_INTERNAL_3db07019_4_k_cu_main6thrust24THRUST_300001_SM_1000_NS12placeholders2_7E
	.align		8
        /*0138*/ 	.dword	_ZN30_INTERNAL_3db07019_4_k_cu_main6thrust24THRUST_300001_SM_1000_NS12placeholders2_8E
	.align		8
        /*0140*/ 	.dword	_ZN30_INTERNAL_3db07019_4_k_cu_main6thrust24THRUST_300001_SM_1000_NS12placeholders2_9E
	.align		8
        /*0148*/ 	.dword	_ZN30_INTERNAL_3db07019_4_k_cu_main6thrust24THRUST_300001_SM_1000_NS12placeholders3_10E
	.align		8
        /*0150*/ 	.dword	_ZN30_INTERNAL_3db07019_4_k_cu_main6thrust24THRUST_300001_SM_1000_NS3seqE


//--------------------- .text._ZN3cub18CUB_300001_SM_10006detail6select23DeviceSelectSweepKernelINS2_10policy_hubIiNS0_8NullTypeEiLb0ELNS0_10SelectImplE0EE10Policy1000EN6thrust24THRUST_300001_SM_1000_NS6detail15normal_iteratorINSA_10device_ptrIiEEEEPS5_SF_PlNS0_13ScanTileStateIiLb1EEE6is_oddS5_iNS2_19streaming_context_tIlLb1EEELS6_0EEEvT0_T1_T2_T3_T4_T5_T6_T7_iT8_NS1_7vsmem_tE --------------------------
	.section	.text._ZN3cub18CUB_300001_SM_10006detail6select23DeviceSelectSweepKernelINS2_10policy_hubIiNS0_8NullTypeEiLb0ELNS0_10SelectImplE0EE10Policy1000EN6thrust24THRUST_300001_SM_1000_NS6detail15normal_iteratorINSA_10device_ptrIiEEEEPS5_SF_PlNS0_13ScanTileStateIiLb1EEE6is_oddS5_iNS2_19streaming_context_tIlLb1EEELS6_0EEEvT0_T1_T2_T3_T4_T5_T6_T7_iT8_NS1_7vsmem_tE,"ax",@progbits
	.align	128
        .global         _ZN3cub18CUB_300001_SM_10006detail6select23DeviceSelectSweepKernelINS2_10policy_hubIiNS0_8NullTypeEiLb0ELNS0_10SelectImplE0EE10Policy1000EN6thrust24THRUST_300001_SM_1000_NS6detail15normal_iteratorINSA_10device_ptrIiEEEEPS5_SF_PlNS0_13ScanTileStateIiLb1EEE6is_oddS5_iNS2_19streaming_context_tIlLb1EEELS6_0EEEvT0_T1_T2_T3_T4_T5_T6_T7_iT8_NS1_7vsmem_tE
        .type           _ZN3cub18CUB_300001_SM_10006detail6select23DeviceSelectSweepKernelINS2_10policy_hubIiNS0_8NullTypeEiLb0ELNS0_10SelectImplE0EE10Policy1000EN6thrust24THRUST_300001_SM_1000_NS6detail15normal_iteratorINSA_10device_ptrIiEEEEPS5_SF_PlNS0_13ScanTileStateIiLb1EEE6is_oddS5_iNS2_19streaming_context_tIlLb1EEELS6_0EEEvT0_T1_T2_T3_T4_T5_T6_T7_iT8_NS1_7vsmem_tE,@function
        .size           _ZN3cub18CUB_300001_SM_10006detail6select23DeviceSelectSweepKernelINS2_10policy_hubIiNS0_8NullTypeEiLb0ELNS0_10SelectImplE0EE10Policy1000EN6thrust24THRUST_300001_SM_1000_NS6detail15normal_iteratorINSA_10device_ptrIiEEEEPS5_SF_PlNS0_13ScanTileStateIiLb1EEE6is_oddS5_iNS2_19streaming_context_tIlLb1EEELS6_0EEEvT0_T1_T2_T3_T4_T5_T6_T7_iT8_NS1_7vsmem_tE,(.L_x_474 - _ZN3cub18CUB_300001_SM_10006detail6select23DeviceSelectSweepKernelINS2_10policy_hubIiNS0_8NullTypeEiLb0ELNS0_10SelectImplE0EE10Policy1000EN6thrust24THRUST_300001_SM_1000_NS6detail15normal_iteratorINSA_10device_ptrIiEEEEPS5_SF_PlNS0_13ScanTileStateIiLb1EEE6is_oddS5_iNS2_19streaming_context_tIlLb1EEELS6_0EEEvT0_T1_T2_T3_T4_T5_T6_T7_iT8_NS1_7vsmem_tE)
        .other          _ZN3cub18CUB_300001_SM_10006detail6select23DeviceSelectSweepKernelINS2_10policy_hubIiNS0_8NullTypeEiLb0ELNS0_10SelectImplE0EE10Policy1000EN6thrust24THRUST_300001_SM_1000_NS6detail15normal_iteratorINSA_10device_ptrIiEEEEPS5_SF_PlNS0_13ScanTileStateIiLb1EEE6is_oddS5_iNS2_19streaming_context_tIlLb1EEELS6_0EEEvT0_T1_T2_T3_T4_T5_T6_T7_iT8_NS1_7vsmem_tE,@"STO_CUDA_ENTRY STV_DEFAULT"
_ZN3cub18CUB_300001_SM_10006detail6select23DeviceSelectSweepKernelINS2_10policy_hubIiNS0_8NullTypeEiLb0ELNS0_10SelectImplE0EE10Policy1000EN6thrust24THRUST_300001_SM_1000_NS6detail15normal_iteratorINSA_10device_ptrIiEEEEPS5_SF_PlNS0_13ScanTileStateIiLb1EEE6is_oddS5_iNS2_19streaming_context_tIlLb1EEELS6_0EEEvT0_T1_T2_T3_T4_T5_T6_T7_iT8_NS1_7vsmem_tE:
.text._ZN3cub18CUB_300001_SM_10006detail6select23DeviceSelectSweepKernelINS2_10policy_hubIiNS0_8NullTypeEiLb0ELNS0_10SelectImplE0EE10Policy1000EN6thrust24THRUST_300001_SM_1000_NS6detail15normal_iteratorINSA_10device_ptrIiEEEEPS5_SF_PlNS0_13ScanTileStateIiLb1EEE6is_oddS5_iNS2_19streaming_context_tIlLb1EEELS6_0EEEvT0_T1_T2_T3_T4_T5_T6_T7_iT8_NS1_7vsmem_tE:
[----:B------:R-:W-:Y:S08]  /*0000*/  LDC R1, c[0x0][0x37c] ;  /* 0x0000df00ff017b82 */ /* 0x000ff00000000800 */
[----:B------:R-:W-:Y:S01]  /*0010*/  S2UR UR4, SR_CTAID.X ;  /* 0x00000000000479c3 */ /* 0x000fe20000002500 */
[----:B------:R-:W0:Y:S01]  /*0020*/  LDCU UR5, c[0x0][0x374] ;  /* 0x00006e80ff0577ac */ /* 0x000e220008000800 */
[----:B------:R-:W1:Y:S06]  /*0030*/  LDCU UR7, c[0x0][0x3b0] ;  /* 0x00007600ff0777ac */ /* 0x000e6c0008000800 */
[----:B------:R-:W0:Y:S01]  /*0040*/  S2UR UR6, SR_CTAID.Y ;  /* 0x00000000000679c3 */ /* 0x000e220000002600 */
[----:B------:R-:W2:Y:S01]  /*0050*/  LDCU.64 UR8, c[0x0][0x358] ;  /* 0x00006b00ff0877ac */ /* 0x000ea20008000a00 */
[----:B0-----:R-:W-:-:S02]  /*0060*/  UIMAD UR4, UR4, UR5, UR6 ;  /* 0x00000005040472a4 */ /* 0x001fc4000f8e0206 */
[----:B-1----:R-:W-:Y:S02]  /*0070*/  UIADD3 UR5, UPT, UPT, UR7, -0x1, URZ ;  /* 0xffffffff07057890 */ /* 0x002fe4000fffe0ff */
[----:B------:R-:W-:Y:S02]  /*0080*/  UIMAD UR7, UR4, 0x1680, URZ ;  /* 0x00001680040778a4 */ /* 0x000fe4000f8e02ff */
[----:B------:R-:W-:Y:S02]  /*0090*/  UISETP.GE.AND UP0, UPT, UR4, UR5, UPT ;  /* 0x000000050400728c */ /* 0x000fe4000bf06270 */
[----:B------:R-:W-:-:S07]  /*00a0*/  IMAD.U32 R0, RZ, RZ, UR4 ;  /* 0x00000004ff007e24 */ /* 0x000fce000f8e00ff */
[----:B--2---:R-:W-:Y:S05]  /*00b0*/  BRA.U UP0, `(.L_x_0) ;  /* 0x0000005500447547 */ /* 0x004fea000b800000 */
[----:B------:R-:W-:-:S13]  /*00c0*/  ISETP.NE.AND P0, PT, R0, RZ, PT ;  /* 0x000000ff0000720c */ /* 0x000fda0003f05270 */
[----:B------:R-:W-:Y:S05]  /*00d0*/  @P0 BRA `(.L_x_1) ;  /* 0x0000002000e80947 */ /* 0x000fea0003800000 */
[----:B------:R-:W0:Y:S01]  /*00e0*/  S2R R50, SR_TID.X ;  /* 0x0000000000327919 */ /* 0x000e220000002100 */
[----:B------:R-:W1:Y:S01]  /*00f0*/  LDC.64 R4, c[0x0][0x3c8] ;  /* 0x0000f200ff047b82 */ /* 0x000e620000000a00 */
[----:B------:R-:W2:Y:S01]  /*0100*/  LDCU.U8 UR6, c[0x0][0x3b8] ;  /* 0x00007700ff0677ac */ /* 0x000ea20008000000 */
[----:B------:R-:W3:Y:S01]  /*0110*/  LDCU.64 UR4, c[0x0][0x380] ;  /* 0x00007000ff0477ac */ /* 0x000ee20008000a00 */
[----:B--2---:R-:W-:-:S04]  /*0120*/  ISETP.NE.AND P0, PT, RZ, UR6, PT ;  /* 0x00000006ff007c0c */ /* 0x004fc8000bf05270 */
[----:B-1----:R-:W-:Y:S02]  /*0130*/  SEL R2, R5, RZ, !P0 ;  /* 0x000000ff05027207 */ /* 0x002fe40004000000 */
[C---:B0-----:R-:W-:Y:S02]  /*0140*/  LOP3.LUT R0, R50.reuse, 0x1f, RZ, 0xc0, !PT ;  /* 0x0000001f32007812 */ /* 0x041fe400078ec0ff */
[----:B------:R-:W-:-:S05]  /*0150*/  LOP3.LUT R3, R50, 0x3e0, RZ, 0xc0, !PT ;  /* 0x000003e032037812 */ /* 0x000fca00078ec0ff */
[----:B------:R-:W-:Y:S01]  /*0160*/  IMAD R0, R3, 0xf, R0 ;  /* 0x0000000f03007824 */ /* 0x000fe200078e0200 */
[----:B------:R-:W-:-:S04]  /*0170*/  SEL R3, R4, RZ, !P0 ;  /* 0x000000ff04037207 */ /* 0x000fc80004000000 */
[----:B------:R-:W-:-:S04]  /*0180*/  IADD3 R0, P0, P1, R0, UR7, R3 ;  /* 0x0000000700007c10 */ /* 0x000fc8000f91e003 */
[----:B------:R-:W-:Y:S02]  /*0190*/  IADD3.X R3, PT, PT, RZ, R2, RZ, P0, P1 ;  /* 0x00000002ff037210 */ /* 0x000fe400007e24ff */
[----:B---3--:R-:W-:-:S04]  /*01a0*/  LEA R4, P0, R0, UR4, 0x2 ;  /* 0x0000000400047c11 */ /* 0x008fc8000f8010ff */
[----:B------:R-:W-:-:S05]  /*01b0*/  LEA.HI.X R5, R0, UR5, R3, 0x2, P0 ;  /* 0x0000000500057c11 */ /* 0x000fca00080f1403 */
[----:B------:R-:W2:Y:S04]  /*01c0*/  LDG.E R0, desc[UR8][R4.64] ;  /* 0x0000000804007981 */ /* 0x000ea8000c1e1900 */
[----:B------:R-:W3:Y:S04]  /*01d0*/  LDG.E R6, desc[UR8][R4.64+0x80] ;  /* 0x0000800804067981 */ /* 0x000ee8000c1e1900 */
[----:B------:R-:W4:Y:S04]  /*01e0*/  LDG.E R7, desc[UR8][R4.64+0x100] ;  /* 0x0001000804077981 */ /* 0x000f28000c1e1900 */
[----:B------:R-:W5:Y:S04]  /*01f0*/  LDG.E R8, desc[UR8][R4.64+0x180] ;  /* 0x0001800804087981 */ /* 0x000f68000c1e1900 */
        /* <DEDUP_REMOVED lines=10> */
[----:B------:R0:W5:Y:S01]  /*02a0*/  LDG.E R23, desc[UR8][R4.64+0x700] ;  /* 0x0007000804177981 */ /* 0x000162000c1e1900 */
[----:B------:R-:W1:Y:S01]  /*02b0*/  S2UR UR5, SR_CgaCtaId ;  /* 0x00000000000579c3 */ /* 0x000e620000008800 */
[----:B------:R-:W-:Y:S01]  /*02c0*/  SHF.R.U32.HI R2, RZ, 0x5, R50 ;  /* 0x00000005ff027819 */ /* 0x000fe20000011632 */
[----:B------:R-:W-:Y:S01]  /*02d0*/  UMOV UR4, 0x400 ;  /* 0x0000040000047882 */ /* 0x000fe20000000000 */
[----:B------:R-:W0:Y:S02]  /*02e0*/  S2R R3, SR_LANEID ;  /* 0x0000000000037919 */ /* 0x000e240000000000 */
[----:B------:R-:W-:-:S02]  /*02f0*/  ISETP.NE.AND P3, PT, R2, 0x3, PT ;  /* 0x000000030200780c */ /* 0x000fc40003f65270 */
[C---:B------:R-:W-:Y:S02]  /*0300*/  ISETP.NE.AND P4, PT, R2.reuse, 0x6, PT ;  /* 0x000000060200780c */ /* 0x040fe40003f85270 */
[C---:B------:R-:W-:Y:S01]  /*0310*/  ISETP.NE.AND P5, PT, R2.reuse, 0x9, PT ;  /* 0x000000090200780c */ /* 0x040fe20003fa5270 */
[----:B-1----:R-:W-:Y:S01]  /*0320*/  ULEA UR4, UR5, UR4, 0x18 ;  /* 0x0000000405047291 */ /* 0x002fe2000f8ec0ff */
[----:B0-----:R-:W-:-:S05]  /*0330*/  IMAD R18, R2, 0x1e0, R3 ;  /* 0x000001e002127824 */ /* 0x001fca00078e0203 */
[----:B------:R-:W-:-:S05]  /*0340*/  LEA R24, R18, UR4, 0x2 ;  /* 0x0000000412187c11 */ /* 0x000fca000f8e10ff */
[----:B------:R-:W-:Y:S01]  /*0350*/  IMAD R4, R3, 0x38, R24 ;  /* 0x0000003803047824 */ /* 0x000fe200078e0218 */
[----:B--2---:R-:W-:Y:S04]  /*0360*/  STS [R24], R0 ;  /* 0x0000000018007388 */ /* 0x004fe80000000800 */
[----:B---3--:R-:W-:Y:S04]  /*0370*/  STS [R24+0x80], R6 ;  /* 0x0000800618007388 */ /* 0x008fe80000000800 */
[----:B----4-:R-:W-:Y:S04]  /*0380*/  STS [R24+0x100], R7 ;  /* 0x0001000718007388 */ /* 0x010fe80000000800 */
[----:B-----5:R-:W-:Y:S04]  /*0390*/  STS [R24+0x180], R8 ;  /* 0x0001800818007388 */ /* 0x020fe80000000800 */
[----:B------:R-:W-:Y:S04]  /*03a0*/  STS [R24+0x200], R9 ;  /* 0x0002000918007388 */ /* 0x000fe80000000800 */
        /* <DEDUP_REMOVED lines=9> */
[----:B------:R-:W-:Y:S01]  /*0440*/  STS [R24+0x700], R23 ;  /* 0x0007001718007388 */ /* 0x000fe20000000800 */
[----:B------:R-:W-:-:S03]  /*0450*/  NOP ;  /* 0x0000000000007918 */ /* 0x000fc60000000000 */
[----:B------:R-:W0:Y:S04]  /*0460*/  LDS R39, [R4+0x4] ;  /* 0x0000040004277984 */ /* 0x000e280000000800 */
[----:B------:R-:W1:Y:S04]  /*0470*/  LDS R49, [R4] ;  /* 0x0000000004317984 */ /* 0x000e680000000800 */
[----:B------:R-:W2:Y:S04]  /*0480*/  LDS R0, [R4+0x8] ;  /* 0x0000080004007984 */ /* 0x000ea80000000800 */
[----:B------:R-:W3:Y:S04]  /*0490*/  LDS R18, [R4+0xc] ;  /* 0x00000c0004127984 */ /* 0x000ee80000000800 */
[----:B------:R-:W4:Y:S04]  /*04a0*/  LDS R19, [R4+0x10] ;  /* 0x0000100004137984 */ /* 0x000f280000000800 */
[----:B------:R-:W5:Y:S04]  /*04b0*/  LDS R20, [R4+0x14] ;  /* 0x0000140004147984 */ /* 0x000f680000000800 */
[----:B------:R-:W5:Y:S04]  /*04c0*/  LDS R21, [R4+0x18] ;  /* 0x0000180004157984 */ /* 0x000f680000000800 */
[----:B------:R-:W5:Y:S04]  /*04d0*/  LDS R22, [R4+0x1c] ;  /* 0x00001c0004167984 */ /* 0x000f680000000800 */
[----:B------:R-:W5:Y:S04]  /*04e0*/  LDS R23, [R4+0x20] ;  /* 0x0000200004177984 */ /* 0x000f680000000800 */
[----:B------:R-:W5:Y:S01]  /*04f0*/  LDS R25, [R4+0x24] ;  /* 0x0000240004197984 */ /* 0x000f620000000800 */
[----:B0-----:R-:W-:-:S03]  /*0500*/  LOP3.LUT R48, R39, 0x80000001, RZ, 0xc0, !PT ;  /* 0x8000000127307812 */ /* 0x001fc600078ec0ff */
[----:B------:R-:W0:Y:S01]  /*0510*/  LDS R27, [R4+0x28] ;  /* 0x00002800041b7984 */ /* 0x000e220000000800 */
[----:B-1----:R-:W-:-:S03]  /*0520*/  LOP3.LUT R52, R49, 0x80000001, RZ, 0xc0, !PT ;  /* 0x8000000131347812 */ /* 0x002fc600078ec0ff */
[----:B------:R-:W1:Y:S01]  /*0530*/  LDS R29, [R4+0x2c] ;  /* 0x00002c00041d7984 */ /* 0x000e620000000800 */
[----:B------:R-:W-:Y:S02]  /*0540*/  ISETP.NE.AND P1, PT, R48, 0x1, PT ;  /* 0x000000013000780c */ /* 0x000fe40003f25270 */
[----:B--2---:R-:W-:Y:S01]  /*0550*/  LOP3.LUT R40, R0, 0x80000001, RZ, 0xc0, !PT ;  /* 0x8000000100287812 */ /* 0x004fe200078ec0ff */
[----:B------:R-:W2:Y:S01]  /*0560*/  LDS R31, [R4+0x30] ;  /* 0x00003000041f7984 */ /* 0x000ea20000000800 */
[----:B------:R-:W-:Y:S02]  /*0570*/  ISETP.NE.AND P0, PT, R52, 0x1, PT ;  /* 0x000000013400780c */ /* 0x000fe40003f05270 */
[----:B------:R-:W-:Y:S01]  /*0580*/  ISETP.NE.AND P2, PT, R40, 0x1, PT ;  /* 0x000000012800780c */ /* 0x000fe20003f45270 */
[----:B------:R-:W2:Y:S01]  /*0590*/  LDS R33, [R4+0x34] ;  /* 0x0000340004217984 */ /* 0x000ea20000000800 */
[----:B------:R-:W-:Y:S02]  /*05a0*/  SEL R51, RZ, 0x1, P0 ;  /* 0x00000001ff337807 */ /* 0x000fe40000000000 */
[----:B---3--:R-:W-:Y:S01]  /*05b0*/  LOP3.LUT R24, R18, 0x80000001, RZ, 0xc0, !PT ;  /* 0x8000000112187812 */ /* 0x008fe200078ec0ff */
[----:B------:R-:W3:Y:S01]  /*05c0*/  LDS R35, [R4+0x38] ;  /* 0x0000380004237984 */ /* 0x000ee20000000800 */
[----:B----4-:R-:W-:Y:S01]  /*05d0*/  LOP3.LUT R26, R19, 0x80000001, RZ, 0xc0, !PT ;  /* 0x80000001131a7812 */ /* 0x010fe200078ec0ff */
[----:B------:R-:W-:Y:S01]  /*05e0*/  VIADD R47, R51, 0x1 ;  /* 0x00000001332f7836 */ /* 0x000fe20000000000 */
[----:B-----5:R-:W-:Y:S01]  /*05f0*/  LOP3.LUT R28, R20, 0x80000001, RZ, 0xc0, !PT ;  /* 0x80000001141c7812 */ /* 0x020fe200078ec0ff */
[----:B------:R-:W-:Y:S01]  /*0600*/  @P1 IMAD.MOV R47, RZ, RZ, R51 ;  /* 0x000000ffff2f1224 */ /* 0x000fe200078e0233 */
[----:B------:R-:W-:-:S02]  /*0610*/  ISETP.NE.AND P1, PT, R24, 0x1, PT ;  /* 0x000000011800780c */ /* 0x000fc40003f25270 */
[----:B------:R-:W-:Y:S01]  /*0620*/  LOP3.LUT R30, R21, 0x80000001, RZ, 0xc0, !PT ;  /* 0x80000001151e7812 */ /* 0x000fe200078ec0ff */
[----:B------:R-:W-:Y:S02]  /*0630*/  VIADD R46, R47, 0x1 ;  /* 0x000000012f2e7836 */ /* 0x000fe40000000000 */
[----:B------:R-:W-:Y:S01]  /*0640*/  @P2 IMAD.MOV R46, RZ, RZ, R47 ;  /* 0x000000ffff2e2224 */ /* 0x000fe200078e022f */
[----:B------:R-:W-:Y:S02]  /*0650*/  ISETP.NE.AND P2, PT, R26, 0x1, PT ;  /* 0x000000011a00780c */ /* 0x000fe40003f45270 */
[----:B------:R-:W-:Y:S01]  /*0660*/  LOP3.LUT R32, R22, 0x80000001, RZ, 0xc0, !PT ;  /* 0x8000000116207812 */ /* 0x000fe200078ec0ff */
[----:B------:R-:W-:Y:S01]  /*0670*/  VIADD R45, R46, 0x1 ;  /* 0x000000012e2d7836 */ /* 0x000fe20000000000 */
[----:B------:R-:W-:-:S03]  /*0680*/  LOP3.LUT R34, R23, 0x80000001, RZ, 0xc0, !PT ;  /* 0x8000000117227812 */ /* 0x000fc600078ec0ff */
[----:B------:R-:W-:Y:S01]  /*0690*/  @P1 IMAD.MOV R45, RZ, RZ, R46 ;  /* 0x000000ffff2d1224 */ /* 0x000fe200078e022e */
[----:B------:R-:W-:Y:S02]  /*06a0*/  ISETP.NE.AND P1, PT, R28, 0x1, PT ;  /* 0x000000011c00780c */ /* 0x000fe40003f25270 */
[----:B------:R-:W-:Y:S01]  /*06b0*/  LOP3.LUT R36, R25, 0x80000001, RZ, 0xc0, !PT ;  /* 0x8000000119247812 */ /* 0x000fe200078ec0ff */
[----:B------:R-:W-:Y:S02]  /*06c0*/  VIADD R44, R45, 0x1 ;  /* 0x000000012d2c7836 */ /* 0x000fe40000000000 */
[----:B------:R-:W-:Y:S01]  /*06d0*/  @P2 IMAD.MOV R44, RZ, RZ, R45 ;  /* 0x000000ffff2c2224 */ /* 0x000fe200078e022d */
[----:B------:R-:W-:Y:S01]  /*06e0*/  BAR.SYNC.DEFER_BLOCKING 0x0 ;  /* 0x0000000000007b1d */ /* 0x000fe20000010000 */
[----:B------:R-:W-:Y:S02]  /*06f0*/  ISETP.NE.AND P2, PT, R30, 0x1, PT ;  /* 0x000000011e00780c */ /* 0x000fe40003f45270 */
[----:B------:R-:W-:Y:S01]  /*0700*/  VIADD R43, R44, 0x1 ;  /* 0x000000012c2b7836 */ /* 0x000fe20000000000 */
[----:B0-----:R-:W-:-:S02]  /*0710*/  LOP3.LUT R37, R27, 0x80000001, RZ, 0xc0, !PT ;  /* 0x800000011b257812 */ /* 0x001fc400078ec0ff */
[----:B-1----:R-:W-:Y:S01]  /*0720*/  LOP3.LUT R38, R29, 0x80000001, RZ, 0xc0, !PT ;  /* 0x800000011d267812 */ /* 0x002fe200078ec0ff */
[----:B------:R-:W-:Y:S01]  /*0730*/  @P1 IMAD.MOV R43, RZ, RZ, R44 ;  /* 0x000000ffff2b1224 */ /* 0x000fe200078e022c */
[----:B------:R-:W-:Y:S02]  /*0740*/  ISETP.NE.AND P1, PT, R32, 0x1, PT ;  /* 0x000000012000780c */ /* 0x000fe40003f25270 */
[----:B--2---:R-:W-:Y:S01]  /*0750*/  LOP3.LUT R57, R31, 0x80000001, RZ, 0xc0, !PT ;  /* 0x800000011f397812 */ /* 0x004fe200078ec0ff */
[----:B------:R-:W-:Y:S01]  /*0760*/  VIADD R42, R43, 0x1 ;  /* 0x000000012b2a7836 */ /* 0x000fe20000000000 */
[----:B------:R-:W-:Y:S02]  /*0770*/  LOP3.LUT R58, R33, 0x80000001, RZ, 0xc0, !PT ;  /* 0x80000001213a7812 */ /* 0x000fe400078ec0ff */
[----:B------:R-:W-:Y:S01]  /*0780*/  @P2 IMAD.MOV R42, RZ, RZ, R43 ;  /* 0x000000ffff2a2224 */ /* 0x000fe200078e022b */
[----:B------:R-:W-:Y:S02]  /*0790*/  ISETP.NE.AND P2, PT, R34, 0x1, PT ;  /* 0x000000012200780c */ /* 0x000fe40003f45270 */
[----:B---3--:R-:W-:Y:S01]  /*07a0*/  LOP3.LUT R59, R35, 0x80000001, RZ, 0xc0, !PT ;  /* 0x80000001233b7812 */ /* 0x008fe200078ec0ff */
[----:B------:R-:W-:-:S03]  /*07b0*/  VIADD R41, R42, 0x1 ;  /* 0x000000012a297836 */ /* 0x000fc60000000000 */
[----:B------:R-:W-:Y:S01]  /*07c0*/  @P1 IMAD.MOV R41, RZ, RZ, R42 ;  /* 0x000000ffff291224 */ /* 0x000fe200078e022a */
[----:B------:R-:W-:-:S03]  /*07d0*/  ISETP.NE.AND P1, PT, R36, 0x1, PT ;  /* 0x000000012400780c */ /* 0x000fc60003f25270 */
        /* <DEDUP_REMOVED lines=16> */
[----:B------:R-:W-:-:S04]  /*08e0*/  @P1 IMAD.MOV R53, RZ, RZ, R56 ;  /* 0x000000ffff351224 */ /* 0x000fc800078e0238 */
[----:B------:R-:W-:-:S03]  /*08f0*/  VIADD R62, R53, 0x1 ;  /* 0x00000001353e7836 */ /* 0x000fc60000000000 */
[----:B------:R-:W-:Y:S01]  /*0900*/  @P2 IMAD.MOV R62, RZ, RZ, R53 ;  /* 0x000000ffff3e2224 */ /* 0x000fe200078e0235 */
[----:B------:R-:W-:-:S04]  /*0910*/  ISETP.NE.AND P2, PT, R3, 0x1f, PT ;  /* 0x0000001f0300780c */ /* 0x000fc80003f45270 */
[----:B------:R-:W0:Y:S09]  /*0920*/  SHFL.UP P1, R5, R62, 0x1, RZ ;  /* 0x042000003e057989 */ /* 0x000e3200000200ff */
[----:B------:R-:W-:Y:S01]  /*0930*/  @!P2 LEA R64, R2, UR4, 0x2 ;  /* 0x000000040240ac11 */ /* 0x000fe2000f8e10ff */
[----:B0-----:R-:W-:-:S05]  /*0940*/  @P1 IMAD.IADD R5, R5, 0x1, R62 ;  /* 0x0000000105051824 */ /* 0x001fca00078e023e */
[----:B------:R-:W0:Y:S02]  /*0950*/  SHFL.UP P1, R4, R5, 0x2, RZ ;  /* 0x0440000005047989 */ /* 0x000e2400000200ff */
[----:B0-----:R-:W-:-:S05]  /*0960*/  @P1 IMAD.IADD R4, R5, 0x1, R4 ;  /* 0x0000000105041824 */ /* 0x001fca00078e0204 */
[----:B------:R-:W0:Y:S02]  /*0970*/  SHFL.UP P1, R13, R4, 0x4, RZ ;  /* 0x04800000040d7989 */ /* 0x000e2400000200ff */
[----:B0-----:R-:W-:-:S05]  /*0980*/  @P1 IMAD.IADD R13, R4, 0x1, R13 ;  /* 0x00000001040d1824 */ /* 0x001fca00078e020d */
[----:B------:R-:W0:Y:S02]  /*0990*/  SHFL.UP P1, R16, R13, 0x8, RZ ;  /* 0x050000000d107989 */ /* 0x000e2400000200ff */
[----:B0-----:R-:W-:-:S05]  /*09a0*/  @P1 IMAD.IADD R16, R13, 0x1, R16 ;  /* 0x000000010d101824 */ /* 0x001fca00078e0210 */
[----:B------:R-:W0:Y:S02]  /*09b0*/  SHFL.UP P1, R63, R16, 0x10, RZ ;  /* 0x06000000103f7989 */ /* 0x000e2400000200ff */
[----:B0-----:R-:W-:Y:S01]  /*09c0*/  @P1 IMAD.IADD R63, R16, 0x1, R63 ;  /* 0x00000001103f1824 */ /* 0x001fe200078e023f */
[----:B------:R-:W-:-:S03]  /*09d0*/  ISETP.NE.AND P1, PT, R3, RZ, PT ;  /* 0x000000ff0300720c */ /* 0x000fc60003f25270 */
[----:B------:R-:W-:Y:S01]  /*09e0*/  IMAD.IADD R62, R63, 0x1, -R62 ;  /* 0x000000013f3e7824 */ /* 0x000fe200078e0a3e */
[----:B------:R0:W-:Y:S01]  /*09f0*/  @!P2 STS [R64], R63 ;  /* 0x0000003f4000a388 */ /* 0x0001e20000000800 */
[----:B------:R-:W-:Y:S01]  /*0a00*/  BAR.SYNC.DEFER_BLOCKING 0x0 ;  /* 0x0000000000007b1d */ /* 0x000fe20000010000 */
[----:B------:R-:W-:Y:S02]  /*0a10*/  ISETP.NE.AND P2, PT, R2, 0x2, PT ;  /* 0x000000020200780c */ /* 0x000fe40003f45270 */
[----:B0-----:R-:W-:-:S03]  /*0a20*/  SEL R63, R62, RZ, P1 ;  /* 0x000000ff3e3f7207 */ /* 0x001fc60000800000 */
[----:B------:R-:W0:Y:S04]  /*0a30*/  LDS.128 R4, [UR4] ;  /* 0x00000004ff047984 */ /* 0x000e280008000c00 */
[----:B------:R-:W1:Y:S04]  /*0a40*/  LDS.128 R8, [UR4+0x10] ;  /* 0x00001004ff087984 */ /* 0x000e680008000c00 */
[----:B------:R-:W2:Y:S01]  /*0a50*/  LDS.128 R12, [UR4+0x20] ;  /* 0x00002004ff0c7984 */ /* 0x000ea20008000c00 */
[----:B0-----:R-:W-:-:S05]  /*0a60*/  IMAD.IADD R3, R4, 0x1, R5 ;  /* 0x0000000104037824 */ /* 0x001fca00078e0205 */
[----:B------:R-:W-:Y:S01]  /*0a70*/  SEL R16, R3, R4, !P2 ;  /* 0x0000000403107207 */ /* 0x000fe20005000000 */
[----:B------:R-:W-:Y:S01]  /*0a80*/  IMAD.IADD R3, R6, 0x1, R3 ;  /* 0x0000000106037824 */ /* 0x000fe200078e0203 */
[----:B------:R-:W-:-:S04]  /*0a90*/  ISETP.NE.AND P2, PT, R2, 0x4, PT ;  /* 0x000000040200780c */ /* 0x000fc80003f45270 */
[----:B------:R-:W-:Y:S01]  /*0aa0*/  SEL R16, R3, R16, !P3 ;  /* 0x0000001003107207 */ /* 0x000fe20005800000 */
[----:B------:R-:W-:Y:S01]  /*0ab0*/  IMAD.IADD R3, R7, 0x1, R3 ;  /* 0x0000000107037824 */ /* 0x000fe200078e0203 */
[----:B------:R-:W-:-:S04]  /*0ac0*/  ISETP.NE.AND P3, PT, R2, 0x5, PT ;  /* 0x000000050200780c */ /* 0x000fc80003f65270 */
[C---:B------:R-:W-:Y:S01]  /*0ad0*/  SEL R16, R3.reuse, R16, !P2 ;  /* 0x0000001003107207 */ /* 0x040fe20005000000 */
[----:B-1----:R-:W-:Y:S01]  /*0ae0*/  IMAD.IADD R3, R3, 0x1, R8 ;  /* 0x0000000103037824 */ /* 0x002fe200078e0208 */
[----:B------:R-:W-:-:S04]  /*0af0*/  ISETP.NE.AND P2, PT, R50, RZ, PT ;  /* 0x000000ff3200720c */ /* 0x000fc80003f45270 */
[----:B------:R-:W-:Y:S01]  /*0b00*/  SEL R16, R3, R16, !P3 ;  /* 0x0000001003107207 */ /* 0x000fe20005800000 */
[----:B------:R-:W-:Y:S01]  /*0b10*/  IMAD.IADD R3, R9, 0x1, R3 ;  /* 0x0000000109037824 */ /* 0x000fe200078e0203 */
[----:B------:R-:W-:-:S04]  /*0b20*/  ISETP.NE.AND P3, PT, R2, 0x7, PT ;  /* 0x000000070200780c */ /* 0x000fc80003f65270 */
[----:B------:R-:W-:Y:S01]  /*0b30*/  SEL R16, R3, R16, !P4 ;  /* 0x0000001003107207 */ /* 0x000fe20006000000 */
[----:B------:R-:W-:Y:S01]  /*0b40*/  IMAD.IADD R3, R10, 0x1, R3 ;  /* 0x000000010a037824 */ /* 0x000fe200078e0203 */
[----:B------:R-:W-:-:S04]  /*0b50*/  ISETP.NE.AND P4, PT, R2, 0x8, PT ;  /* 0x000000080200780c */ /* 0x000fc80003f85270 */
[----:B------:R-:W-:Y:S01]  /*0b60*/  SEL R64, R3, R16, !P3 ;  /* 0x0000001003407207 */ /* 0x000fe20005800000 */
[----:B------:R-:W-:Y:S01]  /*0b70*/  IMAD.IADD R3, R11, 0x1, R3 ;  /* 0x000000010b037824 */ /* 0x000fe200078e0203 */
[----:B------:R-:W0:Y:S01]  /*0b80*/  @!P2 LDC.64 R16, c[0x0][0x3a0] ;  /* 0x0000e800ff10ab82 */ /* 0x000e220000000a00 */
[----:B------:R-:W-:-:S03]  /*0b90*/  ISETP.NE.AND P3, PT, R2, 0xa, PT ;  /* 0x0000000a0200780c */ /* 0x000fc60003f65270 */
[C---:B------:R-:W-:Y:S01]  /*0ba0*/  SEL R64, R3.reuse, R64, !P4 ;  /* 0x0000004003407207 */ /* 0x040fe20006000000 */
[----:B--2---:R-:W-:Y:S01]  /*0bb0*/  IMAD.IADD R3, R3, 0x1, R12 ;  /* 0x0000000103037824 */ /* 0x004fe200078e020c */
[----:B------:R-:W-:Y:S01]  /*0bc0*/  ISETP.NE.AND P4, PT, R2, 0xb, PT ;  /* 0x0000000b0200780c */ /* 0x000fe20003f85270 */
[----:B------:R-:W-:-:S03]  /*0bd0*/  @!P2 IMAD.MOV.U32 R2, RZ, RZ, 0x65 ;  /* 0x00000065ff02a424 */ /* 0x000fc600078e00ff */
[----:B------:R-:W-:Y:S01]  /*0be0*/  SEL R64, R3, R64, !P5 ;  /* 0x0000004003407207 */ /* 0x000fe20006800000 */
[----:B------:R-:W-:-:S04]  /*0bf0*/  IMAD.IADD R3, R13, 0x1, R3 ;  /* 0x000000010d037824 */ /* 0x000fc800078e0203 */
[----:B------:R-:W-:Y:S01]  /*0c00*/  IMAD.IADD R65, R14, 0x1, R3 ;  /* 0x000000010e417824 */ /* 0x000fe200078e0203 */
[----:B------:R-:W-:-:S03]  /*0c10*/  SEL R64, R3, R64, !P3 ;  /* 0x0000004003407207 */ /* 0x000fc60005800000 */
[----:B------:R-:W-:Y:S01]  /*0c20*/  IMAD.IADD R3, R15, 0x1, R65 ;  /* 0x000000010f037824 */ /* 0x000fe200078e0241 */
[----:B------:R-:W-:-:S04]  /*0c30*/  SEL R64, R65, R64, !P4 ;  /* 0x0000004041407207 */ /* 0x000fc80006000000 */
[----:B------:R-:W-:Y:S01]  /*0c40*/  ISETP.GT.AND P1, PT, R3, 0x180, PT ;  /* 0x000001800300780c */ /* 0x000fe20003f24270 */
[----:B0-----:R0:W-:Y:S01]  /*0c50*/  @!P2 ST.E.64.STRONG.GPU desc[UR8][R16.64+0x100], R2 ;  /* 0x000100021000a985 */ /* 0x0011e2000c10fb08 */
[----:B------:R-:W-:-:S04]  /*0c60*/  ISETP.GE.U32.AND P2, PT, R50, 0x20, PT ;  /* 0x000000203200780c */ /* 0x000fc80003f46070 */
[----:B------:R-:W-:-:S05]  /*0c70*/  SEL R62, R64, RZ, P2 ;  /* 0x000000ff403e7207 */ /* 0x000fca0001000000 */
[----:B------:R-:W-:-:S04]  /*0c80*/  IMAD.IADD R62, R62, 0x1, R63 ;  /* 0x000000013e3e7824 */ /* 0x000fc800078e023f */
[--C-:B------:R-:W-:Y:S02]  /*0c90*/  IMAD.IADD R51, R51, 0x1, R62.reuse ;  /* 0x0000000133337824 */ /* 0x100fe400078e023e */
[--C-:B------:R-:W-:Y:S02]  /*0ca0*/  IMAD.IADD R47, R47, 0x1, R62.reuse ;  /* 0x000000012f2f7824 */ /* 0x100fe400078e023e */
[--C-:B------:R-:W-:Y:S02]  /*0cb0*/  IMAD.IADD R46, R46, 0x1, R62.reuse ;  /* 0x000000012e2e7824 */ /* 0x100fe400078e023e */
[--C-:B------:R-:W-:Y:S02]  /*0cc0*/  IMAD.IADD R45, R45, 0x1, R62.reuse ;  /* 0x000000012d2d7824 */ /* 0x100fe400078e023e */
[--C-:B------:R-:W-:Y:S02]  /*0cd0*/  IMAD.IADD R44, R44, 0x1, R62.reuse ;  /* 0x000000012c2c7824 */ /* 0x100fe400078e023e */
[----:B------:R-:W-:-:S02]  /*0ce0*/  IMAD.IADD R43, R43, 0x1, R62 ;  /* 0x000000012b2b7824 */ /* 0x000fc400078e023e */
[--C-:B------:R-:W-:Y:S02]  /*0cf0*/  IMAD.IADD R42, R42, 0x1, R62.reuse ;  /* 0x000000012a2a7824 */ /* 0x100fe400078e023e */
[--C-:B------:R-:W-:Y:S02]  /*0d00*/  IMAD.IADD R41, R41, 0x1, R62.reuse ;  /* 0x0000000129297824 */ /* 0x100fe400078e023e */
[--C-:B0-----:R-:W-:Y:S02]  /*0d10*/  IMAD.IADD R17, R61, 0x1, R62.reuse ;  /* 0x000000013d117824 */ /* 0x101fe400078e023e */
[--C-:B------:R-:W-:Y:S02]  /*0d20*/  IMAD.IADD R16, R60, 0x1, R62.reuse ;  /* 0x000000013c107824 */ /* 0x100fe400078e023e */
[--C-:B------:R-:W-:Y:S02]  /*0d30*/  IMAD.IADD R54, R54, 0x1, R62.reuse ;  /* 0x0000000136367824 */ /* 0x100fe400078e023e */
[----:B------:R-:W-:-:S02]  /*0d40*/  IMAD.IADD R55, R55, 0x1, R62 ;  /* 0x0000000137377824 */ /* 0x000fc400078e023e */
[--C-:B------:R-:W-:Y:S02]  /*0d50*/  IMAD.IADD R56, R56, 0x1, R62.reuse ;  /* 0x0000000138387824 */ /* 0x100fe400078e023e */
[----:B------:R-:W-:Y:S01]  /*0d60*/  IMAD.IADD R53, R53, 0x1, R62 ;  /* 0x0000000135357824 */ /* 0x000fe200078e023e */
[----:B------:R-:W-:Y:S06]  /*0d70*/  @P1 BRA `(.L_x_2) ;  /* 0x0000000c007c1947 */ /* 0x000fec0003800000 */
[----:B------:R-:W-:Y:S04]  /*0d80*/  BSSY.RECONVERGENT B0, `(.L_x_3) ;  /* 0x000000d000007945 */ /* 0x000fe80003800200 */
[----:B------:R-:W-:Y:S05]  /*0d90*/  @P0 BRA `(.L_x_4) ;  /* 0x00000000002c0947 */ /* 0x000fea0003800000 */
[----:B------:R-:W-:Y:S01]  /*0da0*/  UISETP.NE.AND UP0, UPT, UR6, URZ, UPT ;  /* 0x000000ff0600728c */ /* 0x000fe2000bf05270 */
[----:B------:R-:W-:Y:S01]  /*0db0*/  CS2R R2, SRZ ;  /* 0x0000000000027805 */ /* 0x000fe2000001ff00 */
[----:B------:R-:W0:Y:S07]  /*0dc0*/  LDCU.64 UR4, c[0x0][0x390] ;  /* 0x00007200ff0477ac */ /* 0x000e2e0008000a00 */
[----:B------:R-:W-:Y:S05]  /*0dd0*/  BRA.U UP0, `(.L_x_5) ;  /* 0x0000000100087547 */ /* 0x000fea000b800000 */
[----:B------:R-:W1:Y:S02]  /*0de0*/  LDC.64 R2, c[0x0][0x3d0] ;  /* 0x0000f400ff027b82 */ /* 0x000e640000000a00 */
[----:B-1----:R-:W5:Y:S02]  /*0df0*/  LDG.E.64 R2, desc[UR8][R2.64] ;  /* 0x0000000802027981 */ /* 0x002f64000c1e1b00 */
.L_x_5:
[----:B-----5:R-:W-:-:S04]  /*0e00*/  IADD3 R4, P0, PT, R62, R2, RZ ;  /* 0x000000023e047210 */ /* 0x020fc80007f1e0ff */
[----:B------:R-:W-:Y:S02]  /*0e10*/  LEA.HI.X.SX32 R3, R62, R3, 0x1, P0 ;  /* 0x000000033e037211 */ /* 0x000fe400000f0eff */
[----:B0-----:R-:W-:-:S04]  /*0e20*/  LEA R2, P0, R4, UR4, 0x2 ;  /* 0x0000000404027c11 */ /* 0x001fc8000f8010ff */
[----:B------:R-:W-:-:S05]  /*0e30*/  LEA.HI.X R3, R4, UR5, R3, 0x2, P0 ;  /* 0x0000000504037c11 */ /* 0x000fca00080f1403 */
[----:B------:R0:W-:Y:S04]  /*0e40*/  STG.E desc[UR8][R2.64], R49 ;  /* 0x0000003102007986 */ /* 0x0001e8000c101908 */
.L_x_4:
[----:B------:R-:W-:Y:S05]  /*0e50*/  BSYNC.RECONVERGENT B0 ;  /* 0x0000000000007941 */ /* 0x000fea0003800200 */
.L_x_3:
[----:B------:R-:W-:Y:S01]  /*0e60*/  ISETP.NE.AND P0, PT, R48, 0x1, PT ;  /* 0x000000013000780c */ /* 0x000fe20003f05270 */
[----:B------:R-:W-:-:S12]  /*0e70*/  BSSY.RECONVERGENT B0, `(.L_x_6) ;  /* 0x000000d000007945 */ /* 0x000fd80003800200 */
[----:B------:R-:W-:Y:S05]  /*0e80*/  @P0 BRA `(.L_x_7) ;  /* 0x00000000002c0947 */ /* 0x000fea0003800000 */
[----:B------:R-:W-:Y:S01]  /*0e90*/  UISETP.NE.AND UP0, UPT, UR6, URZ, UPT ;  /* 0x000000ff0600728c */ /* 0x000fe2000bf05270 */
[----:B0-----:R-:W-:Y:S01]  /*0ea0*/  CS2R R2, SRZ ;  /* 0x0000000000027805 */ /* 0x001fe2000001ff00 */
[----:B------:R-:W0:Y:S07]  /*0eb0*/  LDCU.64 UR4, c[0x0][0x390] ;  /* 0x00007200ff0477ac */ /* 0x000e2e0008000a00 */
[----:B------:R-:W-:Y:S05]  /*0ec0*/  BRA.U UP0, `(.L_x_8) ;  /* 0x0000000100087547 */ /* 0x000fea000b800000 */
[----:B------:R-:W1:Y:S02]  /*0ed0*/  LDC.64 R2, c[0x0][0x3d0] ;  /* 0x0000f400ff027b82 */ /* 0x000e640000000a00 */
[----:B-1----:R-:W5:Y:S02]  /*0ee0*/  LDG.E.64 R2, desc[UR8][R2.64] ;  /* 0x0000000802027981 */ /* 0x002f64000c1e1b00 */
.L_x_8:
[----:B-----5:R-:W-:-:S04]  /*0ef0*/  IADD3 R4, P0, PT, R51, R2, RZ ;  /* 0x0000000233047210 */ /* 0x020fc80007f1e0ff */
[----:B------:R-:W-:Y:S02]  /*0f00*/  LEA.HI.X.SX32 R3, R51, R3, 0x1, P0 ;  /* 0x0000000333037211 */ /* 0x000fe400000f0eff */
[----:B0-----:R-:W-:-:S04]  /*0f10*/  LEA R2, P0, R4, UR4, 0x2 ;  /* 0x0000000404027c11 */ /* 0x001fc8000f8010ff */
[----:B------:R-:W-:-:S05]  /*0f20*/  LEA.HI.X R3, R4, UR5, R3, 0x2, P0 ;  /* 0x0000000504037c11 */ /* 0x000fca00080f1403 */
[----:B------:R1:W-:Y:S04]  /*0f30*/  STG.E desc[UR8][R2.64], R39 ;  /* 0x0000002702007986 */ /* 0x0003e8000c101908 */
.L_x_7:
[----:B------:R-:W-:Y:S05]  /*0f40*/  BSYNC.RECONVERGENT B0 ;  /* 0x0000000000007941 */ /* 0x000fea0003800200 */
.L_x_6:
[----:B------:R-:W-:Y:S01]  /*0f50*/  ISETP.NE.AND P0, PT, R40, 0x1, PT ;  /* 0x000000012800780c */ /* 0x000fe20003f05270 */
[----:B------:R-:W-:-:S12]  /*0f60*/  BSSY.RECONVERGENT B0, `(.L_x_9) ;  /* 0x000000d000007945 */ /* 0x000fd80003800200 */
[----:B------:R-:W-:Y:S05]  /*0f70*/  @P0 BRA `(.L_x_10) ;  /* 0x00000000002c0947 */ /* 0x000fea0003800000 */
[----:B------:R-:W-:Y:S01]  /*0f80*/  UISETP.NE.AND UP0, UPT, UR6, URZ, UPT ;  /* 0x000000ff0600728c */ /* 0x000fe2000bf05270 */
[----:B01----:R-:W-:Y:S01]  /*0f90*/  CS2R R2, SRZ ;  /* 0x0000000000027805 */ /* 0x003fe2000001ff00 */
[----:B------:R-:W0:Y:S07]  /*0fa0*/  LDCU.64 UR4, c[0x0][0x390] ;  /* 0x00007200ff0477ac */ /* 0x000e2e0008000a00 */
[----:B------:R-:W-:Y:S05]  /*0fb0*/  BRA.U UP0, `(.L_x_11) ;  /* 0x0000000100087547 */ /* 0x000fea000b800000 */
[----:B------:R-:W1:Y:S02]  /*0fc0*/  LDC.64 R2, c[0x0][0x3d0] ;  /* 0x0000f400ff027b82 */ /* 0x000e640000000a00 */
[----:B-1----:R-:W5:Y:S02]  /*0fd0*/  LDG.E.64 R2, desc[UR8][R2.64] ;  /* 0x0000000802027981 */ /* 0x002f64000c1e1b00 */
.L_x_11:
[----:B-----5:R-:W-:-:S04]  /*0fe0*/  IADD3 R4, P0, PT, R47, R2, RZ ;  /* 0x000000022f047210 */ /* 0x020fc80007f1e0ff */
[----:B------:R-:W-:Y:S02]  /*0ff0*/  LEA.HI.X.SX32 R3, R47, R3, 0x1, P0 ;  /* 0x000000032f037211 */ /* 0x000fe400000f0eff */
[----:B0-----:R-:W-:-:S04]  /*1000*/  LEA R2, P0, R4, UR4, 0x2 ;  /* 0x0000000404027c11 */ /* 0x001fc8000f8010ff */
[----:B------:R-:W-:-:S05]  /*1010*/  LEA.HI.X R3, R4, UR5, R3, 0x2, P0 ;  /* 0x0000000504037c11 */ /* 0x000fca00080f1403 */
[----:B------:R2:W-:Y:S04]  /*1020*/  STG.E desc[UR8][R2.64], R0 ;  /* 0x0000000002007986 */ /* 0x0005e8000c101908 */
.L_x_10:
[----:B------:R-:W-:Y:S05]  /*1030*/  BSYNC.RECONVERGENT B0 ;  /* 0x0000000000007941 */ /* 0x000fea0003800200 */
.L_x_9:
[----:B------:R-:W-:Y:S01]  /*1040*/  ISETP.NE.AND P0, PT, R24, 0x1, PT ;  /* 0x000000011800780c */ /* 0x000fe20003f05270 */
[----:B------:R-:W-:-:S12]  /*1050*/  BSSY.RECONVERGENT B0, `(.L_x_12) ;  /* 0x000000d000007945 */ /* 0x000fd80003800200 */
[----:B------:R-:W-:Y:S05]  /*1060*/  @P0 BRA `(.L_x_13) ;  /* 0x00000000002c0947 */ /* 0x000fea0003800000 */
[----:B------:R-:W-:Y:S01]  /*1070*/  UISETP.NE.AND UP0, UPT, UR6, URZ, UPT ;  /* 0x000000ff0600728c */ /* 0x000fe2000bf05270 */
[----:B012---:R-:W-:Y:S01]  /*1080*/  CS2R R2, SRZ ;  /* 0x0000000000027805 */ /* 0x007fe2000001ff00 */
[----:B------:R-:W0:Y:S07]  /*1090*/  LDCU.64 UR4, c[0x0][0x390] ;  /* 0x00007200ff0477ac */ /* 0x000e2e0008000a00 */
[----:B------:R-:W-:Y:S05]  /*10a0*/  BRA.U UP0, `(.L_x_14) ;  /* 0x0000000100087547 */ /* 0x000fea000b800000 */
[----:B------:R-:W1:Y:S02]  /*10b0*/  LDC.64 R2, c[0x0][0x3d0] ;  /* 0x0000f400ff027b82 */ /* 0x000e640000000a00 */
[----:B-1----:R-:W5:Y:S02]  /*10c0*/  LDG.E.64 R2, desc[UR8][R2.64] ;  /* 0x0000000802027981 */ /* 0x002f64000c1e1b00 */
.L_x_14:
[----:B-----5:R-:W-:-:S04]  /*10d0*/  IADD3 R0, P0, PT, R46, R2, RZ ;  /* 0x000000022e007210 */ /* 0x020fc80007f1e0ff */
[----:B------:R-:W-:Y:S02]  /*10e0*/  LEA.HI.X.SX32 R3, R46, R3, 0x1, P0 ;  /* 0x000000032e037211 */ /* 0x000fe400000f0eff */
[----:B0-----:R-:W-:-:S04]  /*10f0*/  LEA R2, P0, R0, UR4, 0x2 ;  /* 0x0000000400027c11 */ /* 0x001fc8000f8010ff */
[----:B------:R-:W-:-:S05]  /*1100*/  LEA.HI.X R3, R0, UR5, R3, 0x2, P0 ;  /* 0x0000000500037c11 */ /* 0x000fca00080f1403 */
[----:B------:R3:W-:Y:S04]  /*1110*/  STG.E desc[UR8][R2.64], R18 ;  /* 0x0000001202007986 */ /* 0x0007e8000c101908 */
.L_x_13:
[----:B------:R-:W-:Y:S05]  /*1120*/  BSYNC.RECONVERGENT B0 ;  /* 0x0000000000007941 */ /* 0x000fea0003800200 */
.L_x_12:
[----:B------:R-:W-:Y:S01]  /*1130*/  ISETP.NE.AND P0, PT, R26, 0x1, PT ;  /* 0x000000011a00780c */ /* 0x000fe20003f05270 */
[----:B------:R-:W-:-:S12]  /*1140*/  BSSY.RECONVERGENT B0, `(.L_x_15) ;  /* 0x000000d000007945 */ /* 0x000fd80003800200 */
[----:B------:R-:W-:Y:S05]  /*1150*/  @P0 BRA `(.L_x_16) ;  /* 0x00000000002c0947 */ /* 0x000fea0003800000 */
[----:B------:R-:W-:Y:S01]  /*1160*/  UISETP.NE.AND UP0, UPT, UR6, URZ, UPT ;  /* 0x000000ff0600728c */ /* 0x000fe2000bf05270 */
[----:B0123--:R-:W-:Y:S01]  /*1170*/  CS2R R2, SRZ ;  /* 0x0000000000027805 */ /* 0x00ffe2000001ff00 */
[----:B------:R-:W0:Y:S07]  /*1180*/  LDCU.64 UR4, c[0x0][0x390] ;  /* 0x00007200ff0477ac */ /* 0x000e2e0008000a00 */
[----:B------:R-:W-:Y:S05]  /*1190*/  BRA.U UP0, `(.L_x_17) ;  /* 0x0000000100087547 */ /* 0x000fea000b800000 */
[----:B------:R-:W1:Y:S02]  /*11a0*/  LDC.64 R2, c[0x0][0x3d0] ;  /* 0x0000f400ff027b82 */ /* 0x000e640000000a00 */
[----:B-1----:R-:W5:Y:S02]  /*11b0*/  LDG.E.64 R2, desc[UR8][R2.64] ;  /* 0x0000000802027981 */ /* 0x002f64000c1e1b00 */
.L_x_17:
[----:B-----5:R-:W-:-:S04]  /*11c0*/  IADD3 R0, P0, PT, R45, R2, RZ ;  /* 0x000000022d007210 */ /* 0x020fc80007f1e0ff */
[----:B------:R-:W-:Y:S02]  /*11d0*/  LEA.HI.X.SX32 R3, R45, R3, 0x1, P0 ;  /* 0x000000032d037211 */ /* 0x000fe400000f0eff */
[----:B0-----:R-:W-:-:S04]  /*11e0*/  LEA R2, P0, R0, UR4, 0x2 ;  /* 0x0000000400027c11 */ /* 0x001fc8000f8010ff */
[----:B------:R-:W-:-:S05]  /*11f0*/  LEA.HI.X R3, R0, UR5, R3, 0x2, P0 ;  /* 0x0000000500037c11 */ /* 0x000fca00080f1403 */
[----:B------:R4:W-:Y:S04]  /*1200*/  STG.E desc[UR8][R2.64], R19 ;  /* 0x0000001302007986 */ /* 0x0009e8000c101908 */
.L_x_16:
[----:B------:R-:W-:Y:S05]  /*1210*/  BSYNC.RECONVERGENT B0 ;  /* 0x0000000000007941 */ /* 0x000fea0003800200 */
.L_x_15:
[----:B------:R-:W-:Y:S01]  /*1220*/  ISETP.NE.AND P0, PT, R28, 0x1, PT ;  /* 0x000000011c00780c */ /* 0x000fe20003f05270 */
[----:B------:R-:W-:-:S12]  /*1230*/  BSSY.RECONVERGENT B0, `(.L_x_18) ;  /* 0x000000d000007945 */ /* 0x000fd80003800200 */
[----:B------:R-:W-:Y:S05]  /*1240*/  @P0 BRA `(.L_x_19) ;  /* 0x00000000002c0947 */ /* 0x000fea0003800000 */
[----:B------:R-:W-:Y:S01]  /*1250*/  UISETP.NE.AND UP0, UPT, UR6, URZ, UPT ;  /* 0x000000ff0600728c */ /* 0x000fe2000bf05270 */
[----:B01234-:R-:W-:Y:S01]  /*1260*/  CS2R R2, SRZ ;  /* 0x0000000000027805 */ /* 0x01ffe2000001ff00 */
[----:B------:R-:W0:Y:S07]  /*1270*/  LDCU.64 UR4, c[0x0][0x390] ;  /* 0x00007200ff0477ac */ /* 0x000e2e0008000a00 */
[----:B------:R-:W-:Y:S05]  /*1280*/  BRA.U UP0, `(.L_x_20) ;  /* 0x0000000100087547 */ /* 0x000fea000b800000 */
[----:B------:R-:W1:Y:S02]  /*1290*/  LDC.64 R2, c[0x0][0x3d0] ;  /* 0x0000f400ff027b82 */ /* 0x000e640000000a00 */
[----:B-1----:R-:W5:Y:S02]  /*12a0*/  LDG.E.64 R2, desc[UR8][R2.64] ;  /* 0x0000000802027981 */ /* 0x002f64000c1e1b00 */
.L_x_20:
[----:B-----5:R-:W-:-:S04]  /*12b0*/  IADD3 R0, P0, PT, R44, R2, RZ ;  /* 0x000000022c007210 */ /* 0x020fc80007f1e0ff */
[----:B------:R-:W-:Y:S02]  /*12c0*/  LEA.HI.X.SX32 R3, R44, R3, 0x1, P0 ;  /* 0x000000032c037211 */ /* 0x000fe400000f0eff */
[----:B0-----:R-:W-:-:S04]  /*12d0*/  LEA R2, P0, R0, UR4, 0x2 ;  /* 0x0000000400027c11 */ /* 0x001fc8000f8010ff */
[----:B------:R-:W-:-:S05]  /*12e0*/  LEA.HI.X R3, R0, UR5, R3, 0x2, P0 ;  /* 0x0000000500037c11 */ /* 0x000fca00080f1403 */
[----:B------:R0:W-:Y:S04]  /*12f0*/  STG.E desc[UR8][R2.64], R20 ;  /* 0x0000001402007986 */ /* 0x0001e8000c101908 */
.L_x_19:
[----:B------:R-:W-:Y:S05]  /*1300*/  BSYNC.RECONVERGENT B0 ;  /* 0x0000000000007941 */ /* 0x000fea0003800200 */
.L_x_18:
        /* <DEDUP_REMOVED lines=9> */
.L_x_23:
[----:B-----5:R-:W-:-:S04]  /*13a0*/  IADD3 R0, P0, PT, R43, R2, RZ ;  /* 0x000000022b007210 */ /* 0x020fc80007f1e0ff */
[----:B------:R-:W-:Y:S02]  /*13b0*/  LEA.HI.X.SX32 R3, R43, R3, 0x1, P0 ;  /* 0x000000032b037211 */ /* 0x000fe400000f0eff */
[----:B0-----:R-:W-:-:S04]  /*13c0*/  LEA R2, P0, R0, UR4, 0x2 ;  /* 0x0000000400027c11 */ /* 0x001fc8000f8010ff */
[----:B------:R-:W-:-:S05]  /*13d0*/  LEA.HI.X R3, R0, UR5, R3, 0x2, P0 ;  /* 0x0000000500037c11 */ /* 0x000fca00080f1403 */
[----:B------:R0:W-:Y:S04]  /*13e0*/  STG.E desc[UR8][R2.64], R21 ;  /* 0x0000001502007986 */ /* 0x0001e8000c101908 */
.L_x_22:
[----:B------:R-:W-:Y:S05]  /*13f0*/  BSYNC.RECONVERGENT B0 ;  /* 0x0000000000007941 */ /* 0x000fea0003800200 */
.L_x_21:
        /* <DEDUP_REMOVED lines=9> */
.L_x_26:
[----:B-----5:R-:W-:-:S04]  /*1490*/  IADD3 R0, P0, PT, R42, R2, RZ ;  /* 0x000000022a007210 */ /* 0x020fc80007f1e0ff */
[----:B------:R-:W-:Y:S02]  /*14a0*/  LEA.HI.X.SX32 R3, R42, R3, 0x1, P0 ;  /* 0x000000032a037211 */ /* 0x000fe400000f0eff */
[----:B0-----:R-:W-:-:S04]  /*14b0*/  LEA R2, P0, R0, UR4, 0x2 ;  /* 0x0000000400027c11 */ /* 0x001fc8000f8010ff */
[----:B------:R-:W-:-:S05]  /*14c0*/  LEA.HI.X R3, R0, UR5, R3, 0x2, P0 ;  /* 0x0000000500037c11 */ /* 0x000fca00080f1403 */
[----:B------:R0:W-:Y:S04]  /*14d0*/  STG.E desc[UR8][R2.64], R22 ;  /* 0x0000001602007986 */ /* 0x0001e8000c101908 */
.L_x_25:
[----:B------:R-:W-:Y:S05]  /*14e0*/  BSYNC.RECONVERGENT B0 ;  /* 0x0000000000007941 */ /* 0x000fea0003800200 */
.L_x_24:
        /* <DEDUP_REMOVED lines=9> */
.L_x_29:
[----:B-----5:R-:W-:-:S04]  /*1580*/  IADD3 R0, P0, PT, R41, R2, RZ ;  /* 0x0000000229007210 */ /* 0x020fc80007f1e0ff */
[----:B------:R-:W-:Y:S02]  /*1590*/  LEA.HI.X.SX32 R3, R41, R3, 0x1, P0 ;  /* 0x0000000329037211 */ /* 0x000fe400000f0eff */
[----:B0-----:R-:W-:-:S04]  /*15a0*/  LEA R2, P0, R0, UR4, 0x2 ;  /* 0x0000000400027c11 */ /* 0x001fc8000f8010ff */
[----:B------:R-:W-:-:S05]  /*15b0*/  LEA.HI.X R3, R0, UR5, R3, 0x2, P0 ;  /* 0x0000000500037c11 */ /* 0x000fca00080f1403 */
[----:B------:R0:W-:Y:S04]  /*15c0*/  STG.E desc[UR8][R2.64], R23 ;  /* 0x0000001702007986 */ /* 0x0001e8000c101908 */
.L_x_28:
[----:B------:R-:W-:Y:S05]  /*15d0*/  BSYNC.RECONVERGENT B0 ;  /* 0x0000000000007941 */ /* 0x000fea0003800200 */
.L_x_27:
        /* <DEDUP_REMOVED lines=9> */
.L_x_32:
[----:B-----5:R-:W-:-:S04]  /*1670*/  IADD3 R0, P0, PT, R17, R2, RZ ;  /* 0x0000000211007210 */ /* 0x020fc80007f1e0ff */
[----:B------:R-:W-:Y:S02]  /*1680*/  LEA.HI.X.SX32 R3, R17, R3, 0x1, P0 ;  /* 0x0000000311037211 */ /* 0x000fe400000f0eff */
[----:B0-----:R-:W-:-:S04]  /*1690*/  LEA R2, P0, R0, UR4, 0x2 ;  /* 0x0000000400027c11 */ /* 0x001fc8000f8010ff */
[----:B------:R-:W-:-:S05]  /*16a0*/  LEA.HI.X R3, R0, UR5, R3, 0x2, P0 ;  /* 0x0000000500037c11 */ /* 0x000fca00080f1403 */
[----:B------:R0:W-:Y:S04]  /*16b0*/  STG.E desc[UR8][R2.64], R25 ;  /* 0x0000001902007986 */ /* 0x0001e8000c101908 */
.L_x_31:
[----:B------:R-:W-:Y:S05]  /*16c0*/  BSYNC.RECONVERGENT B0 ;  /* 0x0000000000007941 */ /* 0x000fea0003800200 */
.L_x_30:
        /* <DEDUP_REMOVED lines=9> */
.L_x_35:
[----:B-----5:R-:W-:-:S04]  /*1760*/  IADD3 R0, P0, PT, R16, R2, RZ ;  /* 0x0000000210007210 */ /* 0x020fc80007f1e0ff */
[----:B------:R-:W-:Y:S02]  /*1770*/  LEA.HI.X.SX32 R3, R16, R3, 0x1, P0 ;  /* 0x0000000310037211 */ /* 0x000fe400000f0eff */
[----:B0-----:R-:W-:-:S04]  /*1780*/  LEA R2, P0, R0, UR4, 0x2 ;  /* 0x0000000400027c11 */ /* 0x001fc8000f8010ff */
[----:B------:R-:W-:-:S05]  /*1790*/  LEA.HI.X R3, R0, UR5, R3, 0x2, P0 ;  /* 0x0000000500037c11 */ /* 0x000fca00080f1403 */
[----:B------:R0:W-:Y:S04]  /*17a0*/  STG.E desc[UR8][R2.64], R27 ;  /* 0x0000001b02007986 */ /* 0x0001e8000c101908 */
.L_x_34:
[----:B------:R-:W-:Y:S05]  /*17b0*/  BSYNC.RECONVERGENT B0 ;  /* 0x0000000000007941 */ /* 0x000fea0003800200 */
.L_x_33:
        /* <DEDUP_REMOVED lines=9> */
.L_x_38:
[----:B-----5:R-:W-:-:S04]  /*1850*/  IADD3 R0, P0, PT, R54, R2, RZ ;  /* 0x0000000236007210 */ /* 0x020fc80007f1e0ff */
[----:B------:R-:W-:Y:S02]  /*1860*/  LEA.HI.X.SX32 R3, R54, R3, 0x1, P0 ;  /* 0x0000000336037211 */ /* 0x000fe400000f0eff */
[----:B0-----:R-:W-:-:S04]  /*1870*/  LEA R2, P0, R0, UR4, 0x2 ;  /* 0x0000000400027c11 */ /* 0x001fc8000f8010ff */
[----:B------:R-:W-:-:S05]  /*1880*/  LEA.HI.X R3, R0, UR5, R3, 0x2, P0 ;  /* 0x0000000500037c11 */ /* 0x000fca00080f1403 */
[----:B------:R0:W-:Y:S04]  /*1890*/  STG.E desc[UR8][R2.64], R29 ;  /* 0x0000001d02007986 */ /* 0x0001e8000c101908 */
.L_x_37:
[----:B------:R-:W-:Y:S05]  /*18a0*/  BSYNC.RECONVERGENT B0 ;  /* 0x0000000000007941 */ /* 0x000fea0003800200 */
.L_x_36:
        /* <DEDUP_REMOVED lines=9> */
.L_x_41:
[----:B-----5:R-:W-:-:S04]  /*1940*/  IADD3 R0, P0, PT, R55, R2, RZ ;  /* 0x0000000237007210 */ /* 0x020fc80007f1e0ff */
[----:B------:R-:W-:Y:S02]  /*1950*/  LEA.HI.X.SX32 R3, R55, R3, 0x1, P0 ;  /* 0x0000000337037211 */ /* 0x000fe400000f0eff */
[----:B0-----:R-:W-:-:S04]  /*1960*/  LEA R2, P0, R0, UR4, 0x2 ;  /* 0x0000000400027c11 */ /* 0x001fc8000f8010ff */
[----:B------:R-:W-:-:S05]  /*1970*/  LEA.HI.X R3, R0, UR5, R3, 0x2, P0 ;  /* 0x0000000500037c11 */ /* 0x000fca00080f1403 */
[----:B------:R0:W-:Y:S04]  /*1980*/  STG.E desc[UR8][R2.64], R31 ;  /* 0x0000001f02007986 */ /* 0x0001e8000c101908 */
.L_x_40:
[----:B------:R-:W-:Y:S05]  /*1990*/  BSYNC.RECONVERGENT B0 ;  /* 0x0000000000007941 */ /* 0x000fea0003800200 */
.L_x_39:
        /* <DEDUP_REMOVED lines=9> */
.L_x_44:
[----:B-----5:R-:W-:-:S04]  /*1a30*/  IADD3 R0, P0, PT, R56, R2, RZ ;  /* 0x0000000238007210 */ /* 0x020fc80007f1e0ff */
[----:B------:R-:W-:Y:S02]  /*1a40*/  LEA.HI.X.SX32 R3, R56, R3, 0x1, P0 ;  /* 0x0000000338037211 */ /* 0x000fe400000f0eff */
[----:B0-----:R-:W-:-:S04]  /*1a50*/  LEA R2, P0, R0, UR4, 0x2 ;  /* 0x0000000400027c11 */ /* 0x001fc8000f8010ff */
[----:B------:R-:W-:-:S05]  /*1a60*/  LEA.HI.X R3, R0, UR5, R3, 0x2, P0 ;  /* 0x0000000500037c11 */ /* 0x000fca00080f1403 */
[----:B------:R0:W-:Y:S04]  /*1a70*/  STG.E desc[UR8][R2.64], R33 ;  /* 0x0000002102007986 */ /* 0x0001e8000c101908 */
.L_x_43:
[----:B------:R-:W-:Y:S05]  /*1a80*/  BSYNC.RECONVERGENT B0 ;  /* 0x0000000000007941 */ /* 0x000fea0003800200 */
.L_x_42:
[----:B------:R-:W-:-:S13]  /*1a90*/  ISETP.NE.AND P0, PT, R59, 0x1, PT ;  /* 0x000000013b00780c */ /* 0x000fda0003f05270 */
[----:B------:R-:W-:Y:S05]  /*1aa0*/  @P0 EXIT ;  /* 0x000000000000094d */ /* 0x000fea0003800000 */
[----:B------:R-:W-:Y:S01]  /*1ab0*/  UISETP.NE.AND UP0, UPT, UR6, URZ, UPT ;  /* 0x000000ff0600728c */ /* 0x000fe2000bf05270 */
[----:B01234-:R-:W-:-:S08]  /*1ac0*/  CS2R R2, SRZ ;  /* 0x0000000000027805 */ /* 0x01ffd0000001ff00 */
[----:B------:R-:W-:Y:S05]  /*1ad0*/  BRA.U UP0, `(.L_x_45) ;  /* 0x0000000100087547 */ /* 0x000fea000b800000 */
[----:B------:R-:W0:Y:S02]  /*1ae0*/  LDC.64 R2, c[0x0][0x3d0] ;  /* 0x0000f400ff027b82 */ /* 0x000e240000000a00 */
[----:B0-----:R-:W5:Y:S02]  /*1af0*/  LDG.E.64 R2, desc[UR8][R2.64] ;  /* 0x0000000802027981 */ /* 0x001f64000c1e1b00 */
.L_x_45:
[----:B------:R-:W0:Y:S01]  /*1b00*/  LDCU.64 UR4, c[0x0][0x390] ;  /* 0x00007200ff0477ac */ /* 0x000e220008000a00 */
[----:B-----5:R-:W-:-:S04]  /*1b10*/  IADD3 R0, P0, PT, R53, R2, RZ ;  /* 0x0000000235007210 */ /* 0x020fc80007f1e0ff */
[----:B------:R-:W-:Y:S02]  /*1b20*/  LEA.HI.X.SX32 R3, R53, R3, 0x1, P0 ;  /* 0x0000000335037211 */ /* 0x000fe400000f0eff */
[----:B0-----:R-:W-:-:S04]  /*1b30*/  LEA R2, P0, R0, UR4, 0x2 ;  /* 0x0000000400027c11 */ /* 0x001fc8000f8010ff */
[----:B------:R-:W-:-:S05]  /*1b40*/  LEA.HI.X R3, R0, UR5, R3, 0x2, P0 ;  /* 0x0000000500037c11 */ /* 0x000fca00080f1403 */
[----:B------:R-:W-:Y:S01]  /*1b50*/  STG.E desc[UR8][R2.64], R35 ;  /* 0x0000002302007986 */ /* 0x000fe2000c101908 */
[----:B------:R-:W-:Y:S05]  /*1b60*/  EXIT ;  /* 0x000000000000794d */ /* 0x000fea0003800000 */
.L_x_2:
[----:B------:R-:W-:Y:S01]  /*1b70*/  BAR.SYNC.DEFER_BLOCKING 0x0 ;  /* 0x0000000000007b1d */ /* 0x000fe20000010000 */
[----:B------:R-:W-:Y:S02]  /*1b80*/  ISETP.NE.AND P1, PT, R52, 0x1, PT ;  /* 0x000000013400780c */ /* 0x000fe40003f25270 */
[----:B------:R-:W-:Y:S02]  /*1b90*/  ISETP.NE.AND P0, PT, R48, 0x1, PT ;  /* 0x000000013000780c */ /* 0x000fe40003f05270 */
[----:B------:R-:W-:Y:S02]  /*1ba0*/  ISETP.NE.AND P4, PT, R40, 0x1, PT ;  /* 0x000000012800780c */ /* 0x000fe40003f85270 */
[----:B------:R-:W-:Y:S02]  /*1bb0*/  ISETP.NE.AND P3, PT, R24, 0x1, PT ;  /* 0x000000011800780c */ /* 0x000fe40003f65270 */
[----:B------:R-:W-:Y:S02]  /*1bc0*/  ISETP.NE.AND P6, PT, R26, 0x1, PT ;  /* 0x000000011a00780c */ /* 0x000fe40003fc5270 */
[----:B------:R-:W-:-:S02]  /*1bd0*/  ISETP.NE.AND P5, PT, R28, 0x1, PT ;  /* 0x000000011c00780c */ /* 0x000fc40003fa5270 */
[----:B------:R-:W-:Y:S02]  /*1be0*/  ISETP.NE.AND P2, PT, R30, 0x1, PT ;  /* 0x000000011e00780c */ /* 0x000fe40003f45270 */
[----:B------:R-:W-:Y:S02]  /*1bf0*/  @!P1 LEA R62, R62, UR4, 0x2 ;  /* 0x000000043e3e9c11 */ /* 0x000fe4000f8e10ff */
[----:B------:R-:W-:Y:S02]  /*1c00*/  @!P0 LEA R2, R51, UR4, 0x2 ;  /* 0x0000000433028c11 */ /* 0x000fe4000f8e10ff */
[----:B------:R-:W-:Y:S02]  /*1c10*/  @!P4 LEA R47, R47, UR4, 0x2 ;  /* 0x000000042f2fcc11 */ /* 0x000fe4000f8e10ff */
[----:B------:R-:W-:Y:S02]  /*1c20*/  @!P3 LEA R51, R46, UR4, 0x2 ;  /* 0x000000042e33bc11 */ /* 0x000fe4000f8e10ff */
[----:B------:R-:W-:Y:S01]  /*1c30*/  @!P6 LEA R24, R45, UR4, 0x2 ;  /* 0x000000042d18ec11 */ /* 0x000fe2000f8e10ff */
[----:B------:R-:W-:Y:S01]  /*1c40*/  @!P1 STS [R62], R49 ;  /* 0x000000313e009388 */ /* 0x000fe20000000800 */
[----:B------:R-:W-:-:S02]  /*1c50*/  ISETP.NE.AND P1, PT, R32, 0x1, PT ;  /* 0x000000012000780c */ /* 0x000fc40003f25270 */
[----:B------:R-:W-:Y:S01]  /*1c60*/  @!P2 LEA R26, R43, UR4, 0x2 ;  /* 0x000000042b1aac11 */ /* 0x000fe2000f8e10ff */
[----:B------:R0:W-:Y:S01]  /*1c70*/  @!P0 STS [R2], R39 ;  /* 0x0000002702008388 */ /* 0x0001e20000000800 */
[----:B------:R-:W-:-:S03]  /*1c80*/  ISETP.NE.AND P0, PT, R34, 0x1, PT ;  /* 0x000000012200780c */ /* 0x000fc60003f05270 */
[----:B------:R1:W-:Y:S01]  /*1c90*/  @!P4 STS [R47], R0 ;  /* 0x000000002f00c388 */ /* 0x0003e20000000800 */
[----:B------:R-:W-:-:S03]  /*1ca0*/  ISETP.NE.AND P4, PT, R36, 0x1, PT ;  /* 0x000000012400780c */ /* 0x000fc60003f85270 */
[----:B------:R2:W-:Y:S01]  /*1cb0*/  @!P3 STS [R51], R18 ;  /* 0x000000123300b388 */ /* 0x0005e20000000800 */
[----:B------:R-:W-:Y:S02]  /*1cc0*/  ISETP.NE.AND P3, PT, R37, 0x1, PT ;  /* 0x000000012500780c */ /* 0x000fe40003f65270 */
[----:B------:R-:W-:Y:S01]  /*1cd0*/  @!P5 LEA R37, R44, UR4, 0x2 ;  /* 0x000000042c25dc11 */ /* 0x000fe2000f8e10ff */
[----:B------:R-:W-:Y:S01]  /*1ce0*/  @!P6 STS [R24], R19 ;  /* 0x000000131800e388 */ /* 0x000fe20000000800 */
[----:B0-----:R-:W-:Y:S02]  /*1cf0*/  @!P1 LEA R39, R42, UR4, 0x2 ;  /* 0x000000042a279c11 */ /* 0x001fe4000f8e10ff */
[----:B------:R-:W-:Y:S01]  /*1d00*/  ISETP.NE.AND P6, PT, R38, 0x1, PT ;  /* 0x000000012600780c */ /* 0x000fe20003fc5270 */
[----:B------:R0:W-:Y:S01]  /*1d10*/  @!P5 STS [R37], R20 ;  /* 0x000000142500d388 */ /* 0x0001e20000000800 */
[----:B------:R-:W-:Y:S02]  /*1d20*/  ISETP.NE.AND P5, PT, R57, 0x1, PT ;  /* 0x000000013900780c */ /* 0x000fe40003fa5270 */
[----:B-1----:R-:W-:Y:S01]  /*1d30*/  @!P0 LEA R0, R41, UR4, 0x2 ;  /* 0x0000000429008c11 */ /* 0x002fe2000f8e10ff */
[----:B------:R1:W-:Y:S01]  /*1d40*/  @!P2 STS [R26], R21 ;  /* 0x000000151a00a388 */ /* 0x0003e20000000800 */
[----:B------:R-:W-:-:S02]  /*1d50*/  ISETP.NE.AND P2, PT, R58, 0x1, PT ;  /* 0x000000013a00780c */ /* 0x000fc40003f45270 */
[----:B------:R-:W-:Y:S01]  /*1d60*/  @!P4 LEA R2, R17, UR4, 0x2 ;  /* 0x000000041102cc11 */ /* 0x000fe2000f8e10ff */
[----:B------:R1:W-:Y:S01]  /*1d70*/  @!P1 STS [R39], R22 ;  /* 0x0000001627009388 */ /* 0x0003e20000000800 */
[----:B------:R-:W-:Y:S02]  /*1d80*/  ISETP.NE.AND P1, PT, R59, 0x1, PT ;  /* 0x000000013b00780c */ /* 0x000fe40003f25270 */
[----:B------:R-:W-:Y:S01]  /*1d90*/  @!P3 LEA R16, R16, UR4, 0x2 ;  /* 0x000000041010bc11 */ /* 0x000fe2000f8e10ff */
[----:B------:R1:W-:Y:S01]  /*1da0*/  @!P0 STS [R0], R23 ;  /* 0x0000001700008388 */ /* 0x0003e20000000800 */
[----:B------:R-:W-:Y:S02]  /*1db0*/  @!P6 LEA R54, R54, UR4, 0x2 ;  /* 0x000000043636ec11 */ /* 0x000fe4000f8e10ff */
[----:B--2---:R-:W-:Y:S01]  /*1dc0*/  @!P5 LEA R18, R55, UR4, 0x2 ;  /* 0x000000043712dc11 */ /* 0x004fe2000f8e10ff */
[----:B------:R1:W-:Y:S01]  /*1dd0*/  @!P4 STS [R2], R25 ;  /* 0x000000190200c388 */ /* 0x0003e20000000800 */
[----:B------:R-:W-:-:S02]  /*1de0*/  ISETP.GE.U32.AND P0, PT, R50, R3, PT ;  /* 0x000000033200720c */ /* 0x000fc40003f06070 */
[----:B------:R-:W-:Y:S01]  /*1df0*/  @!P2 LEA R56, R56, UR4, 0x2 ;  /* 0x000000043838ac11 */ /* 0x000fe2000f8e10ff */
[----:B------:R1:W-:Y:S02]  /*1e00*/  @!P3 STS [R16], R27 ;  /* 0x0000001b1000b388 */ /* 0x0003e40000000800 */
[----:B0-----:R-:W-:Y:S02]  /*1e10*/  @!P1 LEA R20, R53, UR4, 0x2 ;  /* 0x0000000435149c11 */ /* 0x001fe4000f8e10ff */
[----:B------:R1:W-:Y:S04]  /*1e20*/  @!P6 STS [R54], R29 ;  /* 0x0000001d3600e388 */ /* 0x0003e80000000800 */
[----:B------:R1:W-:Y:S04]  /*1e30*/  @!P5 STS [R18], R31 ;  /* 0x0000001f1200d388 */ /* 0x0003e80000000800 */
[----:B------:R1:W-:Y:S04]  /*1e40*/  @!P2 STS [R56], R33 ;  /* 0x000000213800a388 */ /* 0x0003e80000000800 */
[----:B------:R1:W-:Y:S01]  /*1e50*/  @!P1 STS [R20], R35 ;  /* 0x0000002314009388 */ /* 0x0003e20000000800 */
[----:B------:R-:W-:Y:S06]  /*1e60*/  BAR.SYNC.DEFER_BLOCKING 0x0 ;  /* 0x0000000000007b1d */ /* 0x000fec0000010000 */
[----:B------:R-:W-:Y:S05]  /*1e70*/  @P0 EXIT ;  /* 0x000000000000094d */ /* 0x000fea0003800000 */
[----:B------:R-:W-:Y:S01]  /*1e80*/  IADD3 R5, PT, PT, R7, R5, R6 ;  /* 0x0000000507057210 */ /* 0x000fe20007ffe006 */
[----:B------:R-:W0:Y:S01]  /*1e90*/  LDCU.64 UR10, c[0x0][0x390] ;  /* 0x00007200ff0a77ac */ /* 0x000e220008000a00 */
[----:B-1----:R-:W-:Y:S01]  /*1ea0*/  LOP3.LUT R0, RZ, R50, RZ, 0x33, !PT ;  /* 0x00000032ff007212 */ /* 0x002fe200078e33ff */
[----:B------:R-:W-:Y:S01]  /*1eb0*/  BSSY.RECONVERGENT B0, `(.L_x_46) ;  /* 0x0000022000007945 */ /* 0x000fe20003800200 */
[----:B------:R-:W-:-:S04]  /*1ec0*/  IADD3 R5, PT, PT, R9, R5, R8 ;  /* 0x0000000509057210 */ /* 0x000fc80007ffe008 */
[----:B------:R-:W-:-:S04]  /*1ed0*/  IADD3 R5, PT, PT, R11, R5, R10 ;  /* 0x000000050b057210 */ /* 0x000fc80007ffe00a */
[----:B------:R-:W-:-:S04]  /*1ee0*/  IADD3 R5, PT, PT, R13, R5, R12 ;  /* 0x000000050d057210 */ /* 0x000fc80007ffe00c */
[----:B------:R-:W-:-:S04]  /*1ef0*/  IADD3 R5, PT, PT, R15, R5, R14 ;  /* 0x000000050f057210 */ /* 0x000fc80007ffe00e */
[----:B------:R-:W-:-:S05]  /*1f00*/  IADD3 R10, PT, PT, R0, R5, R4 ;  /* 0x00000005000a7210 */ /* 0x000fca0007ffe004 */
[----:B------:R-:W-:-:S05]  /*1f10*/  IMAD.HI.U32 R0, R10, -0x55555555, RZ ;  /* 0xaaaaaaab0a007827 */ /* 0x000fca00078e00ff */
[----:B------:R-:W-:-:S04]  /*1f20*/  SHF.R.U32.HI R0, RZ, 0x8, R0 ;  /* 0x00000008ff007819 */ /* 0x000fc80000011600 */
[----:B------:R-:W-:-:S04]  /*1f30*/  LOP3.LUT R2, R0, 0x3, RZ, 0xc0, !PT ;  /* 0x0000000300027812 */ /* 0x000fc800078ec0ff */
[----:B------:R-:W-:-:S13]  /*1f40*/  ISETP.NE.AND P0, PT, R2, 0x3, PT ;  /* 0x000000030200780c */ /* 0x000fda0003f05270 */
[----:B0-----:R-:W-:Y:S05]  /*1f50*/  @!P0 BRA `(.L_x_47) ;  /* 0x00000000005c8947 */ /* 0x001fea0003800000 */
[----:B------:R-:W-:Y:S01]  /*1f60*/  VIADD R0, R0, 0x1 ;  /* 0x0000000100007836 */ /* 0x000fe20000000000 */
[----:B------:R-:W-:Y:S01]  /*1f70*/  BSSY.RECONVERGENT B1, `(.L_x_47) ;  /* 0x0000015000017945 */ /* 0x000fe20003800200 */
[----:B------:R-:W-:Y:S01]  /*1f80*/  ISETP.NE.AND P2, PT, RZ, UR6, PT ;  /* 0x00000006ff007c0c */ /* 0x000fe2000bf45270 */
[----:B------:R-:W-:Y:S01]  /*1f90*/  IMAD.MOV.U32 R11, RZ, RZ, RZ ;  /* 0x000000ffff0b7224 */ /* 0x000fe200078e00ff */
[----:B------:R-:W-:Y:S02]  /*1fa0*/  LEA R2, R50, UR4, 0x2 ;  /* 0x0000000432027c11 */ /* 0x000fe4000f8e10ff */
[----:B------:R-:W-:-:S05]  /*1fb0*/  LOP3.LUT R0, R0, 0x3, RZ, 0xc0, !PT ;  /* 0x0000000300007812 */ /* 0x000fca00078ec0ff */
[----:B------:R-:W-:-:S07]  /*1fc0*/  IMAD.MOV R0, RZ, RZ, -R0 ;  /* 0x000000ffff007224 */ /* 0x000fce00078e0a00 */
.L_x_48:
[----:B0-----:R-:W0:Y:S01]  /*1fd0*/  @!P2 LDC.64 R6, c[0x0][0x3d0] ;  /* 0x0000f400ff06ab82 */ /* 0x001e220000000a00 */
[----:B------:R-:W-:Y:S01]  /*1fe0*/  CS2R R4, SRZ ;  /* 0x0000000000047805 */ /* 0x000fe2000001ff00 */
[----:B------:R1:W2:Y:S05]  /*1ff0*/  LDS R9, [R2] ;  /* 0x0000000002097984 */ /* 0x0002aa0000000800 */
[----:B0-----:R-:W3:Y:S01]  /*2000*/  @!P2 LDG.E.64 R4, desc[UR8][R6.64] ;  /* 0x000000080604a981 */ /* 0x001ee2000c1e1b00 */
[----:B------:R-:W-:Y:S02]  /*2010*/  VIADD R0, R0, 0x1 ;  /* 0x0000000100007836 */ /* 0x000fe40000000000 */
[----:B-1----:R-:W-:Y:S01]  /*2020*/  VIADD R2, R2, 0x600 ;  /* 0x0000060002027836 */ /* 0x002fe20000000000 */
[----:B---3--:R-:W-:-:S02]  /*2030*/  IADD3 R8, P0, PT, R50, R4, RZ ;  /* 0x0000000432087210 */ /* 0x008fc40007f1e0ff */
[----:B------:R-:W-:-:S03]  /*2040*/  IADD3 R50, P1, PT, R50, 0x180, RZ ;  /* 0x0000018032327810 */ /* 0x000fc60007f3e0ff */
[----:B------:R-:W-:Y:S01]  /*2050*/  IMAD.X R5, R11, 0x1, R5, P0 ;  /* 0x000000010b057824 */ /* 0x000fe200000e0605 */
[----:B------:R-:W-:Y:S01]  /*2060*/  LEA R4, P0, R8, UR10, 0x2 ;  /* 0x0000000a08047c11 */ /* 0x000fe2000f8010ff */
[----:B------:R-:W-:-:S03]  /*2070*/  IMAD.X R11, RZ, RZ, R11, P1 ;  /* 0x000000ffff0b7224 */ /* 0x000fc600008e060b */
[----:B------:R-:W-:Y:S02]  /*2080*/  LEA.HI.X R5, R8, UR11, R5, 0x2, P0 ;  /* 0x0000000b08057c11 */ /* 0x000fe400080f1405 */
[----:B------:R-:W-:-:S03]  /*2090*/  ISETP.NE.AND P0, PT, R0, RZ, PT ;  /* 0x000000ff0000720c */ /* 0x000fc60003f05270 */
[----:B--2---:R0:W-:Y:S10]  /*20a0*/  STG.E desc[UR8][R4.64], R9 ;  /* 0x0000000904007986 */ /* 0x0041f4000c101908 */
[----:B------:R-:W-:Y:S05]  /*20b0*/  @P0 BRA `(.L_x_48) ;  /* 0xfffffffc00c40947 */ /* 0x000fea000383ffff */
[----:B------:R-:W-:Y:S05]  /*20c0*/  BSYNC.RECONVERGENT B1 ;  /* 0x0000000000017941 */ /* 0x000fea0003800200 */
.L_x_47:
[----:B------:R-:W-:Y:S05]  /*20d0*/  BSYNC.RECONVERGENT B0 ;  /* 0x0000000000007941 */ /* 0x000fea0003800200 */
.L_x_46:
[----:B------:R-:W-:-:S13]  /*20e0*/  ISETP.GE.U32.AND P0, PT, R10, 0x480, PT ;  /* 0x000004800a00780c */ /* 0x000fda0003f06070 */
[----:B------:R-:W-:Y:S05]  /*20f0*/  @!P0 EXIT ;  /* 0x000000000000894d */ /* 0x000fea0003800000 */
[----:B------:R-:W1:Y:S01]  /*2100*/  S2UR UR5, SR_CgaCtaId ;  /* 0x00000000000579c3 */ /* 0x000e620000008800 */
[----:B------:R-:W-:Y:S01]  /*2110*/  UMOV UR4, 0x400 ;  /* 0x0000040000047882 */ /* 0x000fe20000000000 */
[----:B------:R-:W-:Y:S01]  /*2120*/  UISETP.NE.AND UP0, UPT, UR6, URZ, UPT ;  /* 0x000000ff0600728c */ /* 0x000fe2000bf05270 */
[----:B------:R-:W-:Y:S02]  /*2130*/  IMAD.MOV.U32 R21, RZ, RZ, RZ ;  /* 0x000000ffff157224 */ /* 0x000fe400078e00ff */
[----:B------:R-:W-:-:S03]  /*2140*/  IMAD.MOV.U32 R23, RZ, RZ, RZ ;  /* 0x000000ffff177224 */ /* 0x000fc600078e00ff */
[----:B0-----:R-:W0:Y:S01]  /*2150*/  LDC.64 R4, c[0x0][0x390] ;  /* 0x0000e400ff047b82 */ /* 0x001e220000000a00 */
[----:B------:R-:W-:Y:S01]  /*2160*/  PLOP3.LUT P0, PT, PT, PT, UP0, 0x80, 0x8 ;  /* 0x000000000008781c */ /* 0x000fe20003f0f008 */
[----:B------:R-:W-:Y:S02]  /*2170*/  UISETP.NE.AND UP0, UPT, UR6, URZ, UPT ;  /* 0x000000ff0600728c */ /* 0x000fe4000bf05270 */
[----:B-1----:R-:W-:-:S06]  /*2180*/  ULEA UR4, UR5, UR4, 0x18 ;  /* 0x0000000405047291 */ /* 0x002fcc000f8ec0ff */
[C---:B------:R-:W-:Y:S01]  /*2190*/  LEA R0, R50.reuse, UR4, 0x2 ;  /* 0x0000000432007c11 */ /* 0x040fe2000f8e10ff */
[----:B0-----:R-:W-:-:S04]  /*21a0*/  IMAD.WIDE.U32 R10, R50, 0x4, R4 ;  /* 0x00000004320a7825 */ /* 0x001fc800078e0004 */
[----:B------:R-:W-:-:S07]  /*21b0*/  VIADD R0, R0, 0xc00 ;  /* 0x00000c0000007836 */ /* 0x000fce0000000000 */
.L_x_49:
[----:B-1----:R-:W0:Y:S01]  /*21c0*/  @!P0 LDC.64 R8, c[0x0][0x3d0] ;  /* 0x0000f400ff088b82 */ /* 0x002e220000000a00 */
[----:B------:R-:W-:Y:S01]  /*21d0*/  CS2R R4, SRZ ;  /* 0x0000000000047805 */ /* 0x000fe2000001ff00 */
[----:B------:R-:W1:Y:S04]  /*21e0*/  LDS R17, [R0+-0xc00] ;  /* 0xfff4000000117984 */ /* 0x000e680000000800 */
[----:B------:R-:W2:Y:S04]  /*21f0*/  LDS R19, [R0+-0x600] ;  /* 0xfffa000000137984 */ /* 0x000ea80000000800 */
[----:B0-----:R-:W3:Y:S01]  /*2200*/  @!P0 LDG.E.64 R4, desc[UR8][R8.64] ;  /* 0x0000000808048981 */ /* 0x001ee2000c1e1b00 */
[----:B------:R-:W-:-:S13]  /*2210*/  PLOP3.LUT P0, PT, PT, PT, UP0, 0x80, 0x8 ;  /* 0x000000000008781c */ /* 0x000fda0003f0f008 */
[----:B------:R-:W0:Y:S01]  /*2220*/  @!P0 LDC.64 R12, c[0x0][0x3d0] ;  /* 0x0000f400ff0c8b82 */ /* 0x000e220000000a00 */
[----:B---3--:R-:W-:-:S04]  /*2230*/  LEA R7, P1, R4, R21, 0x2 ;  /* 0x0000001504077211 */ /* 0x008fc800078210ff */
[----:B------:R-:W-:Y:S02]  /*2240*/  LEA.HI.X R5, R4, R23, R5, 0x2, P1 ;  /* 0x0000001704057211 */ /* 0x000fe400008f1405 */
[----:B------:R-:W-:-:S05]  /*2250*/  IADD3 R6, P1, PT, R10, R7, RZ ;  /* 0x000000070a067210 */ /* 0x000fca0007f3e0ff */
[----:B------:R-:W-:Y:S01]  /*2260*/  IMAD.X R7, R11, 0x1, R5, P1 ;  /* 0x000000010b077824 */ /* 0x000fe200008e0605 */
[----:B------:R-:W-:-:S04]  /*2270*/  CS2R R4, SRZ ;  /* 0x0000000000047805 */ /* 0x000fc8000001ff00 */
[----:B-1----:R1:W-:Y:S04]  /*2280*/  STG.E desc[UR8][R6.64], R17 ;  /* 0x0000001106007986 */ /* 0x0023e8000c101908 */
[----:B0-----:R-:W3:Y:S01]  /*2290*/  @!P0 LDG.E.64 R4, desc[UR8][R12.64] ;  /* 0x000000080c048981 */ /* 0x001ee2000c1e1b00 */
[----:B------:R-:W0:Y:S03]  /*22a0*/  @!P0 LDC.64 R14, c[0x0][0x3d0] ;  /* 0x0000f400ff0e8b82 */ /* 0x000e260000000a00 */
[----:B------:R-:W4:Y:S01]  /*22b0*/  LDS R17, [R0] ;  /* 0x0000000000117984 */ /* 0x000f220000000800 */
[----:B---3--:R-:W-:-:S04]  /*22c0*/  LEA R9, P1, R4, R21, 0x2 ;  /* 0x0000001504097211 */ /* 0x008fc800078210ff */
[----:B------:R-:W-:Y:S02]  /*22d0*/  LEA.HI.X R5, R4, R23, R5, 0x2, P1 ;  /* 0x0000001704057211 */ /* 0x000fe400008f1405 */
[----:B------:R-:W-:-:S05]  /*22e0*/  IADD3 R8, P1, PT, R10, R9, RZ ;  /* 0x000000090a087210 */ /* 0x000fca0007f3e0ff */
[----:B------:R-:W-:Y:S01]  /*22f0*/  IMAD.X R9, R11, 0x1, R5, P1 ;  /* 0x000000010b097824 */ /* 0x000fe200008e0605 */
[----:B------:R-:W-:-:S04]  /*2300*/  CS2R R4, SRZ ;  /* 0x0000000000047805 */ /* 0x000fc8000001ff00 */
[----:B--2---:R-:W-:Y:S04]  /*2310*/  STG.E desc[UR8][R8.64+0x600], R19 ;  /* 0x0006001308007986 */ /* 0x004fe8000c101908 */
[----:B0-----:R-:W1:Y:S01]  /*2320*/  @!P0 LDG.E.64 R4, desc[UR8][R14.64] ;  /* 0x000000080e048981 */ /* 0x001e62000c1e1b00 */
[----:B------:R-:W0:Y:S03]  /*2330*/  @!P0 LDC.64 R12, c[0x0][0x3d0] ;  /* 0x0000f400ff0c8b82 */ /* 0x000e260000000a00 */
[----:B------:R2:W3:Y:S01]  /*2340*/  LDS R9, [R0+0x600] ;  /* 0x0006000000097984 */ /* 0x0004e20000000800 */
[----:B-1----:R-:W-:-:S04]  /*2350*/  LEA R7, P1, R4, R21, 0x2 ;  /* 0x0000001504077211 */ /* 0x002fc800078210ff */
[----:B------:R-:W-:Y:S02]  /*2360*/  LEA.HI.X R5, R4, R23, R5, 0x2, P1 ;  /* 0x0000001704057211 */ /* 0x000fe400008f1405 */
[----:B------:R-:W-:-:S05]  /*2370*/  IADD3 R6, P1, PT, R10, R7, RZ ;  /* 0x000000070a067210 */ /* 0x000fca0007f3e0ff */
[----:B------:R-:W-:Y:S01]  /*2380*/  IMAD.X R7, R11, 0x1, R5, P1 ;  /* 0x000000010b077824 */ /* 0x000fe200008e0605 */
[----:B------:R-:W-:-:S04]  /*2390*/  CS2R R4, SRZ ;  /* 0x0000000000047805 */ /* 0x000fc8000001ff00 */
[----:B----4-:R1:W-:Y:S04]  /*23a0*/  STG.E desc[UR8][R6.64+0xc00], R17 ;  /* 0x000c001106007986 */ /* 0x0103e8000c101908 */
[----:B0-----:R-:W4:Y:S01]  /*23b0*/  @!P0 LDG.E.64 R4, desc[UR8][R12.64] ;  /* 0x000000080c048981 */ /* 0x001f22000c1e1b00 */
[----:B------:R-:W-:Y:S02]  /*23c0*/  VIADD R50, R50, 0x600 ;  /* 0x0000060032327836 */ /* 0x000fe40000000000 */
[----:B--2---:R-:W-:Y:S01]  /*23d0*/  VIADD R0, R0, 0x1800 ;  /* 0x0000180000007836 */ /* 0x004fe20000000000 */
[----:B----4-:R-:W-:Y:S02]  /*23e0*/  LEA R15, P1, R4, R21, 0x2 ;  /* 0x00000015040f7211 */ /* 0x010fe400078210ff */
[----:B------:R-:W-:-:S02]  /*23f0*/  IADD3 R21, P2, PT, R21, 0x1800, RZ ;  /* 0x0000180015157810 */ /* 0x000fc40007f5e0ff */
[----:B------:R-:W-:Y:S02]  /*2400*/  LEA.HI.X R5, R4, R23, R5, 0x2, P1 ;  /* 0x0000001704057211 */ /* 0x000fe400008f1405 */
[----:B------:R-:W-:Y:S01]  /*2410*/  IADD3 R4, P1, PT, R10, R15, RZ ;  /* 0x0000000f0a047210 */ /* 0x000fe20007f3e0ff */
[----:B------:R-:W-:-:S04]  /*2420*/  IMAD.X R23, RZ, RZ, R23, P2 ;  /* 0x000000ffff177224 */ /* 0x000fc800010e0617 */
[----:B------:R-:W-:Y:S01]  /*2430*/  IMAD.X R5, R11, 0x1, R5, P1 ;  /* 0x000000010b057824 */ /* 0x000fe200008e0605 */
[----:B------:R-:W-:-:S04]  /*2440*/  ISETP.GE.AND P1, PT, R50, R3, PT ;  /* 0x000000033200720c */ /* 0x000fc80003f26270 */
[----:B---3--:R1:W-:Y:S09]  /*2450*/  STG.E desc[UR8][R4.64+0x1200], R9 ;  /* 0x0012000904007986 */ /* 0x0083f2000c101908 */
[----:B------:R-:W-:Y:S05]  /*2460*/  @!P1 BRA `(.L_x_49) ;  /* 0xfffffffc00549947 */ /* 0x000fea000383ffff */
[----:B------:R-:W-:Y:S05]  /*2470*/  EXIT ;  /* 0x000000000000794d */ /* 0x000fea0003800000 */
.L_x_1:
[----:B------:R-:W0:Y:S01]  /*2480*/  S2R R35, SR_TID.X ;  /* 0x0000000000237919 */ /* 0x000e220000002100 */
[----:B------:R-:W1:Y:S01]  /*2490*/  LDC.64 R2, c[0x0][0x3c8] ;  /* 0x0000f200ff027b82 */ /* 0x000e620000000a00 */
[----:B------:R-:W2:Y:S01]  /*24a0*/  LDCU.U8 UR4, c[0x0][0x3b8] ;  /* 0x00007700ff0477ac */ /* 0x000ea20008000000 */
[----:B------:R-:W3:Y:S01]  /*24b0*/  LDCU.64 UR10, c[0x0][0x380] ;  /* 0x00007000ff0a77ac */ /* 0x000ee20008000a00 */
[----:B--2---:R-:W-:Y:S01]  /*24c0*/  ISETP.NE.AND P0, PT, RZ, UR4, PT ;  /* 0x00000004ff007c0c */ /* 0x004fe2000bf05270 */
[----:B------:R-:W-:-:S03]  /*24d0*/  USHF.R.S32.HI UR4, URZ, 0x1f, UR7 ;  /* 0x0000001fff047899 */ /* 0x000fc60008011407 */
[----:B-1----:R-:W-:Y:S02]  /*24e0*/  SEL R2, R2, RZ, !P0 ;  /* 0x000000ff02027207 */ /* 0x002fe40004000000 */
[C---:B0-----:R-:W-:Y:S02]  /*24f0*/  LOP3.LUT R4, R35.reuse, 0x1f, RZ, 0xc0, !PT ;  /* 0x0000001f23047812 */ /* 0x041fe400078ec0ff */
[----:B------:R-:W-:-:S05]  /*2500*/  LOP3.LUT R5, R35, 0x3e0, RZ, 0xc0, !PT ;  /* 0x000003e023057812 */ /* 0x000fca00078ec0ff */
[----:B------:R-:W-:-:S05]  /*2510*/  IMAD R5, R5, 0xf, R4 ;  /* 0x0000000f05057824 */ /* 0x000fca00078e0204 */
[----:B------:R-:W-:Y:S02]  /*2520*/  IADD3 R5, P1, P2, R5, UR7, R2 ;  /* 0x0000000705057c10 */ /* 0x000fe4000fa3e002 */
[----:B------:R-:W-:Y:S02]  /*2530*/  SEL R2, R3, RZ, !P0 ;  /* 0x000000ff03027207 */ /* 0x000fe40004000000 */
[----:B---3--:R-:W-:Y:S02]  /*2540*/  LEA R4, P0, R5, UR10, 0x2 ;  /* 0x0000000a05047c11 */ /* 0x008fe4000f8010ff */
[----:B------:R-:W-:-:S04]  /*2550*/  IADD3.X R2, PT, PT, RZ, UR4, R2, P1, P2 ;  /* 0x00000004ff027c10 */ /* 0x000fc80008fe4402 */
        /* <DEDUP_REMOVED lines=19> */
[----:B------:R-:W0:Y:S01]  /*2690*/  S2R R44, SR_LANEID ;  /* 0x00000000002c7919 */ /* 0x000e220000000000 */
[----:B------:R-:W-:Y:S01]  /*26a0*/  IMAD.MOV.U32 R43, RZ, RZ, 0x2 ;  /* 0x00000002ff2b7424 */ /* 0x000fe200078e00ff */
        /* <DEDUP_REMOVED lines=20> */
[----:B------:R-:W0:Y:S04]  /*27f0*/  LDS R34, [R4] ;  /* 0x0000000004227984 */ /* 0x000e280000000800 */
[----:B------:R-:W1:Y:S04]  /*2800*/  LDS R33, [R4+0x4] ;  /* 0x0000040004217984 */ /* 0x000e680000000800 */
[----:B------:R-:W2:Y:S04]  /*2810*/  LDS R32, [R4+0x8] ;  /* 0x0000080004207984 */ /* 0x000ea80000000800 */
[----:B------:R-:W3:Y:S04]  /*2820*/  LDS R31, [R4+0xc] ;  /* 0x00000c00041f7984 */ /* 0x000ee80000000800 */
[----:B------:R-:W4:Y:S04]  /*2830*/  LDS R30, [R4+0x10] ;  /* 0x00001000041e7984 */ /* 0x000f280000000800 */
[----:B------:R-:W5:Y:S04]  /*2840*/  LDS R29, [R4+0x14] ;  /* 0x00001400041d7984 */ /* 0x000f680000000800 */
[----:B------:R-:W-:Y:S04]  /*2850*/  LDS R28, [R4+0x18] ;  /* 0x00001800041c7984 */ /* 0x000fe80000000800 */
        /* <DEDUP_REMOVED lines=8> */
[----:B------:R-:W-:Y:S01]  /*28e0*/  ISETP.NE.AND P1, PT, R27, 0x1, PT ;  /* 0x000000011b00780c */ /* 0x000fe20003f25270 */
[----:B------:R-:W1:Y:S01]  /*28f0*/  LDS R19, [R4+0x30] ;  /* 0x0000300004137984 */ /* 0x000e620000000800 */
[----:B--2---:R-:W-:Y:S02]  /*2900*/  LOP3.LUT R26, R32, 0x80000001, RZ, 0xc0, !PT ;  /* 0x80000001201a7812 */ /* 0x004fe400078ec0ff */
[----:B------:R-:W-:Y:S01]  /*2910*/  SEL R2, RZ, 0x1, P0 ;  /* 0x00000001ff027807 */ /* 0x000fe20000000000 */
[----:B------:R-:W2:Y:S01]  /*2920*/  LDS R17, [R4+0x34] ;  /* 0x0000340004117984 */ /* 0x000ea20000000800 */
[----:B------:R-:W-:Y:S02]  /*2930*/  ISETP.NE.AND P2, PT, R26, 0x1, PT ;  /* 0x000000011a00780c */ /* 0x000fe40003f45270 */
[----:B---3--:R-:W-:Y:S01]  /*2940*/  LOP3.LUT R23, R31, 0x80000001, RZ, 0xc0, !PT ;  /* 0x800000011f177812 */ /* 0x008fe200078ec0ff */
[----:B------:R3:W2:Y:S02]  /*2950*/  LDS R16, [R4+0x38] ;  /* 0x0000380004107984 */ /* 0x0006a40000000800 */
[----:B------:R-:W-:Y:S01]  /*2960*/  @P0 IMAD.MOV R43, RZ, RZ, 0x1 ;  /* 0x00000001ff2b0424 */ /* 0x000fe200078e02ff */
[----:B------:R-:W-:Y:S01]  /*2970*/  BAR.SYNC.DEFER_BLOCKING 0x0 ;  /* 0x0000000000007b1d */ /* 0x000fe20000010000 */
[----:B------:R-:W-:Y:S01]  /*2980*/  @P1 IMAD.MOV R43, RZ, RZ, R2 ;  /* 0x000000ffff2b1224 */ /* 0x000fe200078e0202 */
[----:B------:R-:W-:-:S02]  /*2990*/  ISETP.NE.AND P0, PT, R23, 0x1, PT ;  /* 0x000000011700780c */ /* 0x000fc40003f05270 */
[----:B----4-:R-:W-:Y:S01]  /*29a0*/  LOP3.LUT R2, R30, 0x80000001, RZ, 0xc0, !PT ;  /* 0x800000011e027812 */ /* 0x010fe200078ec0ff */
[----:B------:R-:W-:Y:S02]  /*29b0*/  VIADD R42, R43, 0x1 ;  /* 0x000000012b2a7836 */ /* 0x000fe40000000000 */
[----:B------:R-:W-:Y:S01]  /*29c0*/  @P2 IMAD.MOV R42, RZ, RZ, R43 ;  /* 0x000000ffff2a2224 */ /* 0x000fe200078e022b */
[----:B------:R-:W-:Y:S02]  /*29d0*/  ISETP.NE.AND P1, PT, R2, 0x1, PT ;  /* 0x000000010200780c */ /* 0x000fe40003f25270 */
[----:B-----5:R-:W-:Y:S01]  /*29e0*/  LOP3.LUT R2, R29, 0x80000001, RZ, 0xc0, !PT ;  /* 0x800000011d027812 */ /* 0x020fe200078ec0ff */
[----:B------:R-:W-:Y:S01]  /*29f0*/  VIADD R41, R42, 0x1 ;  /* 0x000000012a297836 */ /* 0x000fe20000000000 */
[----:B------:R-:W-:Y:S02]  /*2a00*/  LOP3.LUT R18, R25, 0x80000001, RZ, 0xc0, !PT ;  /* 0x8000000119127812 */ /* 0x000fe400078ec0ff */
[----:B------:R-:W-:Y:S01]  /*2a10*/  ISETP.NE.AND P2, PT, R44, RZ, PT ;  /* 0x000000ff2c00720c */ /* 0x000fe20003f45270 */
[----:B------:R-:W-:Y:S01]  /*2a20*/  @P0 IMAD.MOV R41, RZ, RZ, R42 ;  /* 0x000000ffff290224 */ /* 0x000fe200078e022a */
[----:B------:R-:W-:-:S02]  /*2a30*/  ISETP.NE.AND P0, PT, R2, 0x1, PT ;  /* 0x000000010200780c */ /* 0x000fc40003f05270 */
[----:B------:R-:W-:Y:S01]  /*2a40*/  LOP3.LUT R2, R28, 0x80000001, RZ, 0xc0, !PT ;  /* 0x800000011c027812 */ /* 0x000fe200078ec0ff */
[----:B------:R-:W-:Y:S02]  /*2a50*/  VIADD R40, R41, 0x1 ;  /* 0x0000000129287836 */ /* 0x000fe40000000000 */
[----:B------:R-:W-:Y:S01]  /*2a60*/  @P1 IMAD.MOV R40, RZ, RZ, R41 ;  /* 0x000000ffff281224 */ /* 0x000fe200078e0229 */
[----:B------:R-:W-:Y:S02]  /*2a70*/  ISETP.NE.AND P1, PT, R2, 0x1, PT ;  /* 0x000000010200780c */ /* 0x000fe40003f25270 */
[----:B------:R-:W-:Y:S01]  /*2a80*/  LOP3.LUT R2, R24, 0x80000001, RZ, 0xc0, !PT ;  /* 0x8000000118027812 */ /* 0x000fe200078ec0ff */
[----:B------:R-:W-:-:S04]  /*2a90*/  VIADD R39, R40, 0x1 ;  /* 0x0000000128277836 */ /* 0x000fc80000000000 */
[----:B------:R-:W-:Y:S01]  /*2aa0*/  @P0 IMAD.MOV R39, RZ, RZ, R40 ;  /* 0x000000ffff270224 */ /* 0x000fe200078e0228 */
[----:B------:R-:W-:-:S03]  /*2ab0*/  ISETP.NE.AND P0, PT, R18, 0x1, PT ;  /* 0x000000011200780c */ /* 0x000fc60003f05270 */
[----:B------:R-:W-:Y:S02]  /*2ac0*/  VIADD R38, R39, 0x1 ;  /* 0x0000000127267836 */ /* 0x000fe40000000000 */
[----:B------:R-:W-:Y:S01]  /*2ad0*/  @P1 IMAD.MOV R38, RZ, RZ, R39 ;  /* 0x000000ffff261224 */ /* 0x000fe200078e0227 */
[----:B------:R-:W-:Y:S02]  /*2ae0*/  ISETP.NE.AND P1, PT, R2, 0x1, PT ;  /* 0x000000010200780c */ /* 0x000fe40003f25270 */
[----:B------:R-:W-:Y:S01]  /*2af0*/  LOP3.LUT R2, R22, 0x80000001, RZ, 0xc0, !PT ;  /* 0x8000000116027812 */ /* 0x000fe200078ec0ff */
[----:B------:R-:W-:-:S04]  /*2b00*/  VIADD R37, R38, 0x1 ;  /* 0x0000000126257836 */ /* 0x000fc80000000000 */
[----:B------:R-:W-:Y:S01]  /*2b10*/  @P0 IMAD.MOV R37, RZ, RZ, R38 ;  /* 0x000000ffff250224 */ /* 0x000fe200078e0226 */
[----:B------:R-:W-:Y:S02]  /*2b20*/  ISETP.NE.AND P0, PT, R2, 0x1, PT ;  /* 0x000000010200780c */ /* 0x000fe40003f05270 */
[----:B0-----:R-:W-:Y:S01]  /*2b30*/  LOP3.LUT R2, R21, 0x80000001, RZ, 0xc0, !PT ;  /* 0x8000000115027812 */ /* 0x001fe200078ec0ff */
[----:B------:R-:W-:Y:S02]  /*2b40*/  VIADD R36, R37, 0x1 ;  /* 0x0000000125247836 */ /* 0x000fe40000000000 */
[----:B------:R-:W-:Y:S01]  /*2b50*/  @P1 IMAD.MOV R36, RZ, RZ, R37 ;  /* 0x000000ffff241224 */ /* 0x000fe200078e0225 */
[----:B------:R-:W-:Y:S02]  /*2b60*/  ISETP.NE.AND P1, PT, R2, 0x1, PT ;  /* 0x000000010200780c */ /* 0x000fe40003f25270 */
[----:B-1----:R-:W-:Y:S01]  /*2b70*/  LOP3.LUT R2, R20, 0x80000001, RZ, 0xc0, !PT ;  /* 0x8000000114027812 */ /* 0x002fe200078ec0ff */
[----:B------:R-:W-:-:S04]  /*2b80*/  VIADD R45, R36, 0x1 ;  /* 0x00000001242d7836 */ /* 0x000fc80000000000 */
[----:B------:R-:W-:Y:S01]  /*2b90*/  @P0 IMAD.MOV R45, RZ, RZ, R36 ;  /* 0x000000ffff2d0224 */ /* 0x000fe200078e0224 */
[----:B------:R-:W-:Y:S02]  /*2ba0*/  ISETP.NE.AND P0, PT, R2, 0x1, PT ;  /* 0x000000010200780c */ /* 0x000fe40003f05270 */
[----:B------:R-:W-:Y:S01]  /*2bb0*/  LOP3.LUT R2, R19, 0x80000001, RZ, 0xc0, !PT ;  /* 0x8000000113027812 */ /* 0x000fe200078ec0ff */
[----:B---3--:R-:W-:Y:S02]  /*2bc0*/  VIADD R4, R45, 0x1 ;  /* 0x000000012d047836 */ /* 0x008fe40000000000 */
[----:B------:R-:W-:Y:S01]  /*2bd0*/  @P1 IMAD.MOV R4, RZ, RZ, R45 ;  /* 0x000000ffff041224 */ /* 0x000fe200078e022d */
[----:B------:R-:W-:Y:S02]  /*2be0*/  ISETP.NE.AND P1, PT, R2, 0x1, PT ;  /* 0x000000010200780c */ /* 0x000fe40003f25270 */
[----:B--2---:R-:W-:Y:S01]  /*2bf0*/  LOP3.LUT R2, R17, 0x80000001, RZ, 0xc0, !PT ;  /* 0x8000000111027812 */ /* 0x004fe200078ec0ff */
[----:B------:R-:W-:-:S04]  /*2c00*/  VIADD R5, R4, 0x1 ;  /* 0x0000000104057836 */ /* 0x000fc80000000000 */
[----:B------:R-:W-:Y:S01]  /*2c10*/  @P0 IMAD.MOV R5, RZ, RZ, R4 ;  /* 0x000000ffff050224 */ /* 0x000fe200078e0204 */
[----:B------:R-:W-:Y:S02]  /*2c20*/  ISETP.NE.AND P0, PT, R2, 0x1, PT ;  /* 0x000000010200780c */ /* 0x000fe40003f05270 */
[----:B------:R-:W-:Y:S01]  /*2c30*/  LOP3.LUT R2, R16, 0x80000001, RZ, 0xc0, !PT ;  /* 0x8000000110027812 */ /* 0x000fe200078ec0ff */
[----:B------:R-:W-:Y:S02]  /*2c40*/  VIADD R4, R5, 0x1 ;  /* 0x0000000105047836 */ /* 0x000fe40000000000 */
[----:B------:R-:W-:Y:S01]  /*2c50*/  @P1 IMAD.MOV R4, RZ, RZ, R5 ;  /* 0x000000ffff041224 */ /* 0x000fe200078e0205 */
[----:B------:R-:W-:-:S03]  /*2c60*/  ISETP.NE.AND P1, PT, R2, 0x1, PT ;  /* 0x000000010200780c */ /* 0x000fc60003f25270 */
[----:B------:R-:W-:-:S04]  /*2c70*/  VIADD R5, R4, 0x1 ;  /* 0x0000000104057836 */ /* 0x000fc80000000000 */
[----:B------:R-:W-:-:S04]  /*2c80*/  @P0 IMAD.MOV R5, RZ, RZ, R4 ;  /* 0x000000ffff050224 */ /* 0x000fc800078e0204 */
[----:B------:R-:W-:Y:S02]  /*2c90*/  VIADD R2, R5, 0x1 ;  /* 0x0000000105027836 */ /* 0x000fe40000000000 */
        /* <DEDUP_REMOVED lines=13> */
[----:B------:R-:W-:-:S03]  /*2d70*/  ISETP.NE.AND P0, PT, R3, 0x2, PT ;  /* 0x000000020300780c */ /* 0x000fc60003f05270 */
[----:B------:R-:W-:Y:S01]  /*2d80*/  IMAD.IADD R2, R47, 0x1, -R2 ;  /* 0x000000012f027824 */ /* 0x000fe200078e0a02 */
[----:B------:R-:W-:Y:S01]  /*2d90*/  @!P1 STS [R46], R47 ;  /* 0x0000002f2e009388 */ /* 0x000fe20000000800 */
[----:B------:R-:W-:Y:S01]  /*2da0*/  BAR.SYNC.DEFER_BLOCKING 0x0 ;  /* 0x0000000000007b1d */ /* 0x000fe20000010000 */
[----:B------:R-:W-:-:S05]  /*2db0*/  ISETP.NE.AND P1, PT, R3, 0x9, PT ;  /* 0x000000090300780c */ /* 0x000fca0003f25270 */
[----:B------:R-:W0:Y:S04]  /*2dc0*/  LDS.128 R4, [UR4] ;  /* 0x00000004ff047984 */ /* 0x000e280008000c00 */
[----:B------:R-:W1:Y:S04]  /*2dd0*/  LDS.128 R8, [UR4+0x10] ;  /* 0x00001004ff087984 */ /* 0x000e680008000c00 */
[----:B------:R-:W2:Y:S01]  /*2de0*/  LDS.128 R12, [UR4+0x20] ;  /* 0x00002004ff0c7984 */ /* 0x000ea20008000c00 */
[----:B0-----:R-:W-:-:S04]  /*2df0*/  IMAD.IADD R5, R4, 0x1, R5 ;  /* 0x0000000104057824 */ /* 0x001fc800078e0205 */
[----:B------:R-:W-:Y:S01]  /*2e00*/  IMAD.IADD R6, R6, 0x1, R5 ;  /* 0x0000000106067824 */ /* 0x000fe200078e0205 */
[----:B------:R-:W-:Y:S02]  /*2e10*/  SEL R4, R5, R4, !P0 ;  /* 0x0000000405047207 */ /* 0x000fe40004000000 */
[----:B------:R-:W-:Y:S01]  /*2e20*/  ISETP.NE.AND P0, PT, R3, 0x3, PT ;  /* 0x000000030300780c */ /* 0x000fe20003f05270 */
[----:B------:R-:W-:-:S03]  /*2e30*/  IMAD.IADD R7, R7, 0x1, R6 ;  /* 0x0000000107077824 */ /* 0x000fc600078e0206 */
[----:B------:R-:W-:Y:S01]  /*2e40*/  SEL R4, R6, R4, !P0 ;  /* 0x0000000406047207 */ /* 0x000fe20004000000 */
[----:B-1----:R-:W-:Y:S01]  /*2e50*/  IMAD.IADD R8, R7, 0x1, R8 ;  /* 0x0000000107087824 */ /* 0x002fe200078e0208 */
[----:B------:R-:W-:-:S03]  /*2e60*/  ISETP.NE.AND P0, PT, R3, 0x4, PT ;  /* 0x000000040300780c */ /* 0x000fc60003f05270 */
[----:B------:R-:W-:Y:S01]  /*2e70*/  IMAD.IADD R9, R9, 0x1, R8 ;  /* 0x0000000109097824 */ /* 0x000fe200078e0208 */
[----:B------:R-:W-:Y:S02]  /*2e80*/  SEL R4, R7, R4, !P0 ;  /* 0x0000000407047207 */ /* 0x000fe40004000000 */
[----:B------:R-:W-:Y:S01]  /*2e90*/  ISETP.NE.AND P0, PT, R3, 0x5, PT ;  /* 0x000000050300780c */ /* 0x000fe20003f05270 */
[----:B------:R-:W-:-:S03]  /*2ea0*/  IMAD.IADD R10, R10, 0x1, R9 ;  /* 0x000000010a0a7824 */ /* 0x000fc600078e0209 */
[----:B------:R-:W-:Y:S01]  /*2eb0*/  SEL R4, R8, R4, !P0 ;  /* 0x0000000408047207 */ /* 0x000fe20004000000 */
[----:B------:R-:W-:Y:S01]  /*2ec0*/  IMAD.IADD R11, R11, 0x1, R10 ;  /* 0x000000010b0b7824 */ /* 0x000fe200078e020a */
[----:B------:R-:W-:-:S03]  /*2ed0*/  ISETP.NE.AND P0, PT, R3, 0x6, PT ;  /* 0x000000060300780c */ /* 0x000fc60003f05270 */
[----:B--2---:R-:W-:Y:S01]  /*2ee0*/  IMAD.IADD R12, R11, 0x1, R12 ;  /* 0x000000010b0c7824 */ /* 0x004fe200078e020c */
[----:B------:R-:W-:Y:S02]  /*2ef0*/  SEL R4, R9, R4, !P0 ;  /* 0x0000000409047207 */ /* 0x000fe40004000000 */
[----:B------:R-:W-:Y:S01]  /*2f00*/  ISETP.NE.AND P0, PT, R3, 0x7, PT ;  /* 0x000000070300780c */ /* 0x000fe20003f05270 */
[----:B------:R-:W-:-:S03]  /*2f10*/  IMAD.IADD R13, R13, 0x1, R12 ;  /* 0x000000010d0d7824 */ /* 0x000fc600078e020c */
[----:B------:R-:W-:Y:S01]  /*2f20*/  SEL R4, R10, R4, !P0 ;  /* 0x000000040a047207 */ /* 0x000fe20004000000 */
[----:B------:R-:W-:Y:S01]  /*2f30*/  IMAD.IADD R14, R14, 0x1, R13 ;  /* 0x000000010e0e7824 */ /* 0x000fe200078e020d */
[----:B------:R-:W-:-:S03]  /*2f40*/  ISETP.NE.AND P0, PT, R3, 0x8, PT ;  /* 0x000000080300780c */ /* 0x000fc60003f05270 */
[----:B------:R-:W-:Y:S01]  /*2f50*/  IMAD.IADD R15, R15, 0x1, R14 ;  /* 0x000000010f0f7824 */ /* 0x000fe200078e020e */
[----:B------:R-:W-:Y:S02]  /*2f60*/  SEL R4, R11, R4, !P0 ;  /* 0x000000040b047207 */ /* 0x000fe40004000000 */
[C---:B------:R-:W-:Y:S02]  /*2f70*/  ISETP.NE.AND P0, PT, R3.reuse, 0xa, PT ;  /* 0x0000000a0300780c */ /* 0x040fe40003f05270 */
[----:B------:R-:W-:Y:S02]  /*2f80*/  SEL R4, R12, R4, !P1 ;  /* 0x000000040c047207 */ /* 0x000fe40004800000 */
[----:B------:R-:W-:Y:S02]  /*2f90*/  ISETP.NE.AND P1, PT, R3, 0xb, PT ;  /* 0x0000000b0300780c */ /* 0x000fe40003f25270 */
[----:B------:R-:W-:Y:S02]  /*2fa0*/  SEL R4, R13, R4, !P0 ;  /* 0x000000040d047207 */ /* 0x000fe40004000000 */
[----:B------:R-:W-:-:S02]  /*2fb0*/  SEL R3, R2, RZ, P2 ;  /* 0x000000ff02037207 */ /* 0x000fc40001000000 */
[----:B------:R-:W-:Y:S02]  /*2fc0*/  SEL R4, R14, R4, !P1 ;  /* 0x000000040e047207 */ /* 0x000fe40004800000 */
[C---:B------:R-:W-:Y:S02]  /*2fd0*/  ISETP.GT.U32.AND P1, PT, R35.reuse, 0x1f, PT ;  /* 0x0000001f2300780c */ /* 0x040fe40003f24070 */
[----:B------:R-:W-:Y:S01]  /*2fe0*/  ISETP.GE.U32.AND P0, PT, R35, 0x20, PT ;  /* 0x000000202300780c */ /* 0x000fe20003f06070 */
[----:B------:R-:W-:-:S05]  /*2ff0*/  IMAD.IADD R5, R4, 0x1, R3 ;  /* 0x0000000104057824 */ /* 0x000fca00078e0203 */
[----:B------:R-:W-:-:S05]  /*3000*/  SEL R13, R2, R5, !P0 ;  /* 0x00000005020d7207 */ /* 0x000fca0004000000 */
[----:B------:R-:W-:Y:S05]  /*3010*/  @P1 BRA `(.L_x_50) ;  /* 0x0000000800c41947 */ /* 0x000fea0003800000 */
[----:B------:R-:W0:Y:S01]  /*3020*/  LDC.64 R8, c[0x0][0x3a0] ;  /* 0x0000e800ff087b82 */ /* 0x000e220000000a00 */
[----:B------:R-:W-:Y:S02]  /*3030*/  ISETP.NE.AND P0, PT, R35, RZ, PT ;  /* 0x000000ff2300720c */ /* 0x000fe40003f05270 */
[----:B------:R-:W-:-:S05]  /*3040*/  LOP3.LUT R47, RZ, R35, RZ, 0x33, !PT ;  /* 0x00000023ff2f7212 */ /* 0x000fca00078e33ff */
[----:B------:R-:W-:-:S06]  /*3050*/  IMAD.IADD R47, R0, 0x1, R47 ;  /* 0x00000001002f7824 */ /* 0x000fcc00078e022f */
[----:B------:R-:W-:Y:S01]  /*3060*/  @!P0 IMAD.MOV.U32 R14, RZ, RZ, 0x64 ;  /* 0x00000064ff0e8424 */ /* 0x000fe200078e00ff */
[----:B------:R1:W-:Y:S01]  /*3070*/  @!P0 STS [UR4+0x4c], R15 ;  /* 0x00004c0fff008988 */ /* 0x0003e20008000804 */
[----:B0-----:R-:W-:-:S04]  /*3080*/  IMAD.WIDE R2, R0, 0x8, R8 ;  /* 0x0000000800027825 */ /* 0x001fc800078e0208 */
[----:B------:R-:W-:Y:S01]  /*3090*/  IMAD.WIDE R8, R47, 0x8, R8 ;  /* 0x000000082f087825 */ /* 0x000fe200078e0208 */
[----:B------:R1:W-:Y:S01]  /*30a0*/  @!P0 ST.E.64.STRONG.GPU desc[UR8][R2.64+0x100], R14 ;  /* 0x0001000e02008985 */ /* 0x0003e2000c10fb08 */
[----:B------:R-:W-:Y:S05]  /*30b0*/  NANOSLEEP 0x249 ;  /* 0x000002490000795d */ /* 0x000fea0003800000 */
[----:B------:R-:W2:Y:S01]  /*30c0*/  LD.E.64.STRONG.GPU R4, desc[UR8][R8.64+0x100] ;  /* 0x0001000808047980 */ /* 0x000ea2000c10fb00 */
[----:B------:R-:W-:Y:S01]  /*30d0*/  UMOV UR5, 0xffffffff ;  /* 0xffffffff00057882 */ /* 0x000fe20000000000 */
[----:B--2---:R-:W-:Y:S02]  /*30e0*/  ISETP.NE.AND P6, PT, R4, 0x63, PT ;  /* 0x000000630400780c */ /* 0x004fe40003fc5270 */
[----:B-1----:R-:W-:Y:S11]  /*30f0*/  BRA.DIV UR5, `(.L_x_51) ;  /* 0x0000008605987947 */ /* 0x002ff6000b800000 */
[----:B------:R-:W-:-:S13]  /*3100*/  VOTE.ANY P6, !P6 ;  /* 0x0000000000ff7806 */ /* 0x000fda00070c0100 */
.L_x_230:
[----:B------:R-:W-:Y:S05]  /*3110*/  @!P6 BRA `(.L_x_52) ;  /* 0x00000000007ce947 */ /* 0x000fea0003800000 */
[----:B------:R-:W-:-:S07]  /*3120*/  IMAD.MOV.U32 R7, RZ, RZ, 0x2f2 ;  /* 0x000002f2ff077424 */ /* 0x000fce00078e00ff */
.L_x_54:
[----:B------:R-:W-:Y:S01]  /*3130*/  SHF.R.U32.HI R6, RZ, 0x1, R7 ;  /* 0x00000001ff067819 */ /* 0x000fe20000011607 */
[----:B------:R-:W-:-:S03]  /*3140*/  IMAD R0, R0, 0x41a7, RZ ;  /* 0x000041a700007824 */ /* 0x000fc600078e02ff */
[----:B------:R-:W-:Y:S02]  /*3150*/  IADD3 R7, PT, PT, R7, 0x1, -R6 ;  /* 0x0000000107077810 */ /* 0x000fe40007ffe806 */
[----:B------:R-:W-:Y:S02]  /*3160*/  LOP3.LUT R0, R0, 0x7fffffff, RZ, 0xc0, !PT ;  /* 0x7fffffff00007812 */ /* 0x000fe400078ec0ff */
[----:B------:R-:W0:Y:S01]  /*3170*/  I2F.U32.RP R10, R7 ;  /* 0x00000007000a7306 */ /* 0x000e220000209000 */
[----:B------:R-:W-:Y:S01]  /*3180*/  IMAD.MOV R11, RZ, RZ, -R7 ;  /* 0x000000ffff0b7224 */ /* 0x000fe200078e0a07 */
[----:B------:R-:W-:-:S06]  /*3190*/  ISETP.NE.U32.AND P1, PT, R7, RZ, PT ;  /* 0x000000ff0700720c */ /* 0x000fcc0003f25070 */
[----:B0-----:R-:W0:Y:S02]  /*31a0*/  MUFU.RCP R10, R10 ;  /* 0x0000000a000a7308 */ /* 0x001e240000001000 */
[----:B0-----:R-:W-:-:S06]  /*31b0*/  VIADD R4, R10, 0xffffffe ;  /* 0x0ffffffe0a047836 */ /* 0x001fcc0000000000 */
[----:B------:R0:W1:Y:S02]  /*31c0*/  F2I.FTZ.U32.TRUNC.NTZ R5, R4 ;  /* 0x0000000400057305 */ /* 0x000064000021f000 */
[----:B0-----:R-:W-:Y:S02]  /*31d0*/  IMAD.MOV.U32 R4, RZ, RZ, RZ ;  /* 0x000000ffff047224 */ /* 0x001fe400078e00ff */
[----:B-1----:R-:W-:-:S04]  /*31e0*/  IMAD R11, R11, R5, RZ ;  /* 0x000000050b0b7224 */ /* 0x002fc800078e02ff */
[----:B------:R-:W-:-:S06]  /*31f0*/  IMAD.HI.U32 R5, R5, R11, R4 ;  /* 0x0000000b05057227 */ /* 0x000fcc00078e0004 */
[----:B------:R-:W-:-:S04]  /*3200*/  IMAD.HI.U32 R5, R5, R0, RZ ;  /* 0x0000000005057227 */ /* 0x000fc800078e00ff */
[----:B------:R-:W-:-:S04]  /*3210*/  IMAD.MOV R5, RZ, RZ, -R5 ;  /* 0x000000ffff057224 */ /* 0x000fc800078e0a05 */
[----:B------:R-:W-:-:S05]  /*3220*/  IMAD R10, R7, R5, R0 ;  /* 0x00000005070a7224 */ /* 0x000fca00078e0200 */
[----:B------:R-:W-:-:S13]  /*3230*/  ISETP.GE.U32.AND P0, PT, R10, R7, PT ;  /* 0x000000070a00720c */ /* 0x000fda0003f06070 */
[----:B------:R-:W-:-:S05]  /*3240*/  @P0 IMAD.IADD R10, R10, 0x1, -R7 ;  /* 0x000000010a0a0824 */ /* 0x000fca00078e0a07 */
[----:B------:R-:W-:-:S13]  /*3250*/  ISETP.GE.U32.AND P0, PT, R10, R7, PT ;  /* 0x000000070a00720c */ /* 0x000fda0003f06070 */
[----:B------:R-:W-:Y:S01]  /*3260*/  @P0 IMAD.IADD R10, R10, 0x1, -R7 ;  /* 0x000000010a0a0824 */ /* 0x000fe200078e0a07 */
[----:B------:R-:W-:-:S05]  /*3270*/  @!P1 LOP3.LUT R10, RZ, R7, RZ, 0x33, !PT ;  /* 0x00000007ff0a9212 */ /* 0x000fca00078e33ff */
[----:B------:R-:W-:-:S04]  /*3280*/  IMAD.IADD R10, R6, 0x1, R10 ;  /* 0x00000001060a7824 */ /* 0x000fc800078e020a */
[----:B------:R-:W-:Y:S05]  /*3290*/  NANOSLEEP R10 ;  /* 0x0000000a0000735d */ /* 0x000fea0003800000 */
[----:B------:R-:W2:Y:S01]  /*32a0*/  LD.E.64.STRONG.GPU R4, desc[UR8][R8.64+0x100] ;  /* 0x0001000808047980 */ /* 0x000ea2000c10fb00 */
[----:B------:R-:W-:Y:S01]  /*32b0*/  UMOV UR5, 0xffffffff ;  /* 0xffffffff00057882 */ /* 0x000fe20000000000 */
[----:B------:R-:W-:Y:S01]  /*32c0*/  IMAD.MOV.U32 R7, RZ, RZ, R6 ;  /* 0x000000ffff077224 */ /* 0x000fe200078e0006 */
[----:B--2---:R-:W-:Y:S01]  /*32d0*/  ISETP.NE.AND P6, PT, R4, 0x63, PT ;  /* 0x000000630400780c */ /* 0x004fe20003fc5270 */
[----:B------:R-:W-:-:S12]  /*32e0*/  BRA.DIV UR5, `(.L_x_53) ;  /* 0x00000086053c7947 */ /* 0x000fd8000b800000 */
[----:B------:R-:W-:-:S13]  /*32f0*/  VOTE.ANY P6, !P6 ;  /* 0x0000000000ff7806 */ /* 0x000fda00070c0100 */
.L_x_233:
[----:B------:R-:W-:Y:S05]  /*3300*/  @P6 BRA `(.L_x_54) ;  /* 0xfffffffc00886947 */ /* 0x000fea000383ffff */
.L_x_52:
[----:B------:R-:W-:Y:S01]  /*3310*/  UMOV UR5, 0xffffffff ;  /* 0xffffffff00057882 */ /* 0x000fe20000000000 */
[----:B------:R-:W-:Y:S02]  /*3320*/  ISETP.NE.AND P6, PT, R4, 0x65, PT ;  /* 0x000000650400780c */ /* 0x000fe40003fc5270 */
[----:B------:R-:W-:Y:S11]  /*3330*/  BRA.DIV UR5, `(.L_x_55) ;  /* 0x0000008605487947 */ /* 0x000ff6000b800000 */
[----:B------:R-:W0:Y:S01]  /*3340*/  S2R R14, SR_GEMASK ;  /* 0x00000000000e7919 */ /* 0x000e220000003c00 */
[----:B------:R-:W-:Y:S01]  /*3350*/  VOTE.ANY R6, PT, !P6 ;  /* 0x0000000000067806 */ /* 0x000fe200070e0100 */
[----:B------:R-:W-:Y:S01]  /*3360*/  VIADD R46, R44, 0x2 ;  /* 0x000000022c2e7836 */ /* 0x000fe20000000000 */
[----:B------:R-:W-:Y:S01]  /*3370*/  ISETP.NE.AND P6, PT, R4, 0x65, PT ;  /* 0x000000650400780c */ /* 0x000fe20003fc5270 */
[C---:B------:R-:W-:Y:S02]  /*3380*/  VIADD R48, R44.reuse, 0x4 ;  /* 0x000000042c307836 */ /* 0x040fe40000000000 */
[C---:B------:R-:W-:Y:S02]  /*3390*/  VIADD R49, R44.reuse, 0x8 ;  /* 0x000000082c317836 */ /* 0x040fe40000000000 */
[----:B------:R-:W-:-:S08]  /*33a0*/  VIADD R50, R44, 0x10 ;  /* 0x000000102c327836 */ /* 0x000fd00000000000 */
[----:B------:R-:W-:Y:S02]  /*33b0*/  VOTE.ALL P6, P6 ;  /* 0x0000000000ff7806 */ /* 0x000fe400030c0000 */
[----:B0-----:R-:W-:-:S05]  /*33c0*/  LOP3.LUT R6, R6, 0x80000000, R14, 0xec, !PT ;  /* 0x8000000006067812 */ /* 0x001fca00078eec0e */
[----:B------:R-:W-:-:S05]  /*33d0*/  VIADD R7, R6, 0xffffffff ;  /* 0xffffffff06077836 */ /* 0x000fca0000000000 */
[----:B------:R-:W-:-:S04]  /*33e0*/  LOP3.LUT R7, R6, R7, RZ, 0xc, !PT ;  /* 0x0000000706077212 */ /* 0x000fc800078e0cff */
[----:B------:R0:W1:Y:S02]  /*33f0*/  POPC R8, R7 ;  /* 0x0000000700087309 */ /* 0x0000640000000000 */
[----:B0-----:R-:W0:Y:S01]  /*3400*/  LDC.64 R6, c[0x0][0x3a0] ;  /* 0x0000e800ff067b82 */ /* 0x001e220000000a00 */
[----:B-1----:R-:W1:Y:S01]  /*3410*/  SHFL.DOWN PT, R12, R5, 0x1, R8 ;  /* 0x08200000050c7989 */ /* 0x002e6200000e0008 */
[-C--:B------:R-:W-:Y:S02]  /*3420*/  ISETP.GE.AND P0, PT, R44, R8.reuse, PT ;  /* 0x000000082c00720c */ /* 0x080fe40003f06270 */
[----:B0-----:R-:W-:Y:S02]  /*3430*/  IADD3 R10, P1, PT, R6, 0x100, RZ ;  /* 0x00000100060a7810 */ /* 0x001fe40007f3e0ff */
[----:B-1----:R-:W-:Y:S02]  /*3440*/  SEL R12, R12, RZ, !P0 ;  /* 0x000000ff0c0c7207 */ /* 0x002fe40004000000 */
[----:B------:R-:W-:-:S03]  /*3450*/  ISETP.GT.AND P0, PT, R46, R8, PT ;  /* 0x000000082e00720c */ /* 0x000fc60003f04270 */
[----:B------:R-:W-:-:S05]  /*3460*/  IMAD.IADD R11, R12, 0x1, R5 ;  /* 0x000000010c0b7824 */ /* 0x000fca00078e0205 */
[----:B------:R-:W0:Y:S02]  /*3470*/  SHFL.DOWN PT, R12, R11, 0x2, R8 ;  /* 0x084000000b0c7989 */ /* 0x000e2400000e0008 */
[----:B0-----:R-:W-:Y:S02]  /*3480*/  SEL R12, R12, RZ, !P0 ;  /* 0x000000ff0c0c7207 */ /* 0x001fe40004000000 */
[----:B------:R-:W-:-:S03]  /*3490*/  ISETP.GT.AND P0, PT, R48, R8, PT ;  /* 0x000000083000720c */ /* 0x000fc60003f04270 */
[----:B------:R-:W-:Y:S02]  /*34a0*/  IMAD.IADD R51, R11, 0x1, R12 ;  /* 0x000000010b337824 */ /* 0x000fe400078e020c */
[----:B------:R-:W-:-:S03]  /*34b0*/  IMAD.X R11, RZ, RZ, R7, P1 ;  /* 0x000000ffff0b7224 */ /* 0x000fc600008e0607 */
[----:B------:R-:W0:Y:S02]  /*34c0*/  SHFL.DOWN PT, R12, R51, 0x4, R8 ;  /* 0x08800000330c7989 */ /* 0x000e2400000e0008 */
[----:B0-----:R-:W-:Y:S02]  /*34d0*/  SEL R12, R12, RZ, !P0 ;  /* 0x000000ff0c0c7207 */ /* 0x001fe40004000000 */
[----:B------:R-:W-:-:S03]  /*34e0*/  ISETP.GT.AND P0, PT, R49, R8, PT ;  /* 0x000000083100720c */ /* 0x000fc60003f04270 */
[----:B------:R-:W-:-:S05]  /*34f0*/  IMAD.IADD R53, R51, 0x1, R12 ;  /* 0x0000000133357824 */ /* 0x000fca00078e020c */
[----:B------:R-:W0:Y:S02]  /*3500*/  SHFL.DOWN PT, R12, R53, 0x8, R8 ;  /* 0x09000000350c7989 */ /* 0x000e2400000e0008 */
[----:B0-----:R-:W-:Y:S02]  /*3510*/  SEL R12, R12, RZ, !P0 ;  /* 0x000000ff0c0c7207 */ /* 0x001fe40004000000 */
[----:B------:R-:W-:-:S03]  /*3520*/  ISETP.GT.AND P0, PT, R50, R8, PT ;  /* 0x000000083200720c */ /* 0x000fc60003f04270 */
[----:B------:R-:W-:-:S05]  /*3530*/  IMAD.IADD R55, R53, 0x1, R12 ;  /* 0x0000000135377824 */ /* 0x000fca00078e020c */
[----:B------:R-:W0:Y:S02]  /*3540*/  SHFL.DOWN PT, R12, R55, 0x10, R8 ;  /* 0x0a000000370c7989 */ /* 0x000e2400000e0008 */
[----:B0-----:R-:W-:-:S05]  /*3550*/  SEL R12, R12, RZ, !P0 ;  /* 0x000000ff0c0c7207 */ /* 0x001fca0004000000 */
[----:B------:R-:W-:-:S07]  /*3560*/  IMAD.IADD R52, R55, 0x1, R12 ;  /* 0x0000000137347824 */ /* 0x000fce00078e020c */
.L_x_242:
[----:B------:R-:W-:Y:S05]  /*3570*/  @!P6 BRA `(.L_x_56) ;  /* 0x00000004002ce947 */ /* 0x000fea0003800000 */
[----:B------:R-:W-:-:S07]  /*3580*/  IMAD.MOV.U32 R7, RZ, RZ, 0x2f2 ;  /* 0x000002f2ff077424 */ /* 0x000fce00078e00ff */
.L_x_62:
[----:B------:R-:W-:Y:S02]  /*3590*/  IMAD.MOV.U32 R4, RZ, RZ, R10 ;  /* 0x000000ffff047224 */ /* 0x000fe400078e000a */
[----:B------:R-:W-:Y:S02]  /*35a0*/  IMAD.MOV.U32 R5, RZ, RZ, R11 ;  /* 0x000000ffff057224 */ /* 0x000fe400078e000b */
[----:B------:R-:W-:-:S05]  /*35b0*/  IMAD.WIDE R8, R47, 0x8, R4 ;  /* 0x000000082f087825 */ /* 0x000fca00078e0204 */
[----:B------:R-:W2:Y:S01]  /*35c0*/  LD.E.64.STRONG.GPU R4, desc[UR8][R8.64+-0x100] ;  /* 0xffff000808047980 */ /* 0x000ea2000c10fb00 */
[----:B------:R-:W-:Y:S05]  /*35d0*/  YIELD ;  /* 0x0000000000007946 */ /* 0x000fea0003800000 */
[----:B------:R-:W-:Y:S01]  /*35e0*/  UMOV UR5, 0xffffffff ;  /* 0xffffffff00057882 */ /* 0x000fe20000000000 */
[----:B------:R-:W-:Y:S02]  /*35f0*/  SHF.R.U32.HI R7, RZ, 0x1, R7 ;  /* 0x00000001ff077819 */ /* 0x000fe40000011607 */
[----:B--2---:R-:W-:Y:S01]  /*3600*/  ISETP.NE.AND P6, PT, R4, 0x63, PT ;  /* 0x000000630400780c */ /* 0x004fe20003fc5270 */
[----:B------:R-:W-:-:S12]  /*3610*/  BRA.DIV UR5, `(.L_x_57) ;  /* 0x0000008605907947 */ /* 0x000fd8000b800000 */
[----:B------:R-:W-:-:S13]  /*3620*/  VOTE.ANY P6, !P6 ;  /* 0x0000000000ff7806 */ /* 0x000fda00070c0100 */
.L_x_245:
[----:B------:R-:W-:Y:S05]  /*3630*/  @!P6 BRA `(.L_x_58) ;  /* 0x00000000007ce947 */ /* 0x000fea0003800000 */
[----:B------:R-:W-:-:S07]  /*3640*/  IMAD.MOV.U32 R12, RZ, RZ, R7 ;  /* 0x000000ffff0c7224 */ /* 0x000fce00078e0007 */
.L_x_60:
        /* <DEDUP_REMOVED lines=29> */
.L_x_248:
[----:B------:R-:W-:Y:S05]  /*3820*/  @P6 BRA `(.L_x_60) ;  /* 0xfffffffc00886947 */ /* 0x000fea000383ffff */
.L_x_58:
[----:B------:R-:W-:Y:S01]  /*3830*/  UMOV UR5, 0xffffffff ;  /* 0xffffffff00057882 */ /* 0x000fe20000000000 */
[----:B------:R-:W-:Y:S02]  /*3840*/  ISETP.NE.AND P6, PT, R4, 0x65, PT ;  /* 0x000000650400780c */ /* 0x000fe40003fc5270 */
[----:B------:R-:W-:Y:S11]  /*3850*/  BRA.DIV UR5, `(.L_x_61) ;  /* 0x0000008605407947 */ /* 0x000ff6000b800000 */
[----:B------:R-:W-:Y:S01]  /*3860*/  VOTE.ANY R6, PT, !P6 ;  /* 0x0000000000067806 */ /* 0x000fe200070e0100 */
[----:B------:R-:W-:Y:S01]  /*3870*/  VIADD R47, R47, 0xffffffe0 ;  /* 0xffffffe02f2f7836 */ /* 0x000fe20000000000 */
[----:B------:R-:W-:Y:S02]  /*3880*/  ISETP.NE.AND P6, PT, R4, 0x65, PT ;  /* 0x000000650400780c */ /* 0x000fe40003fc5270 */
[----:B------:R-:W-:-:S05]  /*3890*/  LOP3.LUT R6, R6, 0x80000000, R14, 0xec, !PT ;  /* 0x8000000006067812 */ /* 0x000fca00078eec0e */
[----:B------:R-:W-:-:S05]  /*38a0*/  VIADD R9, R6, 0xffffffff ;  /* 0xffffffff06097836 */ /* 0x000fca0000000000 */
[----:B------:R-:W-:Y:S02]  /*38b0*/  LOP3.LUT R9, R6, R9, RZ, 0xc, !PT ;  /* 0x0000000906097212 */ /* 0x000fe400078e0cff */
[----:B------:R-:W-:Y:S02]  /*38c0*/  VOTE.ALL P6, P6 ;  /* 0x0000000000ff7806 */ /* 0x000fe400030c0000 */
[----:B------:R-:W0:Y:S02]  /*38d0*/  POPC R8, R9 ;  /* 0x0000000900087309 */ /* 0x000e240000000000 */
[----:B0-----:R-:W0:Y:S01]  /*38e0*/  SHFL.DOWN PT, R12, R5, 0x1, R8 ;  /* 0x08200000050c7989 */ /* 0x001e2200000e0008 */
[----:B------:R-:W-:-:S04]  /*38f0*/  ISETP.GE.AND P0, PT, R44, R8, PT ;  /* 0x000000082c00720c */ /* 0x000fc80003f06270 */
        /* <DEDUP_REMOVED lines=16> */
[----:B0-----:R-:W-:-:S04]  /*3a00*/  SEL R12, R12, RZ, !P0 ;  /* 0x000000ff0c0c7207 */ /* 0x001fc80004000000 */
[----:B------:R-:W-:-:S07]  /*3a10*/  IADD3 R52, PT, PT, R51, R12, R52 ;  /* 0x0000000c33347210 */ /* 0x000fce0007ffe034 */
.L_x_257:
[----:B------:R-:W-:Y:S05]  /*3a20*/  @P6 BRA `(.L_x_62) ;  /* 0xfffffff800d86947 */ /* 0x000fea000383ffff */
.L_x_56:
[----:B------:R-:W-:Y:S02]  /*3a30*/  ISETP.NE.AND P1, PT, R35, RZ, PT ;  /* 0x000000ff2300720c */ /* 0x000fe40003f25270 */
[----:B------:R-:W-:-:S11]  /*3a40*/  ISETP.NE.AND P0, PT, R44, RZ, PT ;  /* 0x000000ff2c00720c */ /* 0x000fd60003f05270 */
[----:B------:R-:W0:Y:S01]  /*3a50*/  @!P1 S2R R5, SR_CgaCtaId ;  /* 0x0000000000059919 */ /* 0x000e220000008800 */
[----:B------:R-:W-:Y:S01]  /*3a60*/  @!P1 MOV R0, 0x400 ;  /* 0x0000040000009802 */ /* 0x000fe20000000f00 */
[----:B------:R-:W-:Y:S01]  /*3a70*/  @!P1 IMAD.IADD R15, R15, 0x1, R52 ;  /* 0x000000010f0f9824 */ /* 0x000fe200078e0234 */
[----:B------:R-:W-:Y:S01]  /*3a80*/  @!P0 MOV R4, 0x400 ;  /* 0x0000040000048802 */ /* 0x000fe20000000f00 */
[----:B------:R-:W1:Y:S01]  /*3a90*/  @!P0 S2R R7, SR_CgaCtaId ;  /* 0x0000000000078919 */ /* 0x000e620000008800 */
[----:B------:R-:W-:-:S05]  /*3aa0*/  @!P1 IMAD.MOV.U32 R14, RZ, RZ, 0x65 ;  /* 0x00000065ff0e9424 */ /* 0x000fca00078e00ff */
[----:B------:R2:W-:Y:S01]  /*3ab0*/  @!P1 ST.E.64.STRONG.GPU desc[UR8][R2.64+0x100], R14 ;  /* 0x0001000e02009985 */ /* 0x0005e2000c10fb08 */
[----:B0-----:R-:W-:Y:S01]  /*3ac0*/  @!P1 LEA R0, R5, R0, 0x18 ;  /* 0x0000000005009211 */ /* 0x001fe200078ec0ff */
[----:B------:R-:W-:Y:S02]  /*3ad0*/  IMAD.MOV.U32 R5, RZ, RZ, R13 ;  /* 0x000000ffff057224 */ /* 0x000fe400078e000d */
[----:B------:R-:W-:Y:S01]  /*3ae0*/  @!P0 IMAD.MOV.U32 R5, RZ, RZ, R52 ;  /* 0x000000ffff058224 */ /* 0x000fe200078e0034 */
[----:B-1----:R-:W-:Y:S01]  /*3af0*/  @!P0 LEA R7, R7, R4, 0x18 ;  /* 0x0000000407078211 */ /* 0x002fe200078ec0ff */
[----:B------:R2:W-:Y:S04]  /*3b00*/  @!P1 STS [R0+0x48], R15 ;  /* 0x0000480f00009388 */ /* 0x0005e80000000800 */
[----:B------:R2:W-:Y:S04]  /*3b10*/  @!P1 STS [R0+0x44], R52 ;  /* 0x0000443400009388 */ /* 0x0005e80000000800 */
[----:B------:R2:W-:Y:S02]  /*3b20*/  @!P0 STS [R7+0x3c], R52 ;  /* 0x00003c3407008388 */ /* 0x0005e40000000800 */
.L_x_50:
[----:B------:R-:W-:Y:S05]  /*3b30*/  WARPSYNC.ALL ;  /* 0x0000000000007948 */ /* 0x000fea0003800000 */
[----:B--2---:R-:W-:Y:S02]  /*3b40*/  LOP3.LUT R15, R28, 0x80000001, RZ, 0xc0, !PT ;  /* 0x800000011c0f7812 */ /* 0x004fe400078ec0ff */
[----:B------:R-:W-:Y:S02]  /*3b50*/  LOP3.LUT R44, R29, 0x80000001, RZ, 0xc0, !PT ;  /* 0x800000011d2c7812 */ /* 0x000fe400078ec0ff */
[----:B------:R-:W-:Y:S02]  /*3b60*/  LOP3.LUT R13, R22, 0x80000001, RZ, 0xc0, !PT ;  /* 0x80000001160d7812 */ /* 0x000fe400078ec0ff */
[----:B------:R-:W-:-:S02]  /*3b70*/  LOP3.LUT R14, R24, 0x80000001, RZ, 0xc0, !PT ;  /* 0x80000001180e7812 */ /* 0x000fc400078ec0ff */
[----:B------:R-:W-:Y:S02]  /*3b80*/  LOP3.LUT R11, R20, 0x80000001, RZ, 0xc0, !PT ;  /* 0x80000001140b7812 */ /* 0x000fe400078ec0ff */
[----:B------:R-:W-:Y:S01]  /*3b90*/  LOP3.LUT R12, R21, 0x80000001, RZ, 0xc0, !PT ;  /* 0x80000001150c7812 */ /* 0x000fe200078ec0ff */
[----:B------:R-:W0:Y:S08]  /*3ba0*/  S2UR UR5, SR_CgaCtaId ;  /* 0x00000000000579c3 */ /* 0x000e300000008800 */
[----:B------:R-:W-:Y:S01]  /*3bb0*/  BAR.SYNC.DEFER_BLOCKING 0x0 ;  /* 0x0000000000007b1d */ /* 0x000fe20000010000 */
[----:B------:R-:W-:-:S02]  /*3bc0*/  ISETP.NE.AND P0, PT, R35, RZ, PT ;  /* 0x000000ff2300720c */ /* 0x000fc40003f05270 */
[----:B------:R-:W-:Y:S02]  /*3bd0*/  ISETP.NE.AND P2, PT, R11, 0x1, PT ;  /* 0x000000010b00780c */ /* 0x000fe40003f45270 */
[----:B------:R-:W-:Y:S01]  /*3be0*/  LOP3.LUT R10, R19, 0x80000001, RZ, 0xc0, !PT ;  /* 0x80000001130a7812 */ /* 0x000fe200078ec0ff */
[----:B------:R-:W-:Y:S01]  /*3bf0*/  UMOV UR4, 0x400 ;  /* 0x0000040000047882 */ /* 0x000fe20000000000 */
[----:B------:R-:W-:Y:S02]  /*3c00*/  LOP3.LUT R7, R34, 0x80000001, RZ, 0xc0, !PT ;  /* 0x8000000122077812 */ /* 0x000fe400078ec0ff */
[----:B------:R-:W-:Y:S02]  /*3c10*/  ISETP.NE.AND P3, PT, R10, 0x1, PT ;  /* 0x000000010a00780c */ /* 0x000fe40003f65270 */
[----:B------:R-:W-:Y:S02]  /*3c20*/  LOP3.LUT R9, R17, 0x80000001, RZ, 0xc0, !PT ;  /* 0x8000000111097812 */ /* 0x000fe400078ec0ff */
[----:B------:R-:W-:Y:S01]  /*3c30*/  ISETP.NE.AND P1, PT, R7, 0x1, PT ;  /* 0x000000010700780c */ /* 0x000fe20003f25270 */
[----:B0-----:R-:W-:-:S09]  /*3c40*/  ULEA UR4, UR5, UR4, 0x18 ;  /* 0x0000000405047291 */ /* 0x001fd2000f8ec0ff */
[----:B------:R-:W0:Y:S04]  /*3c50*/  LDS R0, [UR4+0x3c] ;  /* 0x00003c04ff007984 */ /* 0x000e280008000800 */
[----:B------:R-:W1:Y:S04]  /*3c60*/  LDS R6, [UR4+0x4c] ;  /* 0x00004c04ff067984 */ /* 0x000e680008000800 */
[----:B------:R-:W2:Y:S01]  /*3c70*/  LDS R8, [UR4+0x44] ;  /* 0x00004404ff087984 */ /* 0x000ea20008000800 */
[----:B0-----:R-:W-:Y:S02]  /*3c80*/  SEL R0, R0, RZ, P0 ;  /* 0x000000ff00007207 */ /* 0x001fe40000000000 */
[----:B------:R-:W-:-:S03]  /*3c90*/  ISETP.NE.AND P0, PT, R12, 0x1, PT ;  /* 0x000000010c00780c */ /* 0x000fc60003f05270 */
[----:B------:R-:W-:-:S04]  /*3ca0*/  IMAD.IADD R49, R0, 0x1, R5 ;  /* 0x0000000100317824 */ /* 0x000fc800078e0205 */
[----:B------:R-:W-:Y:S02]  /*3cb0*/  IMAD.IADD R45, R45, 0x1, R49 ;  /* 0x000000012d2d7824 */ /* 0x000fe400078e0231 */
[----:B------:R-:W-:Y:S02]  /*3cc0*/  VIADD R47, R49, 0x1 ;  /* 0x00000001312f7836 */ /* 0x000fe40000000000 */
[----:B------:R-:W-:Y:S02]  /*3cd0*/  VIADD R3, R45, 0x1 ;  /* 0x000000012d037836 */ /* 0x000fe40000000000 */
[----:B------:R-:W-:Y:S01]  /*3ce0*/  @P0 IMAD.MOV R3, RZ, RZ, R45 ;  /* 0x000000ffff030224 */ /* 0x000fe200078e022d */
[----:B-1----:R-:W-:Y:S01]  /*3cf0*/  ISETP.GT.AND P0, PT, R6, 0x180, PT ;  /* 0x000001800600780c */ /* 0x002fe20003f04270 */
[----:B------:R-:W-:Y:S02]  /*3d00*/  IMAD.IADD R43, R43, 0x1, R49 ;  /* 0x000000012b2b7824 */ /* 0x000fe400078e0231 */
[----:B------:R-:W-:-:S02]  /*3d10*/  VIADD R0, R3, 0x1 ;  /* 0x0000000103007836 */ /* 0x000fc40000000000 */
[----:B------:R-:W-:Y:S01]  /*3d20*/  @P2 IMAD.MOV R0, RZ, RZ, R3 ;  /* 0x000000ffff002224 */ /* 0x000fe200078e0203 */
[----:B------:R-:W-:Y:S01]  /*3d30*/  ISETP.NE.AND P2, PT, R9, 0x1, PT ;  /* 0x000000010900780c */ /* 0x000fe20003f45270 */
[--C-:B------:R-:W-:Y:S02]  /*3d40*/  IMAD.IADD R5, R42, 0x1, R49.reuse ;  /* 0x000000012a057824 */ /* 0x100fe400078e0231 */
[----:B------:R-:W-:Y:S02]  /*3d50*/  VIADD R2, R0, 0x1 ;  /* 0x0000000100027836 */ /* 0x000fe40000000000 */
[----:B------:R-:W-:Y:S02]  /*3d60*/  @P3 IMAD.MOV R2, RZ, RZ, R0 ;  /* 0x000000ffff023224 */ /* 0x000fe400078e0200 */
[----:B------:R-:W-:Y:S02]  /*3d70*/  IMAD.IADD R41, R41, 0x1, R49 ;  /* 0x0000000129297824 */ /* 0x000fe400078e0231 */
[----:B------:R-:W-:-:S02]  /*3d80*/  VIADD R4, R2, 0x1 ;  /* 0x0000000102047836 */ /* 0x000fc40000000000 */
[--C-:B------:R-:W-:Y:S02]  /*3d90*/  IMAD.IADD R40, R40, 0x1, R49.reuse ;  /* 0x0000000128287824 */ /* 0x100fe400078e0231 */
[--C-:B------:R-:W-:Y:S02]  /*3da0*/  IMAD.IADD R39, R39, 0x1, R49.reuse ;  /* 0x0000000127277824 */ /* 0x100fe400078e0231 */
[--C-:B------:R-:W-:Y:S02]  /*3db0*/  IMAD.IADD R38, R38, 0x1, R49.reuse ;  /* 0x0000000126267824 */ /* 0x100fe400078e0231 */
[--C-:B------:R-:W-:Y:S02]  /*3dc0*/  IMAD.IADD R37, R37, 0x1, R49.reuse ;  /* 0x0000000125257824 */ /* 0x100fe400078e0231 */
[--C-:B------:R-:W-:Y:S02]  /*3dd0*/  IMAD.IADD R36, R36, 0x1, R49.reuse ;  /* 0x0000000124247824 */ /* 0x100fe400078e0231 */
[----:B------:R-:W-:-:S02]  /*3de0*/  @P1 IMAD.MOV R47, RZ, RZ, R49 ;  /* 0x000000ffff2f1224 */ /* 0x000fc400078e0231 */
[----:B------:R-:W-:Y:S01]  /*3df0*/  @P2 IMAD.MOV R4, RZ, RZ, R2 ;  /* 0x000000ffff042224 */ /* 0x000fe200078e0202 */
[----:B--2---:R-:W-:Y:S06]  /*3e00*/  @P0 BRA `(.L_x_63) ;  /* 0x0000000c00880947 */ /* 0x004fec0003800000 */
[----:B------:R-:W0:Y:S01]  /*3e10*/  LDCU.U8 UR4, c[0x0][0x3b8] ;  /* 0x00007700ff0477ac */ /* 0x000e220008000000 */
[----:B------:R-:W-:Y:S04]  /*3e20*/  BSSY.RECONVERGENT B0, `(.L_x_64) ;  /* 0x000000d000007945 */ /* 0x000fe80003800200 */
[----:B------:R-:W-:Y:S05]  /*3e30*/  @P1 BRA `(.L_x_65) ;  /* 0x00000000002c1947 */ /* 0x000fea0003800000 */
[----:B0-----:R-:W-:Y:S01]  /*3e40*/  UISETP.NE.AND UP0, UPT, UR4, URZ, UPT ;  /* 0x000000ff0400728c */ /* 0x001fe2000bf05270 */
[----:B------:R-:W-:Y:S01]  /*3e50*/  CS2R R6, SRZ ;  /* 0x0000000000067805 */ /* 0x000fe2000001ff00 */
[----:B------:R-:W0:Y:S07]  /*3e60*/  LDCU.64 UR6, c[0x0][0x390] ;  /* 0x00007200ff0677ac */ /* 0x000e2e0008000a00 */
[----:B------:R-:W-:Y:S05]  /*3e70*/  BRA.U UP0, `(.L_x_66) ;  /* 0x0000000100087547 */ /* 0x000fea000b800000 */
[----:B------:R-:W1:Y:S02]  /*3e80*/  LDC.64 R6, c[0x0][0x3d0] ;  /* 0x0000f400ff067b82 */ /* 0x000e640000000a00 */
[----:B-1----:R-:W5:Y:S02]  /*3e90*/  LDG.E.64 R6, desc[UR8][R6.64] ;  /* 0x0000000806067981 */ /* 0x002f64000c1e1b00 */
.L_x_66:
[----:B-----5:R-:W-:-:S04]  /*3ea0*/  IADD3 R8, P0, PT, R49, R6, RZ ;  /* 0x0000000631087210 */ /* 0x020fc80007f1e0ff */
[----:B------:R-:W-:Y:S02]  /*3eb0*/  LEA.HI.X.SX32 R7, R49, R7, 0x1, P0 ;  /* 0x0000000731077211 */ /* 0x000fe400000f0eff */
[----:B0-----:R-:W-:-:S04]  /*3ec0*/  LEA R6, P0, R8, UR6, 0x2 ;  /* 0x0000000608067c11 */ /* 0x001fc8000f8010ff */
[----:B------:R-:W-:-:S05]  /*3ed0*/  LEA.HI.X R7, R8, UR7, R7, 0x2, P0 ;  /* 0x0000000708077c11 */ /* 0x000fca00080f1407 */
[----:B------:R1:W-:Y:S04]  /*3ee0*/  STG.E desc[UR8][R6.64], R34 ;  /* 0x0000002206007986 */ /* 0x0003e8000c101908 */
.L_x_65:
[----:B0-----:R-:W-:Y:S05]  /*3ef0*/  BSYNC.RECONVERGENT B0 ;  /* 0x0000000000007941 */ /* 0x001fea0003800200 */
.L_x_64:
[----:B------:R-:W-:Y:S01]  /*3f00*/  ISETP.NE.AND P0, PT, R27, 0x1, PT ;  /* 0x000000011b00780c */ /* 0x000fe20003f05270 */
[----:B------:R-:W-:-:S12]  /*3f10*/  BSSY.RECONVERGENT B0, `(.L_x_67) ;  /* 0x000000d000007945 */ /* 0x000fd80003800200 */
[----:B------:R-:W-:Y:S05]  /*3f20*/  @P0 BRA `(.L_x_68) ;  /* 0x00000000002c0947 */ /* 0x000fea0003800000 */
[----:B------:R-:W-:Y:S01]  /*3f30*/  UISETP.NE.AND UP0, UPT, UR4, URZ, UPT ;  /* 0x000000ff0400728c */ /* 0x000fe2000bf05270 */
[----:B-1----:R-:W-:Y:S01]  /*3f40*/  CS2R R6, SRZ ;  /* 0x0000000000067805 */ /* 0x002fe2000001ff00 */
[----:B------:R-:W0:Y:S07]  /*3f50*/  LDCU.64 UR6, c[0x0][0x390] ;  /* 0x00007200ff0677ac */ /* 0x000e2e0008000a00 */
[----:B------:R-:W-:Y:S05]  /*3f60*/  BRA.U UP0, `(.L_x_69) ;  /* 0x0000000100087547 */ /* 0x000fea000b800000 */
[----:B------:R-:W1:Y:S02]  /*3f70*/  LDC.64 R6, c[0x0][0x3d0] ;  /* 0x0000f400ff067b82 */ /* 0x000e640000000a00 */
[----:B-1----:R-:W5:Y:S02]  /*3f80*/  LDG.E.64 R6, desc[UR8][R6.64] ;  /* 0x0000000806067981 */ /* 0x002f64000c1e1b00 */
.L_x_69:
[----:B-----5:R-:W-:-:S04]  /*3f90*/  IADD3 R8, P0, PT, R47, R6, RZ ;  /* 0x000000062f087210 */ /* 0x020fc80007f1e0ff */
[----:B------:R-:W-:Y:S02]  /*3fa0*/  LEA.HI.X.SX32 R7, R47, R7, 0x1, P0 ;  /* 0x000000072f077211 */ /* 0x000fe400000f0eff */
[----:B0-----:R-:W-:-:S04]  /*3fb0*/  LEA R6, P0, R8, UR6, 0x2 ;  /* 0x0000000608067c11 */ /* 0x001fc8000f8010ff */
[----:B------:R-:W-:-:S05]  /*3fc0*/  LEA.HI.X R7, R8, UR7, R7, 0x2, P0 ;  /* 0x0000000708077c11 */ /* 0x000fca00080f1407 */
[----:B------:R0:W-:Y:S04]  /*3fd0*/  STG.E desc[UR8][R6.64], R33 ;  /* 0x0000002106007986 */ /* 0x0001e8000c101908 */
.L_x_68:
[----:B------:R-:W-:Y:S05]  /*3fe0*/  BSYNC.RECONVERGENT B0 ;  /* 0x0000000000007941 */ /* 0x000fea0003800200 */
.L_x_67:
        /* <DEDUP_REMOVED lines=9> */
.L_x_72:
[----:B-----5:R-:W-:-:S04]  /*4080*/  IADD3 R8, P0, PT, R43, R6, RZ ;  /* 0x000000062b087210 */ /* 0x020fc80007f1e0ff */
[----:B------:R-:W-:Y:S02]  /*4090*/  LEA.HI.X.SX32 R7, R43, R7, 0x1, P0 ;  /* 0x000000072b077211 */ /* 0x000fe400000f0eff */
[----:B0-----:R-:W-:-:S04]  /*40a0*/  LEA R6, P0, R8, UR6, 0x2 ;  /* 0x0000000608067c11 */ /* 0x001fc8000f8010ff */
[----:B------:R-:W-:-:S05]  /*40b0*/  LEA.HI.X R7, R8, UR7, R7, 0x2, P0 ;  /* 0x0000000708077c11 */ /* 0x000fca00080f1407 */
[----:B------:R2:W-:Y:S04]  /*40c0*/  STG.E desc[UR8][R6.64], R32 ;  /* 0x0000002006007986 */ /* 0x0005e8000c101908 */
.L_x_71:
[----:B------:R-:W-:Y:S05]  /*40d0*/  BSYNC.RECONVERGENT B0 ;  /* 0x0000000000007941 */ /* 0x000fea0003800200 */
.L_x_70:
        /* <DEDUP_REMOVED lines=9> */
.L_x_75:
[----:B-----5:R-:W-:-:S04]  /*4170*/  IADD3 R8, P0, PT, R5, R6, RZ ;  /* 0x0000000605087210 */ /* 0x020fc80007f1e0ff */
[----:B------:R-:W-:Y:S02]  /*4180*/  LEA.HI.X.SX32 R5, R5, R7, 0x1, P0 ;  /* 0x0000000705057211 */ /* 0x000fe400000f0eff */
[----:B0-----:R-:W-:-:S04]  /*4190*/  LEA R6, P0, R8, UR6, 0x2 ;  /* 0x0000000608067c11 */ /* 0x001fc8000f8010ff */
[----:B------:R-:W-:-:S05]  /*41a0*/  LEA.HI.X R7, R8, UR7, R5, 0x2, P0 ;  /* 0x0000000708077c11 */ /* 0x000fca00080f1405 */
[----:B------:R3:W-:Y:S04]  /*41b0*/  STG.E desc[UR8][R6.64], R31 ;  /* 0x0000001f06007986 */ /* 0x0007e8000c101908 */
.L_x_74:
[----:B------:R-:W-:Y:S05]  /*41c0*/  BSYNC.RECONVERGENT B0 ;  /* 0x0000000000007941 */ /* 0x000fea0003800200 */
.L_x_73:
[----:B------:R-:W-:Y:S01]  /*41d0*/  LOP3.LUT R5, R30, 0x80000001, RZ, 0xc0, !PT ;  /* 0x800000011e057812 */ /* 0x000fe200078ec0ff */
[----:B------:R-:W-:Y:S03]  /*41e0*/  BSSY.RECONVERGENT B0, `(.L_x_76) ;  /* 0x000000e000007945 */ /* 0x000fe60003800200 */
[----:B------:R-:W-:-:S13]  /*41f0*/  ISETP.NE.AND P0, PT, R5, 0x1, PT ;  /* 0x000000010500780c */ /* 0x000fda0003f05270 */
[----:B------:R-:W-:Y:S05]  /*4200*/  @P0 BRA `(.L_x_77) ;  /* 0x00000000002c0947 */ /* 0x000fea0003800000 */
[----:B------:R-:W-:Y:S01]  /*4210*/  UISETP.NE.AND UP0, UPT, UR4, URZ, UPT ;  /* 0x000000ff0400728c */ /* 0x000fe2000bf05270 */
[----:B0123--:R-:W-:Y:S01]  /*4220*/  CS2R R6, SRZ ;  /* 0x0000000000067805 */ /* 0x00ffe2000001ff00 */
[----:B------:R-:W0:Y:S07]  /*4230*/  LDCU.64 UR6, c[0x0][0x390] ;  /* 0x00007200ff0677ac */ /* 0x000e2e0008000a00 */
[----:B------:R-:W-:Y:S05]  /*4240*/  BRA.U UP0, `(.L_x_78) ;  /* 0x0000000100087547 */ /* 0x000fea000b800000 */
[----:B------:R-:W1:Y:S02]  /*4250*/  LDC.64 R6, c[0x0][0x3d0] ;  /* 0x0000f400ff067b82 */ /* 0x000e640000000a00 */
[----:B-1----:R-:W5:Y:S02]  /*4260*/  LDG.E.64 R6, desc[UR8][R6.64] ;  /* 0x0000000806067981 */ /* 0x002f64000c1e1b00 */
.L_x_78:
[----:B-----5:R-:W-:-:S04]  /*4270*/  IADD3 R5, P0, PT, R41, R6, RZ ;  /* 0x0000000629057210 */ /* 0x020fc80007f1e0ff */
[----:B------:R-:W-:Y:S02]  /*4280*/  LEA.HI.X.SX32 R8, R41, R7, 0x1, P0 ;  /* 0x0000000729087211 */ /* 0x000fe400000f0eff */
[----:B0-----:R-:W-:-:S04]  /*4290*/  LEA R6, P0, R5, UR6, 0x2 ;  /* 0x0000000605067c11 */ /* 0x001fc8000f8010ff */
[----:B------:R-:W-:-:S05]  /*42a0*/  LEA.HI.X R7, R5, UR7, R8, 0x2, P0 ;  /* 0x0000000705077c11 */ /* 0x000fca00080f1408 */
[----:B------:R4:W-:Y:S04]  /*42b0*/  STG.E desc[UR8][R6.64], R30 ;  /* 0x0000001e06007986 */ /* 0x0009e8000c101908 */
.L_x_77:
[----:B------:R-:W-:Y:S05]  /*42c0*/  BSYNC.RECONVERGENT B0 ;  /* 0x0000000000007941 */ /* 0x000fea0003800200 */
.L_x_76:
        /* <DEDUP_REMOVED lines=9> */
.L_x_81:
[----:B-----5:R-:W-:-:S04]  /*4360*/  IADD3 R5, P0, PT, R40, R6, RZ ;  /* 0x0000000628057210 */ /* 0x020fc80007f1e0ff */
[----:B------:R-:W-:Y:S02]  /*4370*/  LEA.HI.X.SX32 R40, R40, R7, 0x1, P0 ;  /* 0x0000000728287211 */ /* 0x000fe400000f0eff */
[----:B0-----:R-:W-:-:S04]  /*4380*/  LEA R6, P0, R5, UR6, 0x2 ;  /* 0x0000000605067c11 */ /* 0x001fc8000f8010ff */
[----:B------:R-:W-:-:S05]  /*4390*/  LEA.HI.X R7, R5, UR7, R40, 0x2, P0 ;  /* 0x0000000705077c11 */ /* 0x000fca00080f1428 */
[----:B------:R0:W-:Y:S04]  /*43a0*/  STG.E desc[UR8][R6.64], R29 ;  /* 0x0000001d06007986 */ /* 0x0001e8000c101908 */
.L_x_80:
[----:B------:R-:W-:Y:S05]  /*43b0*/  BSYNC.RECONVERGENT B0 ;  /* 0x0000000000007941 */ /* 0x000fea0003800200 */
.L_x_79:
        /* <DEDUP_REMOVED lines=9> */
.L_x_84:
[----:B-----5:R-:W-:-:S04]  /*4450*/  IADD3 R5, P0, PT, R39, R6, RZ ;  /* 0x0000000627057210 */ /* 0x020fc80007f1e0ff */
[----:B------:R-:W-:Y:S02]  /*4460*/  LEA.HI.X.SX32 R8, R39, R7, 0x1, P0 ;  /* 0x0000000727087211 */ /* 0x000fe400000f0eff */
[----:B0-----:R-:W-:-:S04]  /*4470*/  LEA R6, P0, R5, UR6, 0x2 ;  /* 0x0000000605067c11 */ /* 0x001fc8000f8010ff */
[----:B------:R-:W-:-:S05]  /*4480*/  LEA.HI.X R7, R5, UR7, R8, 0x2, P0 ;  /* 0x0000000705077c11 */ /* 0x000fca00080f1408 */
[----:B------:R0:W-:Y:S04]  /*4490*/  STG.E desc[UR8][R6.64], R28 ;  /* 0x0000001c06007986 */ /* 0x0001e8000c101908 */
.L_x_83:
[----:B------:R-:W-:Y:S05]  /*44a0*/  BSYNC.RECONVERGENT B0 ;  /* 0x0000000000007941 */ /* 0x000fea0003800200 */
.L_x_82:
        /* <DEDUP_REMOVED lines=9> */
.L_x_87:
[----:B-----5:R-:W-:-:S04]  /*4540*/  IADD3 R5, P0, PT, R38, R6, RZ ;  /* 0x0000000626057210 */ /* 0x020fc80007f1e0ff */
[----:B------:R-:W-:Y:S02]  /*4550*/  LEA.HI.X.SX32 R38, R38, R7, 0x1, P0 ;  /* 0x0000000726267211 */ /* 0x000fe400000f0eff */
[----:B0-----:R-:W-:-:S04]  /*4560*/  LEA R6, P0, R5, UR6, 0x2 ;  /* 0x0000000605067c11 */ /* 0x001fc8000f8010ff */
[----:B------:R-:W-:-:S05]  /*4570*/  LEA.HI.X R7, R5, UR7, R38, 0x2, P0 ;  /* 0x0000000705077c11 */ /* 0x000fca00080f1426 */
[----:B------:R0:W-:Y:S04]  /*4580*/  STG.E desc[UR8][R6.64], R25 ;  /* 0x0000001906007986 */ /* 0x0001e8000c101908 */
.L_x_86:
[----:B------:R-:W-:Y:S05]  /*4590*/  BSYNC.RECONVERGENT B0 ;  /* 0x0000000000007941 */ /* 0x000fea0003800200 */
.L_x_85:
        /* <DEDUP_REMOVED lines=9> */
.L_x_90:
[----:B-----5:R-:W-:-:S04]  /*4630*/  IADD3 R5, P0, PT, R37, R6, RZ ;  /* 0x0000000625057210 */ /* 0x020fc80007f1e0ff */
[----:B------:R-:W-:Y:S02]  /*4640*/  LEA.HI.X.SX32 R8, R37, R7, 0x1, P0 ;  /* 0x0000000725087211 */ /* 0x000fe400000f0eff */
[----:B0-----:R-:W-:-:S04]  /*4650*/  LEA R6, P0, R5, UR6, 0x2 ;  /* 0x0000000605067c11 */ /* 0x001fc8000f8010ff */
[----:B------:R-:W-:-:S05]  /*4660*/  LEA.HI.X R7, R5, UR7, R8, 0x2, P0 ;  /* 0x0000000705077c11 */ /* 0x000fca00080f1408 */
[----:B------:R0:W-:Y:S04]  /*4670*/  STG.E desc[UR8][R6.64], R24 ;  /* 0x0000001806007986 */ /* 0x0001e8000c101908 */
.L_x_89:
[----:B------:R-:W-:Y:S05]  /*4680*/  BSYNC.RECONVERGENT B0 ;  /* 0x0000000000007941 */ /* 0x000fea0003800200 */
.L_x_88:
        /* <DEDUP_REMOVED lines=9> */
.L_x_93:
[----:B-----5:R-:W-:-:S04]  /*4720*/  IADD3 R5, P0, PT, R36, R6, RZ ;  /* 0x0000000624057210 */ /* 0x020fc80007f1e0ff */
[----:B------:R-:W-:Y:S02]  /*4730*/  LEA.HI.X.SX32 R36, R36, R7, 0x1, P0 ;  /* 0x0000000724247211 */ /* 0x000fe400000f0eff */
[----:B0-----:R-:W-:-:S04]  /*4740*/  LEA R6, P0, R5, UR6, 0x2 ;  /* 0x0000000605067c11 */ /* 0x001fc8000f8010ff */
[----:B------:R-:W-:-:S05]  /*4750*/  LEA.HI.X R7, R5, UR7, R36, 0x2, P0 ;  /* 0x0000000705077c11 */ /* 0x000fca00080f1424 */
[----:B------:R0:W-:Y:S04]  /*4760*/  STG.E desc[UR8][R6.64], R22 ;  /* 0x0000001606007986 */ /* 0x0001e8000c101908 */
.L_x_92:
[----:B------:R-:W-:Y:S05]  /*4770*/  BSYNC.RECONVERGENT B0 ;  /* 0x0000000000007941 */ /* 0x000fea0003800200 */
.L_x_91:
        /* <DEDUP_REMOVED lines=9> */
.L_x_96:
[----:B-----5:R-:W-:-:S04]  /*4810*/  IADD3 R5, P0, PT, R45, R6, RZ ;  /* 0x000000062d057210 */ /* 0x020fc80007f1e0ff */
[----:B------:R-:W-:Y:S02]  /*4820*/  LEA.HI.X.SX32 R8, R45, R7, 0x1, P0 ;  /* 0x000000072d087211 */ /* 0x000fe400000f0eff */
[----:B0-----:R-:W-:-:S04]  /*4830*/  LEA R6, P0, R5, UR6, 0x2 ;  /* 0x0000000605067c11 */ /* 0x001fc8000f8010ff */
[----:B------:R-:W-:-:S05]  /*4840*/  LEA.HI.X R7, R5, UR7, R8, 0x2, P0 ;  /* 0x0000000705077c11 */ /* 0x000fca00080f1408 */
[----:B------:R0:W-:Y:S04]  /*4850*/  STG.E desc[UR8][R6.64], R21 ;  /* 0x0000001506007986 */ /* 0x0001e8000c101908 */
.L_x_95:
[----:B------:R-:W-:Y:S05]  /*4860*/  BSYNC.RECONVERGENT B0 ;  /* 0x0000000000007941 */ /* 0x000fea0003800200 */
.L_x_94:
        /* <DEDUP_REMOVED lines=9> */
.L_x_99:
[----:B-----5:R-:W-:-:S04]  /*4900*/  IADD3 R5, P0, PT, R3, R6, RZ ;  /* 0x0000000603057210 */ /* 0x020fc80007f1e0ff */
[----:B------:R-:W-:Y:S02]  /*4910*/  LEA.HI.X.SX32 R8, R3, R7, 0x1, P0 ;  /* 0x0000000703087211 */ /* 0x000fe400000f0eff */
[----:B0-----:R-:W-:-:S04]  /*4920*/  LEA R6, P0, R5, UR6, 0x2 ;  /* 0x0000000605067c11 */ /* 0x001fc8000f8010ff */
[----:B------:R-:W-:-:S05]  /*4930*/  LEA.HI.X R7, R5, UR7, R8, 0x2, P0 ;  /* 0x0000000705077c11 */ /* 0x000fca00080f1408 */
[----:B------:R0:W-:Y:S04]  /*4940*/  STG.E desc[UR8][R6.64], R20 ;  /* 0x0000001406007986 */ /* 0x0001e8000c101908 */
.L_x_98:
[----:B------:R-:W-:Y:S05]  /*4950*/  BSYNC.RECONVERGENT B0 ;  /* 0x0000000000007941 */ /* 0x000fea0003800200 */
.L_x_97:
        /* <DEDUP_REMOVED lines=9> */
.L_x_102:
[----:B-----5:R-:W-:-:S04]  /*49f0*/  IADD3 R3, P0, PT, R0, R6, RZ ;  /* 0x0000000600037210 */ /* 0x020fc80007f1e0ff */
[----:B------:R-:W-:Y:S02]  /*4a00*/  LEA.HI.X.SX32 R0, R0, R7, 0x1, P0 ;  /* 0x0000000700007211 */ /* 0x000fe400000f0eff */
[----:B0-----:R-:W-:-:S04]  /*4a10*/  LEA R6, P0, R3, UR6, 0x2 ;  /* 0x0000000603067c11 */ /* 0x001fc8000f8010ff */
[----:B------:R-:W-:-:S05]  /*4a20*/  LEA.HI.X R7, R3, UR7, R0, 0x2, P0 ;  /* 0x0000000703077c11 */ /* 0x000fca00080f1400 */
[----:B------:R0:W-:Y:S04]  /*4a30*/  STG.E desc[UR8][R6.64], R19 ;  /* 0x0000001306007986 */ /* 0x0001e8000c101908 */
.L_x_101:
[----:B------:R-:W-:Y:S05]  /*4a40*/  BSYNC.RECONVERGENT B0 ;  /* 0x0000000000007941 */ /* 0x000fea0003800200 */
.L_x_100:
        /* <DEDUP_REMOVED lines=9> */
.L_x_105:
[----:B-----5:R-:W-:-:S04]  /*4ae0*/  IADD3 R0, P0, PT, R2, R6, RZ ;  /* 0x0000000602007210 */ /* 0x020fc80007f1e0ff */
[----:B------:R-:W-:Y:S02]  /*4af0*/  LEA.HI.X.SX32 R7, R2, R7, 0x1, P0 ;  /* 0x0000000702077211 */ /* 0x000fe400000f0eff */
[----:B0-----:R-:W-:-:S04]  /*4b00*/  LEA R2, P0, R0, UR6, 0x2 ;  /* 0x0000000600027c11 */ /* 0x001fc8000f8010ff */
[----:B------:R-:W-:-:S05]  /*4b10*/  LEA.HI.X R3, R0, UR7, R7, 0x2, P0 ;  /* 0x0000000700037c11 */ /* 0x000fca00080f1407 */
[----:B------:R0:W-:Y:S04]  /*4b20*/  STG.E desc[UR8][R2.64], R17 ;  /* 0x0000001102007986 */ /* 0x0001e8000c101908 */
.L_x_104:
[----:B------:R-:W-:Y:S05]  /*4b30*/  BSYNC.RECONVERGENT B0 ;  /* 0x0000000000007941 */ /* 0x000fea0003800200 */
.L_x_103:
[----:B------:R-:W-:-:S04]  /*4b40*/  LOP3.LUT R0, R16, 0x80000001, RZ, 0xc0, !PT ;  /* 0x8000000110007812 */ /* 0x000fc800078ec0ff */
[----:B------:R-:W-:-:S13]  /*4b50*/  ISETP.NE.AND P0, PT, R0, 0x1, PT ;  /* 0x000000010000780c */ /* 0x000fda0003f05270 */
[----:B------:R-:W-:Y:S05]  /*4b60*/  @P0 EXIT ;  /* 0x000000000000094d */ /* 0x000fea0003800000 */
[----:B------:R-:W-:Y:S01]  /*4b70*/  UISETP.NE.AND UP0, UPT, UR4, URZ, UPT ;  /* 0x000000ff0400728c */ /* 0x000fe2000bf05270 */
[----:B0-----:R-:W-:-:S08]  /*4b80*/  CS2R R2, SRZ ;  /* 0x0000000000027805 */ /* 0x001fd0000001ff00 */
[----:B------:R-:W-:Y:S05]  /*4b90*/  BRA.U UP0, `(.L_x_106) ;  /* 0x0000000100087547 */ /* 0x000fea000b800000 */
[----:B------:R-:W0:Y:S02]  /*4ba0*/  LDC.64 R2, c[0x0][0x3d0] ;  /* 0x0000f400ff027b82 */ /* 0x000e240000000a00 */
[----:B0-----:R-:W5:Y:S02]  /*4bb0*/  LDG.E.64 R2, desc[UR8][R2.64] ;  /* 0x0000000802027981 */ /* 0x001f64000c1e1b00 */
.L_x_106:
[----:B------:R-:W0:Y:S01]  /*4bc0*/  LDCU.64 UR4, c[0x0][0x390] ;  /* 0x00007200ff0477ac */ /* 0x000e220008000a00 */
[----:B-----5:R-:W-:-:S04]  /*4bd0*/  IADD3 R0, P0, PT, R4, R2, RZ ;  /* 0x0000000204007210 */ /* 0x020fc80007f1e0ff */
[----:B------:R-:W-:Y:S02]  /*4be0*/  LEA.HI.X.SX32 R3, R4, R3, 0x1, P0 ;  /* 0x0000000304037211 */ /* 0x000fe400000f0eff */
[----:B0-----:R-:W-:-:S04]  /*4bf0*/  LEA R2, P0, R0, UR4, 0x2 ;  /* 0x0000000400027c11 */ /* 0x001fc8000f8010ff */
[----:B------:R-:W-:-:S05]  /*4c00*/  LEA.HI.X R3, R0, UR5, R3, 0x2, P0 ;  /* 0x0000000500037c11 */ /* 0x000fca00080f1403 */
[----:B------:R-:W-:Y:S01]  /*4c10*/  STG.E desc[UR8][R2.64], R16 ;  /* 0x0000001002007986 */ /* 0x000fe2000c101908 */
[----:B------:R-:W-:Y:S05]  /*4c20*/  EXIT ;  /* 0x000000000000794d */ /* 0x000fea0003800000 */
.L_x_63:
[----:B------:R-:W-:Y:S01]  /*4c30*/  BAR.SYNC.DEFER_BLOCKING 0x0 ;  /* 0x0000000000007b1d */ /* 0x000fe20000010000 */
[----:B------:R-:W-:Y:S02]  /*4c40*/  ISETP.NE.AND P2, PT, R7, 0x1, PT ;  /* 0x000000010700780c */ /* 0x000fe40003f45270 */
[----:B------:R-:W-:Y:S02]  /*4c50*/  ISETP.NE.AND P1, PT, R27, 0x1, PT ;  /* 0x000000011b00780c */ /* 0x000fe40003f25270 */
[----:B------:R-:W-:Y:S02]  /*4c60*/  ISETP.NE.AND P0, PT, R23, 0x1, PT ;  /* 0x000000011700780c */ /* 0x000fe40003f05270 */
[----:B------:R-:W-:Y:S02]  /*4c70*/  LOP3.LUT R23, R30, 0x80000001, RZ, 0xc0, !PT ;  /* 0x800000011e177812 */ /* 0x000fe400078ec0ff */
[----:B------:R-:W-:Y:S02]  /*4c80*/  ISETP.NE.AND P4, PT, R26, 0x1, PT ;  /* 0x000000011a00780c */ /* 0x000fe40003f85270 */
[----:B------:R-:W-:-:S02]  /*4c90*/  ISETP.NE.AND P6, PT, R23, 0x1, PT ;  /* 0x000000011700780c */ /* 0x000fc40003fc5270 */
[----:B------:R-:W-:Y:S01]  /*4ca0*/  ISETP.NE.AND P5, PT, R44, 0x1, PT ;  /* 0x000000012c00780c */ /* 0x000fe20003fa5270 */
[--C-:B------:R-:W-:Y:S01]  /*4cb0*/  @!P2 IMAD.IADD R7, R49, 0x1, -R8.reuse ;  /* 0x000000013107a824 */ /* 0x100fe200078e0a08 */
[----:B------:R-:W-:Y:S01]  /*4cc0*/  ISETP.NE.AND P3, PT, R15, 0x1, PT ;  /* 0x000000010f00780c */ /* 0x000fe20003f65270 */
[--C-:B------:R-:W-:Y:S02]  /*4cd0*/  @!P1 IMAD.IADD R47, R47, 0x1, -R8.reuse ;  /* 0x000000012f2f9824 */ /* 0x100fe400078e0a08 */
[--C-:B------:R-:W-:Y:S01]  /*4ce0*/  @!P0 IMAD.IADD R5, R5, 0x1, -R8.reuse ;  /* 0x0000000105058824 */ /* 0x100fe200078e0a08 */
[----:B------:R-:W-:Y:S02]  /*4cf0*/  @!P2 LEA R7, R7, UR4, 0x2 ;  /* 0x000000040707ac11 */ /* 0x000fe4000f8e10ff */
[----:B------:R-:W-:Y:S01]  /*4d00*/  @!P1 LEA R26, R47, UR4, 0x2 ;  /* 0x000000042f1a9c11 */ /* 0x000fe2000f8e10ff */
[--C-:B------:R-:W-:Y:S02]  /*4d10*/  @!P4 IMAD.IADD R43, R43, 0x1, -R8.reuse ;  /* 0x000000012b2bc824 */ /* 0x100fe400078e0a08 */
[----:B------:R0:W-:Y:S01]  /*4d20*/  @!P2 STS [R7], R34 ;  /* 0x000000220700a388 */ /* 0x0001e20000000800 */
[----:B------:R-:W-:Y:S01]  /*4d30*/  ISETP.NE.AND P2, PT, R18, 0x1, PT ;  /* 0x000000011200780c */ /* 0x000fe20003f45270 */
[--C-:B------:R-:W-:Y:S01]  /*4d40*/  @!P6 IMAD.IADD R41, R41, 0x1, -R8.reuse ;  /* 0x000000012929e824 */ /* 0x100fe200078e0a08 */
[----:B------:R-:W-:Y:S01]  /*4d50*/  @!P4 LEA R43, R43, UR4, 0x2 ;  /* 0x000000042b2bcc11 */ /* 0x000fe2000f8e10ff */
[--C-:B------:R-:W-:Y:S01]  /*4d60*/  @!P5 IMAD.IADD R40, R40, 0x1, -R8.reuse ;  /* 0x000000012828d824 */ /* 0x100fe200078e0a08 */
[----:B------:R-:W-:Y:S01]  /*4d70*/  @!P1 STS [R26], R33 ;  /* 0x000000211a009388 */ /* 0x000fe20000000800 */
[----:B------:R-:W-:Y:S01]  /*4d80*/  @!P3 IMAD.IADD R39, R39, 0x1, -R8 ;  /* 0x000000012727b824 */ /* 0x000fe200078e0a08 */
[----:B------:R-:W-:-:S02]  /*4d90*/  ISETP.NE.AND P1, PT, R14, 0x1, PT ;  /* 0x000000010e00780c */ /* 0x000fc40003f25270 */
[----:B------:R-:W-:Y:S01]  /*4da0*/  @!P0 LEA R14, R5, UR4, 0x2 ;  /* 0x00000004050e8c11 */ /* 0x000fe2000f8e10ff */
[----:B------:R-:W-:Y:S01]  /*4db0*/  @!P4 STS [R43], R32 ;  /* 0x000000202b00c388 */ /* 0x000fe20000000800 */
[----:B------:R-:W-:Y:S02]  /*4dc0*/  @!P6 LEA R41, R41, UR4, 0x2 ;  /* 0x000000042929ec11 */ /* 0x000fe4000f8e10ff */
[----:B------:R-:W-:Y:S01]  /*4dd0*/  @!P5 LEA R40, R40, UR4, 0x2 ;  /* 0x000000042828dc11 */ /* 0x000fe2000f8e10ff */
[--C-:B------:R-:W-:Y:S01]  /*4de0*/  @!P2 IMAD.IADD R38, R38, 0x1, -R8.reuse ;  /* 0x000000012626a824 */ /* 0x100fe200078e0a08 */
[----:B------:R-:W-:Y:S01]  /*4df0*/  @!P3 LEA R39, R39, UR4, 0x2 ;  /* 0x000000042727bc11 */ /* 0x000fe2000f8e10ff */
[----:B------:R-:W-:Y:S01]  /*4e00*/  @!P0 STS [R14], R31 ;  /* 0x0000001f0e008388 */ /* 0x000fe20000000800 */
[----:B------:R-:W-:Y:S02]  /*4e10*/  ISETP.NE.AND P4, PT, R13, 0x1, PT ;  /* 0x000000010d00780c */ /* 0x000fe40003f85270 */
[----:B------:R-:W-:Y:S01]  /*4e20*/  @!P2 LEA R38, R38, UR4, 0x2 ;  /* 0x000000042626ac11 */ /* 0x000fe2000f8e10ff */
[----:B------:R-:W-:Y:S01]  /*4e30*/  @!P6 STS [R41], R30 ;  /* 0x0000001e2900e388 */ /* 0x000fe20000000800 */
[----:B------:R-:W-:Y:S01]  /*4e40*/  ISETP.NE.AND P0, PT, R12, 0x1, PT ;  /* 0x000000010c00780c */ /* 0x000fe20003f05270 */
[----:B------:R-:W-:Y:S01]  /*4e50*/  @!P1 IMAD.IADD R37, R37, 0x1, -R8 ;  /* 0x0000000125259824 */ /* 0x000fe200078e0a08 */
[----:B------:R-:W-:Y:S01]  /*4e60*/  LOP3.LUT R5, R16, 0x80000001, RZ, 0xc0, !PT ;  /* 0x8000000110057812 */ /* 0x000fe200078ec0ff */
[----:B------:R-:W-:Y:S01]  /*4e70*/  @!P5 STS [R40], R29 ;  /* 0x0000001d2800d388 */ /* 0x000fe20000000800 */
[----:B------:R-:W-:-:S02]  /*4e80*/  ISETP.NE.AND P6, PT, R11, 0x1, PT ;  /* 0x000000010b00780c */ /* 0x000fc40003fc5270 */
[----:B------:R-:W-:Y:S01]  /*4e90*/  ISETP.NE.AND P5, PT, R10, 0x1, PT ;  /* 0x000000010a00780c */ /* 0x000fe20003fa5270 */
[----:B------:R-:W-:Y:S01]  /*4ea0*/  @!P3 STS [R39], R28 ;  /* 0x0000001c2700b388 */ /* 0x000fe20000000800 */
[----:B------:R-:W-:Y:S01]  /*4eb0*/  ISETP.NE.AND P3, PT, R9, 0x1, PT ;  /* 0x000000010900780c */ /* 0x000fe20003f65270 */
[--C-:B------:R-:W-:Y:S01]  /*4ec0*/  @!P4 IMAD.IADD R36, R36, 0x1, -R8.reuse ;  /* 0x000000012424c824 */ /* 0x100fe200078e0a08 */
[----:B------:R-:W-:Y:S01]  /*4ed0*/  @!P1 LEA R37, R37, UR4, 0x2 ;  /* 0x0000000425259c11 */ /* 0x000fe2000f8e10ff */
[----:B------:R-:W-:Y:S01]  /*4ee0*/  @!P2 STS [R38], R25 ;  /* 0x000000192600a388 */ /* 0x000fe20000000800 */
[----:B------:R-:W-:Y:S01]  /*4ef0*/  ISETP.NE.AND P2, PT, R5, 0x1, PT ;  /* 0x000000010500780c */ /* 0x000fe20003f45270 */
[--C-:B------:R-:W-:Y:S01]  /*4f00*/  @!P0 IMAD.IADD R45, R45, 0x1, -R8.reuse ;  /* 0x000000012d2d8824 */ /* 0x100fe200078e0a08 */
[----:B------:R-:W-:Y:S01]  /*4f10*/  @!P4 LEA R5, R36, UR4, 0x2 ;  /* 0x000000042405cc11 */ /* 0x000fe2000f8e10ff */
[----:B------:R-:W-:Y:S01]  /*4f20*/  @!P1 STS [R37], R24 ;  /* 0x0000001825009388 */ /* 0x000fe20000000800 */
[----:B------:R-:W-:Y:S01]  /*4f30*/  ISETP.GE.AND P1, PT, R35, R6, PT ;  /* 0x000000062300720c */ /* 0x000fe20003f26270 */
[----:B------:R-:W-:-:S02]  /*4f40*/  @!P6 IMAD.IADD R3, R3, 0x1, -R8 ;  /* 0x000000010303e824 */ /* 0x000fc400078e0a08 */
[--C-:B0-----:R-:W-:Y:S01]  /*4f50*/  @!P5 IMAD.IADD R7, R0, 0x1, -R8.reuse ;  /* 0x000000010007d824 */ /* 0x101fe200078e0a08 */
[----:B------:R-:W-:Y:S01]  /*4f60*/  @!P0 LEA R0, R45, UR4, 0x2 ;  /* 0x000000042d008c11 */ /* 0x000fe2000f8e10ff */
[--C-:B------:R-:W-:Y:S01]  /*4f70*/  @!P3 IMAD.IADD R9, R2, 0x1, -R8.reuse ;  /* 0x000000010209b824 */ /* 0x100fe200078e0a08 */
[----:B------:R-:W-:Y:S01]  /*4f80*/  @!P6 LEA R3, R3, UR4, 0x2 ;  /* 0x000000040303ec11 */ /* 0x000fe2000f8e10ff */
[----:B------:R0:W-:Y:S01]  /*4f90*/  @!P4 STS [R5], R22 ;  /* 0x000000160500c388 */ /* 0x0001e20000000800 */
[----:B------:R-:W-:Y:S01]  /*4fa0*/  @!P5 LEA R2, R7, UR4, 0x2 ;  /* 0x000000040702dc11 */ /* 0x000fe2000f8e10ff */
[----:B------:R-:W-:Y:S01]  /*4fb0*/  @!P2 IMAD.IADD R10, R4, 0x1, -R8 ;  /* 0x00000001040aa824 */ /* 0x000fe200078e0a08 */
[----:B------:R-:W-:Y:S01]  /*4fc0*/  @!P3 LEA R4, R9, UR4, 0x2 ;  /* 0x000000040904bc11 */ /* 0x000fe2000f8e10ff */
[----:B------:R1:W-:Y:S04]  /*4fd0*/  @!P0 STS [R0], R21 ;  /* 0x0000001500008388 */ /* 0x0003e80000000800 */
[----:B------:R1:W-:Y:S01]  /*4fe0*/  @!P6 STS [R3], R20 ;  /* 0x000000140300e388 */ /* 0x0003e20000000800 */
[----:B0-----:R-:W-:-:S03]  /*4ff0*/  @!P2 LEA R5, R10, UR4, 0x2 ;  /* 0x000000040a05ac11 */ /* 0x001fc6000f8e10ff */
[----:B------:R1:W-:Y:S04]  /*5000*/  @!P5 STS [R2], R19 ;  /* 0x000000130200d388 */ /* 0x0003e80000000800 */
[----:B------:R1:W-:Y:S04]  /*5010*/  @!P3 STS [R4], R17 ;  /* 0x000000110400b388 */ /* 0x0003e80000000800 */
[----:B------:R1:W-:Y:S01]  /*5020*/  @!P2 STS [R5], R16 ;  /* 0x000000100500a388 */ /* 0x0003e20000000800 */
[----:B------:R-:W-:Y:S06]  /*5030*/  BAR.SYNC.DEFER_BLOCKING 0x0 ;  /* 0x0000000000007b1d */ /* 0x000fec0000010000 */
[----:B------:R-:W-:Y:S05]  /*5040*/  @P1 EXIT ;  /* 0x000000000000194d */ /* 0x000fea0003800000 */
[----:B-1----:R-:W-:Y:S01]  /*5050*/  LOP3.LUT R3, RZ, R35, RZ, 0x33, !PT ;  /* 0x00000023ff037212 */ /* 0x002fe200078e33ff */
[----:B------:R-:W0:Y:S01]  /*5060*/  LDCU.U8 UR6, c[0x0][0x3b8] ;  /* 0x00007700ff0677ac */ /* 0x000e220008000000 */
[----:B------:R-:W-:Y:S03]  /*5070*/  BSSY.RECONVERGENT B0, `(.L_x_107) ;  /* 0x000001e000007945 */ /* 0x000fe60003800200 */
[----:B------:R-:W-:Y:S01]  /*5080*/  IMAD.IADD R2, R3, 0x1, R6 ;  /* 0x0000000103027824 */ /* 0x000fe200078e0206 */
[----:B------:R-:W1:Y:S03]  /*5090*/  LDCU.64 UR10, c[0x0][0x390] ;  /* 0x00007200ff0a77ac */ /* 0x000e660008000a00 */
[C---:B------:R-:W-:Y:S01]  /*50a0*/  IMAD.HI.U32 R0, R2.reuse, -0x55555555, RZ ;  /* 0xaaaaaaab02007827 */ /* 0x040fe200078e00ff */
[----:B------:R-:W-:-:S04]  /*50b0*/  ISETP.GE.U32.AND P1, PT, R2, 0x480, PT ;  /* 0x000004800200780c */ /* 0x000fc80003f26070 */
[----:B------:R-:W-:-:S04]  /*50c0*/  SHF.R.U32.HI R0, RZ, 0x8, R0 ;  /* 0x00000008ff007819 */ /* 0x000fc80000011600 */
[----:B------:R-:W-:-:S04]  /*50d0*/  LOP3.LUT R3, R0, 0x3, RZ, 0xc0, !PT ;  /* 0x0000000300037812 */ /* 0x000fc800078ec0ff */
[----:B------:R-:W-:-:S13]  /*50e0*/  ISETP.NE.AND P0, PT, R3, 0x3, PT ;  /* 0x000000030300780c */ /* 0x000fda0003f05270 */
[----:B01----:R-:W-:Y:S05]  /*50f0*/  @!P0 BRA `(.L_x_108) ;  /* 0x0000000000548947 */ /* 0x003fea0003800000 */
[----:B------:R-:W-:Y:S01]  /*5100*/  VIADD R0, R0, 0x1 ;  /* 0x0000000100007836 */ /* 0x000fe20000000000 */
[C---:B------:R-:W-:Y:S01]  /*5110*/  LEA R9, R35.reuse, UR4, 0x2 ;  /* 0x0000000423097c11 */ /* 0x040fe2000f8e10ff */
[----:B------:R-:W-:Y:S01]  /*5120*/  IMAD.IADD R7, R35, 0x1, R8 ;  /* 0x0000000123077824 */ /* 0x000fe200078e0208 */
[----:B------:R-:W-:Y:S02]  /*5130*/  ISETP.NE.AND P2, PT, RZ, UR6, PT ;  /* 0x00000006ff007c0c */ /* 0x000fe4000bf45270 */
[----:B------:R-:W-:-:S05]  /*5140*/  LOP3.LUT R0, R0, 0x3, RZ, 0xc0, !PT ;  /* 0x0000000300007812 */ /* 0x000fca00078ec0ff */
[----:B------:R-:W-:Y:S02]  /*5150*/  IMAD R35, R0, 0x180, R35 ;  /* 0x0000018000237824 */ /* 0x000fe400078e0223 */
[----:B------:R-:W-:-:S07]  /*5160*/  IMAD.MOV R0, RZ, RZ, -R0 ;  /* 0x000000ffff007224 */ /* 0x000fce00078e0a00 */
.L_x_109:
[----:B0-----:R-:W0:Y:S01]  /*5170*/  @!P2 LDC.64 R4, c[0x0][0x3d0] ;  /* 0x0000f400ff04ab82 */ /* 0x001e220000000a00 */
[----:B------:R-:W-:Y:S01]  /*5180*/  CS2R R2, SRZ ;  /* 0x0000000000027805 */ /* 0x000fe2000001ff00 */
[----:B------:R1:W2:Y:S05]  /*5190*/  LDS R11, [R9] ;  /* 0x00000000090b7984 */ /* 0x0002aa0000000800 */
[----:B0-----:R-:W3:Y:S01]  /*51a0*/  @!P2 LDG.E.64 R2, desc[UR8][R4.64] ;  /* 0x000000080402a981 */ /* 0x001ee2000c1e1b00 */
[----:B------:R-:W-:Y:S02]  /*51b0*/  VIADD R0, R0, 0x1 ;  /* 0x0000000100007836 */ /* 0x000fe40000000000 */
[----:B-1----:R-:W-:Y:S01]  /*51c0*/  VIADD R9, R9, 0x600 ;  /* 0x0000060009097836 */ /* 0x002fe20000000000 */
[----:B---3--:R-:W-:-:S04]  /*51d0*/  IADD3 R10, P0, PT, R7, R2, RZ ;  /* 0x00000002070a7210 */ /* 0x008fc80007f1e0ff */
[C---:B------:R-:W-:Y:S01]  /*51e0*/  LEA.HI.X.SX32 R3, R7.reuse, R3, 0x1, P0 ;  /* 0x0000000307037211 */ /* 0x040fe200000f0eff */
[----:B------:R-:W-:Y:S01]  /*51f0*/  VIADD R7, R7, 0x180 ;  /* 0x0000018007077836 */ /* 0x000fe20000000000 */
[----:B------:R-:W-:-:S04]  /*5200*/  LEA R2, P0, R10, UR10, 0x2 ;  /* 0x0000000a0a027c11 */ /* 0x000fc8000f8010ff */
[----:B------:R-:W-:Y:S02]  /*5210*/  LEA.HI.X R3, R10, UR11, R3, 0x2, P0 ;  /* 0x0000000b0a037c11 */ /* 0x000fe400080f1403 */
[----:B------:R-:W-:-:S03]  /*5220*/  ISETP.NE.AND P0, PT, R0, RZ, PT ;  /* 0x000000ff0000720c */ /* 0x000fc60003f05270 */
[----:B--2---:R0:W-:Y:S10]  /*5230*/  STG.E desc[UR8][R2.64], R11 ;  /* 0x0000000b02007986 */ /* 0x0041f4000c101908 */
[----:B------:R-:W-:Y:S05]  /*5240*/  @P0 BRA `(.L_x_109) ;  /* 0xfffffffc00c80947 */ /* 0x000fea000383ffff */
.L_x_108:
[----:B------:R-:W-:Y:S05]  /*5250*/  BSYNC.RECONVERGENT B0 ;  /* 0x0000000000007941 */ /* 0x000fea0003800200 */
.L_x_107:
[----:B------:R-:W-:Y:S05]  /*5260*/  @!P1 EXIT ;  /* 0x000000000000994d */ /* 0x000fea0003800000 */
[----:B------:R-:W1:Y:S01]  /*5270*/  S2UR UR5, SR_CgaCtaId ;  /* 0x00000000000579c3 */ /* 0x000e620000008800 */
[----:B------:R-:W-:Y:S01]  /*5280*/  UMOV UR4, 0x400 ;  /* 0x0000040000047882 */ /* 0x000fe20000000000 */
[----:B------:R-:W-:Y:S01]  /*5290*/  UISETP.NE.AND UP0, UPT, UR6, URZ, UPT ;  /* 0x000000ff0600728c */ /* 0x000fe2000bf05270 */
[----:B------:R-:W-:Y:S01]  /*52a0*/  IMAD.IADD R7, R35, 0x1, R8 ;  /* 0x0000000123077824 */ /* 0x000fe200078e0208 */
[----:B------:R-:W2:Y:S04]  /*52b0*/  LDCU.64 UR10, c[0x0][0x390] ;  /* 0x00007200ff0a77ac */ /* 0x000ea80008000a00 */
[----:B------:R-:W-:Y:S01]  /*52c0*/  PLOP3.LUT P0, PT, PT, PT, UP0, 0x80, 0x8 ;  /* 0x000000000008781c */ /* 0x000fe20003f0f008 */
[----:B-1----:R-:W-:-:S06]  /*52d0*/  ULEA UR4, UR5, UR4, 0x18 ;  /* 0x0000000405047291 */ /* 0x002fcc000f8ec0ff */
[----:B------:R-:W-:-:S05]  /*52e0*/  LEA R0, R35, UR4, 0x2 ;  /* 0x0000000423007c11 */ /* 0x000fca000f8e10ff */
[----:B--2---:R-:W-:-:S07]  /*52f0*/  VIADD R0, R0, 0xc00 ;  /* 0x00000c0000007836 */ /* 0x004fce0000000000 */
.L_x_110:
[----:B--2---:R-:W1:Y:S01]  /*5300*/  @!P0 LDC.64 R8, c[0x0][0x3d0] ;  /* 0x0000f400ff088b82 */ /* 0x004e620000000a00 */
[----:B0-----:R-:W-:Y:S01]  /*5310*/  CS2R R2, SRZ ;  /* 0x0000000000027805 */ /* 0x001fe2000001ff00 */
[----:B------:R-:W-:Y:S01]  /*5320*/  UISETP.NE.AND UP0, UPT, UR6, URZ, UPT ;  /* 0x000000ff0600728c */ /* 0x000fe2000bf05270 */
[----:B------:R-:W0:Y:S01]  /*5330*/  LDS R15, [R0+-0xc00] ;  /* 0xfff40000000f7984 */ /* 0x000e220000000800 */
[----:B------:R-:W-:-:S03]  /*5340*/  SHF.R.S32.HI R19, RZ, 0x1f, R7 ;  /* 0x0000001fff137819 */ /* 0x000fc60000011407 */
[----:B------:R-:W2:Y:S04]  /*5350*/  LDS R17, [R0+-0x600] ;  /* 0xfffa000000117984 */ /* 0x000ea80000000800 */
[----:B-1----:R-:W3:Y:S01]  /*5360*/  @!P0 LDG.E.64 R2, desc[UR8][R8.64] ;  /* 0x0000000808028981 */ /* 0x002ee2000c1e1b00 */
[----:B------:R-:W-:-:S13]  /*5370*/  PLOP3.LUT P0, PT, PT, PT, UP0, 0x80, 0x8 ;  /* 0x000000000008781c */ /* 0x000fda0003f0f008 */
[----:B------:R-:W1:Y:S01]  /*5380*/  @!P0 LDC.64 R10, c[0x0][0x3d0] ;  /* 0x0000f400ff0a8b82 */ /* 0x000e620000000a00 */
[----:B---3--:R-:W-:-:S05]  /*5390*/  IADD3 R2, P1, PT, R7, R2, RZ ;  /* 0x0000000207027210 */ /* 0x008fca0007f3e0ff */
[----:B------:R-:W-:Y:S01]  /*53a0*/  IMAD.X R3, R19, 0x1, R3, P1 ;  /* 0x0000000113037824 */ /* 0x000fe200008e0603 */
[----:B------:R-:W-:-:S04]  /*53b0*/  LEA R4, P1, R2, UR10, 0x2 ;  /* 0x0000000a02047c11 */ /* 0x000fc8000f8210ff */
[----:B------:R-:W-:Y:S02]  /*53c0*/  LEA.HI.X R5, R2, UR11, R3, 0x2, P1 ;  /* 0x0000000b02057c11 */ /* 0x000fe400088f1403 */
[----:B------:R-:W-:-:S03]  /*53d0*/  CS2R R2, SRZ ;  /* 0x0000000000027805 */ /* 0x000fc6000001ff00 */
[----:B0-----:R0:W-:Y:S04]  /*53e0*/  STG.E desc[UR8][R4.64], R15 ;  /* 0x0000000f04007986 */ /* 0x0011e8000c101908 */
[----:B-1----:R-:W3:Y:S01]  /*53f0*/  @!P0 LDG.E.64 R2, desc[UR8][R10.64] ;  /* 0x000000080a028981 */ /* 0x002ee2000c1e1b00 */
[----:B------:R-:W1:Y:S03]  /*5400*/  @!P0 LDC.64 R12, c[0x0][0x3d0] ;  /* 0x0000f400ff0c8b82 */ /* 0x000e660000000a00 */
[----:B------:R-:W4:Y:S01]  /*5410*/  LDS R15, [R0] ;  /* 0x00000000000f7984 */ /* 0x000f220000000800 */
[----:B---3--:R-:W-:-:S05]  /*5420*/  IADD3 R2, P1, PT, R7, R2, RZ ;  /* 0x0000000207027210 */ /* 0x008fca0007f3e0ff */
[----:B------:R-:W-:Y:S01]  /*5430*/  IMAD.X R3, R19, 0x1, R3, P1 ;  /* 0x0000000113037824 */ /* 0x000fe200008e0603 */
[----:B------:R-:W-:-:S04]  /*5440*/  LEA R8, P1, R2, UR10, 0x2 ;  /* 0x0000000a02087c11 */ /* 0x000fc8000f8210ff */
[----:B------:R-:W-:Y:S02]  /*5450*/  LEA.HI.X R9, R2, UR11, R3, 0x2, P1 ;  /* 0x0000000b02097c11 */ /* 0x000fe400088f1403 */
[----:B------:R-:W-:-:S03]  /*5460*/  CS2R R2, SRZ ;  /* 0x0000000000027805 */ /* 0x000fc6000001ff00 */
[----:B--2---:R-:W-:Y:S04]  /*5470*/  STG.E desc[UR8][R8.64+0x600], R17 ;  /* 0x0006001108007986 */ /* 0x004fe8000c101908 */
[----:B-1----:R-:W2:Y:S01]  /*5480*/  @!P0 LDG.E.64 R2, desc[UR8][R12.64] ;  /* 0x000000080c028981 */ /* 0x002ea2000c1e1b00 */
[----:B------:R-:W1:Y:S03]  /*5490*/  @!P0 LDC.64 R10, c[0x0][0x3d0] ;  /* 0x0000f400ff0a8b82 */ /* 0x000e660000000a00 */
[----:B------:R3:W5:Y:S01]  /*54a0*/  LDS R9, [R0+0x600] ;  /* 0x0006000000097984 */ /* 0x0007620000000800 */
[----:B--2---:R-:W-:-:S05]  /*54b0*/  IADD3 R2, P1, PT, R7, R2, RZ ;  /* 0x0000000207027210 */ /* 0x004fca0007f3e0ff */
[----:B------:R-:W-:Y:S01]  /*54c0*/  IMAD.X R3, R19, 0x1, R3, P1 ;  /* 0x0000000113037824 */ /* 0x000fe200008e0603 */
[----:B0-----:R-:W-:-:S04]  /*54d0*/  LEA R4, P1, R2, UR10, 0x2 ;  /* 0x0000000a02047c11 */ /* 0x001fc8000f8210ff */
[----:B------:R-:W-:Y:S02]  /*54e0*/  LEA.HI.X R5, R2, UR11, R3, 0x2, P1 ;  /* 0x0000000b02057c11 */ /* 0x000fe400088f1403 */
[----:B------:R-:W-:-:S03]  /*54f0*/  CS2R R2, SRZ ;  /* 0x0000000000027805 */ /* 0x000fc6000001ff00 */
[----:B----4-:R2:W-:Y:S04]  /*5500*/  STG.E desc[UR8][R4.64+0xc00], R15 ;  /* 0x000c000f04007986 */ /* 0x0105e8000c101908 */
[----:B-1----:R-:W4:Y:S01]  /*5510*/  @!P0 LDG.E.64 R2, desc[UR8][R10.64] ;  /* 0x000000080a028981 */ /* 0x002f22000c1e1b00 */
[----:B------:R-:W-:Y:S02]  /*5520*/  VIADD R35, R35, 0x600 ;  /* 0x0000060023237836 */ /* 0x000fe40000000000 */
[----:B---3--:R-:W-:Y:S01]  /*5530*/  VIADD R0, R0, 0x1800 ;  /* 0x0000180000007836 */ /* 0x008fe20000000000 */
[C---:B----4-:R-:W-:Y:S01]  /*5540*/  IADD3 R8, P1, PT, R7.reuse, R2, RZ ;  /* 0x0000000207087210 */ /* 0x050fe20007f3e0ff */
[----:B------:R-:W-:-:S04]  /*5550*/  VIADD R7, R7, 0x600 ;  /* 0x0000060007077836 */ /* 0x000fc80000000000 */
[----:B------:R-:W-:Y:S01]  /*5560*/  IMAD.X R3, R19, 0x1, R3, P1 ;  /* 0x0000000113037824 */ /* 0x000fe200008e0603 */
[----:B------:R-:W-:-:S04]  /*5570*/  LEA R2, P1, R8, UR10, 0x2 ;  /* 0x0000000a08027c11 */ /* 0x000fc8000f8210ff */
[----:B------:R-:W-:Y:S02]  /*5580*/  LEA.HI.X R3, R8, UR11, R3, 0x2, P1 ;  /* 0x0000000b08037c11 */ /* 0x000fe400088f1403 */
[----:B------:R-:W-:-:S03]  /*5590*/  ISETP.GE.AND P1, PT, R35, R6, PT ;  /* 0x000000062300720c */ /* 0x000fc60003f26270 */
[----:B-----5:R2:W-:Y:S10]  /*55a0*/  STG.E desc[UR8][R2.64+0x1200], R9 ;  /* 0x0012000902007986 */ /* 0x0205f4000c101908 */
[----:B------:R-:W-:Y:S05]  /*55b0*/  @!P1 BRA `(.L_x_110) ;  /* 0xfffffffc00509947 */ /* 0x000fea000383ffff */
[----:B------:R-:W-:Y:S05]  /*55c0*/  EXIT ;  /* 0x000000000000794d */ /* 0x000fea0003800000 */
.L_x_0:
[----:B------:R-:W0:Y:S01]  /*55d0*/  LDCU UR10, c[0x0][0x3ac] ;  /* 0x00007580ff0a77ac */ /* 0x000e220008000800 */
[----:B------:R-:W-:Y:S01]  /*55e0*/  ISETP.NE.AND P0, PT, R0, RZ, PT ;  /* 0x000000ff0000720c */ /* 0x000fe20003f05270 */
[----:B------:R-:W-:Y:S01]  /*55f0*/  BSSY.RECONVERGENT B1, `(.L_x_111) ;  /* 0x00005fa000017945 */ /* 0x000fe20003800200 */
[----:B0-----:R-:W-:-:S11]  /*5600*/  UIADD3 UR4, UPT, UPT, -UR7, UR10, URZ ;  /* 0x0000000a07047290 */ /* 0x001fd6000fffe1ff */
[----:B------:R-:W-:Y:S05]  /*5610*/  @P0 BRA `(.L_x_112) ;  /* 0x0000002800600947 */ /* 0x000fea0003800000 */
[----:B------:R-:W0:Y:S01]  /*5620*/  S2R R41, SR_TID.X ;  /* 0x0000000000297919 */ /* 0x000e220000002100 */
[----:B------:R-:W1:Y:S01]  /*5630*/  LDC.64 R2, c[0x0][0x3c8] ;  /* 0x0000f200ff027b82 */ /* 0x000e620000000a00 */
[----:B------:R-:W2:Y:S01]  /*5640*/  LDCU.U8 UR11, c[0x0][0x3b8] ;  /* 0x00007700ff0b77ac */ /* 0x000ea20008000000 */
[----:B------:R-:W3:Y:S01]  /*5650*/  LDCU.64 UR12, c[0x0][0x380] ;  /* 0x00007000ff0c77ac */ /* 0x000ee20008000a00 */
[----:B--2---:R-:W-:-:S04]  /*5660*/  ISETP.NE.AND P0, PT, RZ, UR11, PT ;  /* 0x0000000bff007c0c */ /* 0x004fc8000bf05270 */
[----:B-1----:R-:W-:Y:S02]  /*5670*/  SEL R2, R2, RZ, !P0 ;  /* 0x000000ff02027207 */ /* 0x002fe40004000000 */
[----:B------:R-:W-:Y:S02]  /*5680*/  SEL R3, R3, RZ, !P0 ;  /* 0x000000ff03037207 */ /* 0x000fe40004000000 */
[C---:B0-----:R-:W-:Y:S02]  /*5690*/  LOP3.LUT R0, R41.reuse, 0x1f, RZ, 0xc0, !PT ;  /* 0x0000001f29007812 */ /* 0x041fe400078ec0ff */
[----:B------:R-:W-:-:S05]  /*56a0*/  LOP3.LUT R5, R41, 0x3e0, RZ, 0xc0, !PT ;  /* 0x000003e029057812 */ /* 0x000fca00078ec0ff */
[----:B------:R-:W-:-:S04]  /*56b0*/  IMAD R21, R5, 0xf, R0 ;  /* 0x0000000f05157824 */ /* 0x000fc800078e0200 */
[C---:B------:R-:W-:Y:S01]  /*56c0*/  VIADD R0, R21.reuse, 0x20 ;  /* 0x0000002015007836 */ /* 0x040fe20000000000 */
[C---:B------:R-:W-:Y:S01]  /*56d0*/  ISETP.GE.AND P3, PT, R21.reuse, UR4, PT ;  /* 0x0000000415007c0c */ /* 0x040fe2000bf66270 */
[C---:B------:R-:W-:Y:S02]  /*56e0*/  VIADD R5, R21.reuse, 0x40 ;  /* 0x0000004015057836 */ /* 0x040fe40000000000 */
[C---:B------:R-:W-:Y:S01]  /*56f0*/  VIADD R20, R21.reuse, 0x60 ;  /* 0x0000006015147836 */ /* 0x040fe20000000000 */
[----:B------:R-:W-:Y:S01]  /*5700*/  ISETP.GE.AND P4, PT, R0, UR4, PT ;  /* 0x0000000400007c0c */ /* 0x000fe2000bf86270 */
[C---:B------:R-:W-:Y:S01]  /*5710*/  VIADD R22, R21.reuse, 0xc0 ;  /* 0x000000c015167836 */ /* 0x040fe20000000000 */
[----:B------:R-:W-:Y:S02]  /*5720*/  IADD3 R0, P0, P1, R21, UR7, R2 ;  /* 0x0000000715007c10 */ /* 0x000fe4000f91e002 */
[----:B------:R-:W-:Y:S01]  /*5730*/  ISETP.GE.AND P5, PT, R5, UR4, PT ;  /* 0x0000000405007c0c */ /* 0x000fe2000bfa6270 */
[----:B------:R-:W-:Y:S01]  /*5740*/  VIADD R5, R21, 0x80 ;  /* 0x0000008015057836 */ /* 0x000fe20000000000 */
[----:B------:R-:W-:-:S02]  /*5750*/  IADD3.X R3, PT, PT, RZ, R3, RZ, P0, P1 ;  /* 0x00000003ff037210 */ /* 0x000fc400007e24ff */
[----:B---3--:R-:W-:Y:S02]  /*5760*/  LEA R2, P1, R0, UR12, 0x2 ;  /* 0x0000000c00027c11 */ /* 0x008fe4000f8210ff */
[----:B------:R-:W-:Y:S01]  /*5770*/  ISETP.GE.AND P6, PT, R20, UR4, PT ;  /* 0x0000000414007c0c */ /* 0x000fe2000bfc6270 */
[----:B------:R-:W-:Y:S01]  /*5780*/  VIADD R20, R21, 0xa0 ;  /* 0x000000a015147836 */ /* 0x000fe20000000000 */
[----:B------:R-:W-:Y:S01]  /*5790*/  ISETP.GE.AND P0, PT, R5, UR4, PT ;  /* 0x0000000405007c0c */ /* 0x000fe2000bf06270 */
[C---:B------:R-:W-:Y:S01]  /*57a0*/  VIADD R5, R21.reuse, 0x100 ;  /* 0x0000010015057836 */ /* 0x040fe20000000000 */
[----:B------:R-:W-:Y:S01]  /*57b0*/  LEA.HI.X R3, R0, UR13, R3, 0x2, P1 ;  /* 0x0000000d00037c11 */ /* 0x000fe200088f1403 */
[C---:B------:R-:W-:Y:S01]  /*57c0*/  VIADD R0, R21.reuse, 0xe0 ;  /* 0x000000e015007836 */ /* 0x040fe20000000000 */
[----:B------:R-:W-:Y:S02]  /*57d0*/  ISETP.GE.AND P1, PT, R20, UR4, PT ;  /* 0x0000000414007c0c */ /* 0x000fe4000bf26270 */
[----:B------:R-:W-:Y:S01]  /*57e0*/  ISETP.GE.AND P2, PT, R22, UR4, PT ;  /* 0x0000000416007c0c */ /* 0x000fe2000bf46270 */
[----:B------:R-:W2:Y:S01]  /*57f0*/  @!P3 LDG.E R4, desc[UR8][R2.64] ;  /* 0x000000080204b981 */ /* 0x000ea2000c1e1900 */
[----:B------:R-:W-:Y:S01]  /*5800*/  ISETP.GE.AND P3, PT, R0, UR4, PT ;  /* 0x0000000400007c0c */ /* 0x000fe2000bf66270 */
[----:B------:R-:W-:-:S02]  /*5810*/  VIADD R0, R21, 0x120 ;  /* 0x0000012015007836 */ /* 0x000fc40000000000 */
[----:B------:R-:W3:Y:S01]  /*5820*/  @!P4 LDG.E R6, desc[UR8][R2.64+0x80] ;  /* 0x000080080206c981 */ /* 0x000ee2000c1e1900 */
[----:B------:R-:W-:Y:S01]  /*5830*/  ISETP.GE.AND P4, PT, R5, UR4, PT ;  /* 0x0000000405007c0c */ /* 0x000fe2000bf86270 */
[C---:B------:R-:W-:Y:S02]  /*5840*/  VIADD R5, R21.reuse, 0x140 ;  /* 0x0000014015057836 */ /* 0x040fe40000000000 */
[----:B------:R-:W4:Y:S01]  /*5850*/  @!P5 LDG.E R7, desc[UR8][R2.64+0x100] ;  /* 0x000100080207d981 */ /* 0x000f22000c1e1900 */
[----:B------:R-:W-:Y:S01]  /*5860*/  ISETP.GE.AND P5, PT, R0, UR4, PT ;  /* 0x0000000400007c0c */ /* 0x000fe2000bfa6270 */
[----:B------:R-:W-:Y:S02]  /*5870*/  VIADD R0, R21, 0x160 ;  /* 0x0000016015007836 */ /* 0x000fe40000000000 */
[----:B------:R-:W5:Y:S01]  /*5880*/  @!P6 LDG.E R8, desc[UR8][R2.64+0x180] ;  /* 0x000180080208e981 */ /* 0x000f62000c1e1900 */
[----:B------:R-:W-:Y:S01]  /*5890*/  ISETP.GE.AND P6, PT, R5, UR4, PT ;  /* 0x0000000405007c0c */ /* 0x000fe2000bfc6270 */
[----:B------:R-:W-:-:S02]  /*58a0*/  VIADD R5, R21, 0x180 ;  /* 0x0000018015057836 */ /* 0x000fc40000000000 */
[----:B------:R-:W5:Y:S01]  /*58b0*/  @!P0 LDG.E R9, desc[UR8][R2.64+0x200] ;  /* 0x0002000802098981 */ /* 0x000f62000c1e1900 */
[----:B------:R-:W-:Y:S01]  /*58c0*/  ISETP.GE.AND P0, PT, R0, UR4, PT ;  /* 0x0000000400007c0c */ /* 0x000fe2000bf06270 */
[----:B------:R-:W-:Y:S02]  /*58d0*/  VIADD R0, R21, 0x1a0 ;  /* 0x000001a015007836 */ /* 0x000fe40000000000 */
[----:B------:R-:W5:Y:S01]  /*58e0*/  @!P1 LDG.E R10, desc[UR8][R2.64+0x280] ;  /* 0x00028008020a9981 */ /* 0x000f62000c1e1900 */
[----:B------:R-:W-:Y:S01]  /*58f0*/  ISETP.GE.AND P1, PT, R5, UR4, PT ;  /* 0x0000000405007c0c */ /* 0x000fe2000bf26270 */
[----:B------:R-:W-:Y:S02]  /*5900*/  VIADD R5, R21, 0x1c0 ;  /* 0x000001c015057836 */ /* 0x000fe40000000000 */
[----:B------:R-:W5:Y:S01]  /*5910*/  @!P2 LDG.E R11, desc[UR8][R2.64+0x300] ;  /* 0x00030008020ba981 */ /* 0x000f62000c1e1900 */
[----:B------:R-:W-:-:S03]  /*5920*/  ISETP.GE.AND P2, PT, R0, UR4, PT ;  /* 0x0000000400007c0c */ /* 0x000fc6000bf46270 */
[----:B------:R-:W5:Y:S01]  /*5930*/  @!P3 LDG.E R12, desc[UR8][R2.64+0x380] ;  /* 0x00038008020cb981 */ /* 0x000f62000c1e1900 */
[----:B------:R-:W-:-:S03]  /*5940*/  ISETP.GE.AND P3, PT, R5, UR4, PT ;  /* 0x0000000405007c0c */ /* 0x000fc6000bf66270 */
[----:B------:R-:W5:Y:S04]  /*5950*/  @!P4 LDG.E R13, desc[UR8][R2.64+0x400] ;  /* 0x00040008020dc981 */ /* 0x000f68000c1e1900 */
[----:B------:R-:W5:Y:S04]  /*5960*/  @!P5 LDG.E R14, desc[UR8][R2.64+0x480] ;  /* 0x00048008020ed981 */ /* 0x000f68000c1e1900 */
[----:B------:R-:W5:Y:S04]  /*5970*/  @!P6 LDG.E R15, desc[UR8][R2.64+0x500] ;  /* 0x00050008020fe981 */ /* 0x000f68000c1e1900 */
[----:B------:R-:W5:Y:S04]  /*5980*/  @!P0 LDG.E R16, desc[UR8][R2.64+0x580] ;  /* 0x0005800802108981 */ /* 0x000f68000c1e1900 */
[----:B------:R-:W5:Y:S04]  /*5990*/  @!P1 LDG.E R17, desc[UR8][R2.64+0x600] ;  /* 0x0006000802119981 */ /* 0x000f68000c1e1900 */
[----:B------:R-:W5:Y:S04]  /*59a0*/  @!P2 LDG.E R18, desc[UR8][R2.64+0x680] ;  /* 0x000680080212a981 */ /* 0x000f68000c1e1900 */
[----:B------:R-:W5:Y:S01]  /*59b0*/  @!P3 LDG.E R19, desc[UR8][R2.64+0x700] ;  /* 0x000700080213b981 */ /* 0x000f62000c1e1900 */
[----:B------:R-:W0:Y:S01]  /*59c0*/  S2UR UR6, SR_CgaCtaId ;  /* 0x00000000000679c3 */ /* 0x000e220000008800 */
[----:B------:R-:W-:Y:S01]  /*59d0*/  SHF.R.U32.HI R0, RZ, 0x5, R41 ;  /* 0x00000005ff007819 */ /* 0x000fe20000011629 */
[----:B------:R-:W-:Y:S01]  /*59e0*/  UMOV UR5, 0x400 ;  /* 0x0000040000057882 */ /* 0x000fe20000000000 */
[----:B------:R-:W1:Y:S01]  /*59f0*/  S2R R5, SR_LANEID ;  /* 0x0000000000057919 */ /* 0x000e620000000000 */
[----:B------:R-:W-:Y:S01]  /*5a00*/  LOP3.LUT R40, R40, 0xfffffffd, RZ, 0xc0, !PT ;  /* 0xfffffffd28287812 */ /* 0x000fe200078ec0ff */
[----:B------:R-:W-:Y:S01]  /*5a10*/  BSSY.RECONVERGENT B0, `(.L_x_113) ;  /* 0x0000257000007945 */ /* 0x000fe20003800200 */
[----:B0-----:R-:W-:Y:S01]  /*5a20*/  ULEA UR5, UR6, UR5, 0x18 ;  /* 0x0000000506057291 */ /* 0x001fe2000f8ec0ff */
[----:B-1----:R-:W-:-:S05]  /*5a30*/  IMAD R20, R0, 0x1e0, R5 ;  /* 0x000001e000147824 */ /* 0x002fca00078e0205 */
[----:B------:R-:W-:-:S05]  /*5a40*/  LEA R20, R20, UR5, 0x2 ;  /* 0x0000000514147c11 */ /* 0x000fca000f8e10ff */
[----:B--2---:R0:W-:Y:S04]  /*5a50*/  STS [R20], R4 ;  /* 0x0000000414007388 */ /* 0x0041e80000000800 */
[----:B---3--:R1:W-:Y:S04]  /*5a60*/  STS [R20+0x80], R6 ;  /* 0x0000800614007388 */ /* 0x0083e80000000800 */
[----:B----4-:R-:W-:Y:S01]  /*5a70*/  STS [R20+0x100], R7 ;  /* 0x0001000714007388 */ /* 0x010fe20000000800 */
[----:B0-----:R-:W-:-:S03]  /*5a80*/  IMAD R4, R5, 0x38, R20 ;  /* 0x0000003805047824 */ /* 0x001fc600078e0214 */
[----:B-----5:R-:W-:Y:S01]  /*5a90*/  STS [R20+0x180], R8 ;  /* 0x0001800814007388 */ /* 0x020fe20000000800 */
[----:B-1----:R-:W-:-:S03]  /*5aa0*/  IMAD R6, R41, 0xf, RZ ;  /* 0x0000000f29067824 */ /* 0x002fc600078e02ff */
        /* <DEDUP_REMOVED lines=26> */
[----:B------:R-:W-:Y:S01]  /*5c50*/  ISETP.NE.AND P1, PT, R3, 0x1, PT ;  /* 0x000000010300780c */ /* 0x000fe20003f25270 */
[----:B------:R-:W-:Y:S01]  /*5c60*/  VIADD R3, R6, 0x1 ;  /* 0x0000000106037836 */ /* 0x000fe20000000000 */
[----:B------:R-:W-:Y:S01]  /*5c70*/  ISETP.NE.AND P0, PT, R2, 0x1, PT ;  /* 0x000000010200780c */ /* 0x000fe20003f05270 */
[----:B------:R-:W1:Y:S01]  /*5c80*/  LDS R16, [R4+0x30] ;  /* 0x0000300004107984 */ /* 0x000e620000000800 */
[----:B--2---:R-:W-:Y:S02]  /*5c90*/  LOP3.LUT R2, R30, 0x80000001, RZ, 0xc0, !PT ;  /* 0x800000011e027812 */ /* 0x004fe400078ec0ff */
[----:B------:R-:W-:Y:S02]  /*5ca0*/  ISETP.GE.OR P5, PT, R3, UR4, !P1 ;  /* 0x0000000403007c0c */ /* 0x000fe4000cfa6670 */
[----:B------:R-:W-:Y:S01]  /*5cb0*/  ISETP.NE.AND P1, PT, R2, 0x1, PT ;  /* 0x000000010200780c */ /* 0x000fe20003f25270 */
[----:B------:R-:W-:Y:S01]  /*5cc0*/  VIADD R2, R6, 0x2 ;  /* 0x0000000206027836 */ /* 0x000fe20000000000 */
[----:B---3--:R-:W-:-:S02]  /*5cd0*/  LOP3.LUT R3, R28, 0x80000001, RZ, 0xc0, !PT ;  /* 0x800000011c037812 */ /* 0x008fc400078ec0ff */
[----:B------:R-:W-:Y:S02]  /*5ce0*/  ISETP.GE.OR P0, PT, R6, UR4, !P0 ;  /* 0x0000000406007c0c */ /* 0x000fe4000c706670 */
[----:B------:R-:W-:Y:S01]  /*5cf0*/  ISETP.GE.OR P4, PT, R2, UR4, !P1 ;  /* 0x0000000402007c0c */ /* 0x000fe2000cf86670 */
[----:B------:R-:W-:Y:S01]  /*5d00*/  VIADD R2, R6, 0x3 ;  /* 0x0000000306027836 */ /* 0x000fe20000000000 */
[----:B------:R-:W-:Y:S02]  /*5d10*/  ISETP.NE.AND P1, PT, R3, 0x1, PT ;  /* 0x000000010300780c */ /* 0x000fe40003f25270 */
[----:B------:R-:W-:Y:S02]  /*5d20*/  SEL R23, RZ, 0x1, !P0 ;  /* 0x00000001ff177807 */ /* 0x000fe40004000000 */
[----:B------:R-:W-:Y:S02]  /*5d30*/  @P5 LOP3.LUT R40, R40, 0x2, RZ, 0xfc, !PT ;  /* 0x0000000228285812 */ /* 0x000fe400078efcff */
[----:B----4-:R-:W-:Y:S01]  /*5d40*/  LOP3.LUT R3, R26, 0x80000001, RZ, 0xc0, !PT ;  /* 0x800000011a037812 */ /* 0x010fe200078ec0ff */
[----:B------:R-:W-:Y:S01]  /*5d50*/  VIADD R25, R23, 0x1 ;  /* 0x0000000117197836 */ /* 0x000fe20000000000 */
[----:B------:R-:W-:Y:S01]  /*5d60*/  ISETP.GE.OR P2, PT, R2, UR4, !P1 ;  /* 0x0000000402007c0c */ /* 0x000fe2000cf46670 */
[----:B------:R-:W-:Y:S01]  /*5d70*/  @!P5 IMAD.MOV R25, RZ, RZ, R23 ;  /* 0x000000ffff19d224 */ /* 0x000fe200078e0217 */
[----:B------:R-:W-:Y:S01]  /*5d80*/  LOP3.LUT R40, R40, 0xfffffffb, RZ, 0xc0, !PT ;  /* 0xfffffffb28287812 */ /* 0x000fe200078ec0ff */
[----:B------:R-:W-:Y:S01]  /*5d90*/  VIADD R2, R6, 0x4 ;  /* 0x0000000406027836 */ /* 0x000fe20000000000 */
[----:B------:R-:W-:Y:S01]  /*5da0*/  ISETP.NE.AND P1, PT, R3, 0x1, PT ;  /* 0x000000010300780c */ /* 0x000fe20003f25270 */
[----:B------:R-:W-:Y:S01]  /*5db0*/  VIADD R27, R25, 0x1 ;  /* 0x00000001191b7836 */ /* 0x000fe20000000000 */
[----:B------:R-:W-:Y:S01]  /*5dc0*/  @P4 LOP3.LUT R40, R40, 0x4, RZ, 0xfc, !PT ;  /* 0x0000000428284812 */ /* 0x000fe200078efcff */
[----:B------:R-:W-:Y:S01]  /*5dd0*/  @!P4 IMAD.MOV R27, RZ, RZ, R25 ;  /* 0x000000ffff1bc224 */ /* 0x000fe200078e0219 */
[----:B-----5:R-:W-:-:S02]  /*5de0*/  LOP3.LUT R3, R24, 0x80000001, RZ, 0xc0, !PT ;  /* 0x8000000118037812 */ /* 0x020fc400078ec0ff */
[----:B------:R-:W-:Y:S01]  /*5df0*/  ISETP.GE.OR P3, PT, R2, UR4, !P1 ;  /* 0x0000000402007c0c */ /* 0x000fe2000cf66670 */
[----:B------:R-:W-:Y:S01]  /*5e00*/  VIADD R2, R6, 0x5 ;  /* 0x0000000506027836 */ /* 0x000fe20000000000 */
[----:B------:R-:W-:Y:S01]  /*5e10*/  LOP3.LUT R40, R40, 0xfffffff7, RZ, 0xc0, !PT ;  /* 0xfffffff728287812 */ /* 0x000fe200078ec0ff */
[----:B------:R-:W-:Y:S01]  /*5e20*/  VIADD R45, R27, 0x1 ;  /* 0x000000011b2d7836 */ /* 0x000fe20000000000 */
[----:B------:R-:W-:Y:S01]  /*5e30*/  ISETP.NE.AND P1, PT, R3, 0x1, PT ;  /* 0x000000010300780c */ /* 0x000fe20003f25270 */
[----:B------:R-:W-:Y:S01]  /*5e40*/  @!P2 IMAD.MOV R45, RZ, RZ, R27 ;  /* 0x000000ffff2da224 */ /* 0x000fe200078e021b */
[----:B------:R-:W-:Y:S02]  /*5e50*/  @P2 LOP3.LUT R40, R40, 0x8, RZ, 0xfc, !PT ;  /* 0x0000000828282812 */ /* 0x000fe400078efcff */
[----:B------:R-:W-:Y:S01]  /*5e60*/  ISETP.GE.OR P2, PT, R2, UR4, !P1 ;  /* 0x0000000402007c0c */ /* 0x000fe2000cf46670 */
[----:B------:R-:W-:Y:S01]  /*5e70*/  VIADD R43, R45, 0x1 ;  /* 0x000000012d2b7836 */ /* 0x000fe20000000000 */
[----:B------:R-:W-:-:S02]  /*5e80*/  LOP3.LUT R2, R22, 0x80000001, RZ, 0xc0, !PT ;  /* 0x8000000116027812 */ /* 0x000fc400078ec0ff */
[----:B------:R-:W-:Y:S01]  /*5e90*/  LOP3.LUT R40, R40, 0xffffffef, RZ, 0xc0, !PT ;  /* 0xffffffef28287812 */ /* 0x000fe200078ec0ff */
[----:B------:R-:W-:Y:S01]  /*5ea0*/  @!P3 IMAD.MOV R43, RZ, RZ, R45 ;  /* 0x000000ffff2bb224 */ /* 0x000fe200078e022d */
[----:B------:R-:W-:Y:S01]  /*5eb0*/  ISETP.NE.AND P1, PT, R2, 0x1, PT ;  /* 0x000000010200780c */ /* 0x000fe20003f25270 */
[----:B------:R-:W-:Y:S01]  /*5ec0*/  VIADD R2, R6, 0x6 ;  /* 0x0000000606027836 */ /* 0x000fe20000000000 */
[----:B------:R-:W-:Y:S01]  /*5ed0*/  @P3 LOP3.LUT R40, R40, 0x10, RZ, 0xfc, !PT ;  /* 0x0000001028283812 */ /* 0x000fe200078efcff */
[----:B------:R-:W-:Y:S01]  /*5ee0*/  VIADD R37, R43, 0x1 ;  /* 0x000000012b257836 */ /* 0x000fe20000000000 */
[----:B------:R-:W-:Y:S02]  /*5ef0*/  LOP3.LUT R3, R21, 0x80000001, RZ, 0xc0, !PT ;  /* 0x8000000115037812 */ /* 0x000fe400078ec0ff */
[----:B------:R-:W-:Y:S01]  /*5f00*/  ISETP.GE.OR P3, PT, R2, UR4, !P1 ;  /* 0x0000000402007c0c */ /* 0x000fe2000cf66670 */
[----:B------:R-:W-:Y:S01]  /*5f10*/  VIADD R2, R6, 0x7 ;  /* 0x0000000706027836 */ /* 0x000fe20000000000 */
[----:B------:R-:W-:Y:S01]  /*5f20*/  LOP3.LUT R40, R40, 0xffffffdf, RZ, 0xc0, !PT ;  /* 0xffffffdf28287812 */ /* 0x000fe200078ec0ff */
[----:B------:R-:W-:Y:S01]  /*5f30*/  @!P2 IMAD.MOV R37, RZ, RZ, R43 ;  /* 0x000000ffff25a224 */ /* 0x000fe200078e022b */
[----:B------:R-:W-:-:S02]  /*5f40*/  ISETP.NE.AND P1, PT, R3, 0x1, PT ;  /* 0x000000010300780c */ /* 0x000fc40003f25270 */
[----:B------:R-:W-:Y:S01]  /*5f50*/  @P2 LOP3.LUT R40, R40, 0x20, RZ, 0xfc, !PT ;  /* 0x0000002028282812 */ /* 0x000fe200078efcff */
[----:B------:R-:W-:Y:S01]  /*5f60*/  VIADD R39, R37, 0x1 ;  /* 0x0000000125277836 */ /* 0x000fe20000000000 */
[----:B------:R-:W-:Y:S01]  /*5f70*/  ISETP.GE.OR P2, PT, R2, UR4, !P1 ;  /* 0x0000000402007c0c */ /* 0x000fe2000cf46670 */
[----:B------:R-:W-:Y:S01]  /*5f80*/  VIADD R2, R6, 0x8 ;  /* 0x0000000806027836 */ /* 0x000fe20000000000 */
[----:B------:R-:W-:Y:S02]  /*5f90*/  LOP3.LUT R3, R20, 0x80000001, RZ, 0xc0, !PT ;  /* 0x8000000114037812 */ /* 0x000fe400078ec0ff */
[----:B------:R-:W-:Y:S01]  /*5fa0*/  LOP3.LUT R40, R40, 0xffffffbf, RZ, 0xc0, !PT ;  /* 0xffffffbf28287812 */ /* 0x000fe200078ec0ff */
[----:B------:R-:W-:Y:S01]  /*5fb0*/  @!P3 IMAD.MOV R39, RZ, RZ, R37 ;  /* 0x000000ffff27b224 */ /* 0x000fe200078e0225 */
[----:B------:R-:W-:Y:S02]  /*5fc0*/  ISETP.NE.AND P1, PT, R3, 0x1, PT ;  /* 0x000000010300780c */ /* 0x000fe40003f25270 */
[----:B------:R-:W-:Y:S01]  /*5fd0*/  @P3 LOP3.LUT R40, R40, 0x40, RZ, 0xfc, !PT ;  /* 0x0000004028283812 */ /* 0x000fe200078efcff */
[----:B------:R-:W2:Y:S01]  /*5fe0*/  LDS R3, [R4+0x34] ;  /* 0x0000340004037984 */ /* 0x000ea20000000800 */
[----:B------:R-:W-:Y:S01]  /*5ff0*/  LOP3.LUT R7, R19, 0x80000001, RZ, 0xc0, !PT ;  /* 0x8000000113077812 */ /* 0x000fe200078ec0ff */
[----:B------:R-:W-:Y:S01]  /*6000*/  VIADD R33, R39, 0x1 ;  /* 0x0000000127217836 */ /* 0x000fe20000000000 */
[----:B------:R-:W-:Y:S01]  /*6010*/  ISETP.GE.OR P3, PT, R2, UR4, !P1 ;  /* 0x0000000402007c0c */ /* 0x000fe2000cf66670 */
[----:B------:R-:W-:Y:S01]  /*6020*/  VIADD R2, R6, 0x9 ;  /* 0x0000000906027836 */ /* 0x000fe20000000000 */
[----:B------:R-:W-:Y:S01]  /*6030*/  LOP3.LUT R40, R40, 0xffffff7f, RZ, 0xc0, !PT ;  /* 0xffffff7f28287812 */ /* 0x000fe200078ec0ff */
[----:B------:R-:W-:Y:S01]  /*6040*/  @!P2 IMAD.MOV R33, RZ, RZ, R39 ;  /* 0x000000ffff21a224 */ /* 0x000fe200078e0227 */
[----:B------:R-:W-:Y:S01]  /*6050*/  ISETP.NE.AND P1, PT, R7, 0x1, PT ;  /* 0x000000010700780c */ /* 0x000fe20003f25270 */
[----:B------:R-:W-:Y:S01]  /*6060*/  VIADD R7, R6, 0xa ;  /* 0x0000000a06077836 */ /* 0x000fe20000000000 */
[----:B------:R-:W-:Y:S01]  /*6070*/  @P2 LOP3.LUT R40, R40, 0x80, RZ, 0xfc, !PT ;  /* 0x0000008028282812 */ /* 0x000fe200078efcff */
[----:B------:R-:W-:Y:S01]  /*6080*/  VIADD R35, R33, 0x1 ;  /* 0x0000000121237836 */ /* 0x000fe20000000000 */
[----:B------:R-:W-:-:S02]  /*6090*/  ISETP.GE.OR P2, PT, R2, UR4, !P1 ;  /* 0x0000000402007c0c */ /* 0x000fc4000cf46670 */
[----:B------:R3:W4:Y:S01]  /*60a0*/  LDS R2, [R4+0x38] ;  /* 0x0000380004027984 */ /* 0x0007220000000800 */
[----:B------:R-:W-:Y:S02]  /*60b0*/  LOP3.LUT R40, R40, 0xfffffeff, RZ, 0xc0, !PT ;  /* 0xfffffeff28287812 */ /* 0x000fe400078ec0ff */
[----:B0-----:R-:W-:Y:S01]  /*60c0*/  LOP3.LUT R8, R18, 0x80000001, RZ, 0xc0, !PT ;  /* 0x8000000112087812 */ /* 0x001fe200078ec0ff */
[----:B------:R-:W-:Y:S01]  /*60d0*/  @!P3 IMAD.MOV R35, RZ, RZ, R33 ;  /* 0x000000ffff23b224 */ /* 0x000fe200078e0221 */
[----:B------:R-:W-:Y:S01]  /*60e0*/  @P3 LOP3.LUT R40, R40, 0x100, RZ, 0xfc, !PT ;  /* 0x0000010028283812 */ /* 0x000fe200078efcff */
[----:B------:R-:W-:Y:S01]  /*60f0*/  BAR.SYNC.DEFER_BLOCKING 0x0 ;  /* 0x0000000000007b1d */ /* 0x000fe20000010000 */
[----:B------:R-:W-:Y:S01]  /*6100*/  ISETP.NE.AND P1, PT, R8, 0x1, PT ;  /* 0x000000010800780c */ /* 0x000fe20003f25270 */
[----:B------:R-:W-:Y:S01]  /*6110*/  VIADD R29, R35, 0x1 ;  /* 0x00000001231d7836 */ /* 0x000fe20000000000 */
[----:B------:R-:W-:Y:S01]  /*6120*/  LOP3.LUT R40, R40, 0xfffffffe, RZ, 0xc0, !PT ;  /* 0xfffffffe28287812 */ /* 0x000fe200078ec0ff */
[C---:B---3--:R-:W-:Y:S01]  /*6130*/  VIADD R4, R6.reuse, 0xc ;  /* 0x0000000c06047836 */ /* 0x048fe20000000000 */
[----:B-1----:R-:W-:Y:S01]  /*6140*/  LOP3.LUT R8, R17, 0x80000001, RZ, 0xc0, !PT ;  /* 0x8000000111087812 */ /* 0x002fe200078ec0ff */
[----:B------:R-:W-:Y:S01]  /*6150*/  @!P2 IMAD.MOV R29, RZ, RZ, R35 ;  /* 0x000000ffff1da224 */ /* 0x000fe200078e0223 */
[----:B------:R-:W-:Y:S01]  /*6160*/  ISETP.GE.OR P1, PT, R7, UR4, !P1 ;  /* 0x0000000407007c0c */ /* 0x000fe2000cf26670 */
[----:B------:R-:W-:Y:S01]  /*6170*/  VIADD R7, R6, 0xb ;  /* 0x0000000b06077836 */ /* 0x000fe20000000000 */
[----:B------:R-:W-:Y:S01]  /*6180*/  @P2 LOP3.LUT R40, R40, 0x1, RZ, 0xfc, !PT ;  /* 0x0000000128282812 */ /* 0x000fe200078efcff */
[----:B------:R-:W-:Y:S01]  /*6190*/  VIADD R31, R29, 0x1 ;  /* 0x000000011d1f7836 */ /* 0x000fe20000000000 */
[----:B------:R-:W-:-:S04]  /*61a0*/  ISETP.NE.AND P2, PT, R8, 0x1, PT ;  /* 0x000000010800780c */ /* 0x000fc80003f45270 */
[----:B------:R-:W-:Y:S02]  /*61b0*/  ISETP.GE.OR P2, PT, R7, UR4, !P2 ;  /* 0x0000000407007c0c */ /* 0x000fe4000d746670 */
[----:B------:R-:W-:-:S03]  /*61c0*/  LOP3.LUT R7, R16, 0x80000001, RZ, 0xc0, !PT ;  /* 0x8000000110077812 */ /* 0x000fc600078ec0ff */
[----:B------:R-:W-:Y:S01]  /*61d0*/  @!P1 IMAD.MOV R31, RZ, RZ, R29 ;  /* 0x000000ffff1f9224 */ /* 0x000fe200078e021d */
[----:B------:R-:W-:Y:S02]  /*61e0*/  ISETP.NE.AND P3, PT, R7, 0x1, PT ;  /* 0x000000010700780c */ /* 0x000fe40003f65270 */
[----:B--2---:R-:W-:Y:S01]  /*61f0*/  LOP3.LUT R7, R3, 0x80000001, RZ, 0xc0, !PT ;  /* 0x8000000103077812 */ /* 0x004fe200078ec0ff */
[----:B------:R-:W-:Y:S01]  /*6200*/  VIADD R42, R31, 0x1 ;  /* 0x000000011f2a7836 */ /* 0x000fe20000000000 */
[----:B------:R-:W-:Y:S01]  /*6210*/  ISETP.GE.OR P3, PT, R4, UR4, !P3 ;  /* 0x0000000404007c0c */ /* 0x000fe2000df66670 */
[C---:B------:R-:W-:Y:S01]  /*6220*/  VIADD R4, R6.reuse, 0xd ;  /* 0x0000000d06047836 */ /* 0x040fe20000000000 */
[----:B------:R-:W-:Y:S01]  /*6230*/  ISETP.NE.AND P4, PT, R7, 0x1, PT ;  /* 0x000000010700780c */ /* 0x000fe20003f85270 */
[----:B------:R-:W-:Y:S02]  /*6240*/  VIADD R6, R6, 0xe ;  /* 0x0000000e06067836 */ /* 0x000fe40000000000 */
[----:B------:R-:W-:Y:S01]  /*6250*/  @!P2 IMAD.MOV R42, RZ, RZ, R31 ;  /* 0x000000ffff2aa224 */ /* 0x000fe200078e021f */
[----:B------:R-:W-:-:S02]  /*6260*/  ISETP.GE.OR P4, PT, R4, UR4, !P4 ;  /* 0x0000000404007c0c */ /* 0x000fc4000e786670 */
[----:B----4-:R-:W-:Y:S01]  /*6270*/  LOP3.LUT R4, R2, 0x80000001, RZ, 0xc0, !PT ;  /* 0x8000000102047812 */ /* 0x010fe200078ec0ff */
[----:B------:R-:W-:-:S03]  /*6280*/  VIADD R36, R42, 0x1 ;  /* 0x000000012a247836 */ /* 0x000fc60000000000 */
[----:B------:R-:W-:Y:S01]  /*6290*/  ISETP.NE.AND P5, PT, R4, 0x1, PT ;  /* 0x000000010400780c */ /* 0x000fe20003fa5270 */
[----:B------:R-:W-:-:S03]  /*62a0*/  @!P3 IMAD.MOV R36, RZ, RZ, R42 ;  /* 0x000000ffff24b224 */ /* 0x000fc600078e022a */
[----:B------:R-:W-:Y:S01]  /*62b0*/  ISETP.GE.OR P5, PT, R6, UR4, !P5 ;  /* 0x0000000406007c0c */ /* 0x000fe2000efa6670 */
[----:B------:R-:W-:Y:S02]  /*62c0*/  VIADD R38, R36, 0x1 ;  /* 0x0000000124267836 */ /* 0x000fe40000000000 */
[----:B------:R-:W-:-:S04]  /*62d0*/  @!P4 IMAD.MOV R38, RZ, RZ, R36 ;  /* 0x000000ffff26c224 */ /* 0x000fc800078e0224 */
[----:B------:R-:W-:-:S06]  /*62e0*/  VIADD R4, R38, 0x1 ;  /* 0x0000000126047836 */ /* 0x000fcc0000000000 */
[----:B------:R-:W-:-:S05]  /*62f0*/  @!P5 IMAD.MOV R4, RZ, RZ, R38 ;  /* 0x000000ffff04d224 */ /* 0x000fca00078e0226 */
[----:B------:R-:W0:Y:S02]  /*6300*/  SHFL.UP P6, R7, R4, 0x1, RZ ;  /* 0x0420000004077989 */ /* 0x000e2400000c00ff */
        /* <DEDUP_REMOVED lines=10> */
[----:B------:R-:W-:-:S10]  /*63b0*/  IMAD.IADD R4, R11, 0x1, -R4 ;  /* 0x000000010b047824 */ /* 0x000fd400078e0a04 */
[----:B------:R-:W-:-:S05]  /*63c0*/  @!P6 LEA R10, R0, UR5, 0x2 ;  /* 0x00000005000aec11 */ /* 0x000fca000f8e10ff */
[----:B------:R-:W-:Y:S01]  /*63d0*/  @!P6 STS [R10], R11 ;  /* 0x0000000b0a00e388 */ /* 0x000fe20000000800 */
[----:B------:R-:W-:Y:S01]  /*63e0*/  BAR.SYNC.DEFER_BLOCKING 0x0 ;  /* 0x0000000000007b1d */ /* 0x000fe20000010000 */
[----:B------:R-:W-:-:S04]  /*63f0*/  ISETP.NE.AND P6, PT, R5, RZ, PT ;  /* 0x000000ff0500720c */ /* 0x000fc80003fc5270 */
[----:B------:R-:W-:Y:S02]  /*6400*/  SEL R49, R4, RZ, P6 ;  /* 0x000000ff04317207 */ /* 0x000fe40003000000 */
[----:B------:R-:W-:Y:S01]  /*6410*/  ISETP.NE.AND P6, PT, R0, 0x2, PT ;  /* 0x000000020000780c */ /* 0x000fe20003fc5270 */
[----:B------:R-:W0:Y:S02]  /*6420*/  LDS.128 R4, [UR5] ;  /* 0x00000005ff047984 */ /* 0x000e240008000c00 */
[----:B0-----:R-:W-:-:S05]  /*6430*/  IMAD.IADD R9, R4, 0x1, R5 ;  /* 0x0000000104097824 */ /* 0x001fca00078e0205 */
[----:B------:R-:W-:Y:S01]  /*6440*/  SEL R8, R9, R4, !P6 ;  /* 0x0000000409087207 */ /* 0x000fe20007000000 */
[----:B------:R-:W-:Y:S01]  /*6450*/  IMAD.IADD R9, R6, 0x1, R9 ;  /* 0x0000000106097824 */ /* 0x000fe200078e0209 */
[----:B------:R-:W-:-:S03]  /*6460*/  ISETP.NE.AND P6, PT, R0, 0x3, PT ;  /* 0x000000030000780c */ /* 0x000fc60003fc5270 */
[----:B------:R-:W-:Y:S01]  /*6470*/  IMAD.IADD R13, R7, 0x1, R9 ;  /* 0x00000001070d7824 */ /* 0x000fe200078e0209 */
[----:B------:R-:W-:Y:S02]  /*6480*/  SEL R8, R9, R8, !P6 ;  /* 0x0000000809087207 */ /* 0x000fe40007000000 */
[----:B------:R-:W-:-:S04]  /*6490*/  ISETP.NE.AND P6, PT, R0, 0x4, PT ;  /* 0x000000040000780c */ /* 0x000fc80003fc5270 */
[C---:B------:R-:W-:Y:S02]  /*64a0*/  SEL R12, R13.reuse, R8, !P6 ;  /* 0x000000080d0c7207 */ /* 0x040fe40007000000 */
[----:B------:R-:W0:Y:S01]  /*64b0*/  LDS.128 R8, [UR5+0x10] ;  /* 0x00001005ff087984 */ /* 0x000e220008000c00 */
[----:B------:R-:W-:Y:S01]  /*64c0*/  ISETP.NE.AND P6, PT, R0, 0x5, PT ;  /* 0x000000050000780c */ /* 0x000fe20003fc5270 */
[----:B0-----:R-:W-:-:S05]  /*64d0*/  IMAD.IADD R13, R13, 0x1, R8 ;  /* 0x000000010d0d7824 */ /* 0x001fca00078e0208 */
[----:B------:R-:W-:Y:S01]  /*64e0*/  SEL R12, R13, R12, !P6 ;  /* 0x0000000c0d0c7207 */ /* 0x000fe20007000000 */
[----:B------:R-:W-:Y:S01]  /*64f0*/  IMAD.IADD R13, R9, 0x1, R13 ;  /* 0x00000001090d7824 */ /* 0x000fe200078e020d */
[----:B------:R-:W-:-:S04]  /*6500*/  ISETP.NE.AND P6, PT, R0, 0x6, PT ;  /* 0x000000060000780c */ /* 0x000fc80003fc5270 */
        /* <DEDUP_REMOVED lines=15> */
[----:B------:R-:W-:-:S04]  /*6600*/  ISETP.NE.AND P6, PT, R0, 0xb, PT ;  /* 0x0000000b0000780c */ /* 0x000fc80003fc5270 */
[C---:B------:R-:W-:Y:S02]  /*6610*/  IADD3 R0, PT, PT, R47.reuse, UR4, R15 ;  /* 0x000000042f007c10 */ /* 0x040fe4000fffe00f */
[----:B------:R-:W-:Y:S02]  /*6620*/  SEL R44, R47, R44, !P6 ;  /* 0x0000002c2f2c7207 */ /* 0x000fe40007000000 */
[----:B------:R-:W-:Y:S01]  /*6630*/  ISETP.GE.U32.AND P6, PT, R41, 0x20, PT ;  /* 0x000000202900780c */ /* 0x000fe20003fc6070 */
[----:B------:R-:W-:-:S03]  /*6640*/  VIADD R0, R0, 0xffffe980 ;  /* 0xffffe98000007836 */ /* 0x000fc60000000000 */
[----:B------:R-:W-:Y:S02]  /*6650*/  SEL R44, R44, RZ, P6 ;  /* 0x000000ff2c2c7207 */ /* 0x000fe40003000000 */
[----:B------:R-:W-:-:S03]  /*6660*/  ISETP.GT.AND P6, PT, R0, 0x180, PT ;  /* 0x000001800000780c */ /* 0x000fc60003fc4270 */
        /* <DEDUP_REMOVED lines=9> */
[--C-:B------:R-:W-:Y:S02]  /*6700*/  IMAD.IADD R35, R35, 0x1, R44.reuse ;  /* 0x0000000123237824 */ /* 0x100fe400078e022c */
[--C-:B------:R-:W-:Y:S02]  /*6710*/  IMAD.IADD R29, R29, 0x1, R44.reuse ;  /* 0x000000011d1d7824 */ /* 0x100fe400078e022c */
[--C-:B------:R-:W-:Y:S02]  /*6720*/  IMAD.IADD R31, R31, 0x1, R44.reuse ;  /* 0x000000011f1f7824 */ /* 0x100fe400078e022c */
[----:B------:R-:W-:-:S02]  /*6730*/  IMAD.IADD R25, R42, 0x1, R44 ;  /* 0x000000012a197824 */ /* 0x000fc400078e022c */
[--C-:B------:R-:W-:Y:S02]  /*6740*/  IMAD.IADD R27, R36, 0x1, R44.reuse ;  /* 0x00000001241b7824 */ /* 0x100fe400078e022c */
[----:B------:R-:W-:Y:S01]  /*6750*/  IMAD.IADD R23, R38, 0x1, R44 ;  /* 0x0000000126177824 */ /* 0x000fe200078e022c */
[----:B------:R-:W-:Y:S06]  /*6760*/  @P6 BRA `(.L_x_114) ;  /* 0x0000000c00a46947 */ /* 0x000fec0003800000 */
[----:B------:R-:W-:Y:S01]  /*6770*/  ISETP.LT.AND P0, PT, R44, R0, P0 ;  /* 0x000000002c00720c */ /* 0x000fe20000701270 */
[----:B------:R-:W-:-:S12]  /*6780*/  BSSY.RECONVERGENT B2, `(.L_x_115) ;  /* 0x000000d000027945 */ /* 0x000fd80003800200 */
[----:B------:R-:W-:Y:S05]  /*6790*/  @!P0 BRA `(.L_x_116) ;  /* 0x00000000002c8947 */ /* 0x000fea0003800000 */
[----:B------:R-:W-:Y:S01]  /*67a0*/  UISETP.NE.AND UP0, UPT, UR11, URZ, UPT ;  /* 0x000000ff0b00728c */ /* 0x000fe2000bf05270 */
[----:B------:R-:W-:-:S08]  /*67b0*/  CS2R R4, SRZ ;  /* 0x0000000000047805 */ /* 0x000fd0000001ff00 */
[----:B------:R-:W-:Y:S05]  /*67c0*/  BRA.U UP0, `(.L_x_117) ;  /* 0x0000000100087547 */ /* 0x000fea000b800000 */
[----:B------:R-:W0:Y:S02]  /*67d0*/  LDC.64 R4, c[0x0][0x3d0] ;  /* 0x0000f400ff047b82 */ /* 0x000e240000000a00 */
[----:B0-----:R-:W5:Y:S02]  /*67e0*/  LDG.E.64 R4, desc[UR8][R4.64] ;  /* 0x0000000804047981 */ /* 0x001f64000c1e1b00 */
.L_x_117:
[----:B------:R-:W0:Y:S01]  /*67f0*/  LDCU.64 UR12, c[0x0][0x390] ;  /* 0x00007200ff0c77ac */ /* 0x000e220008000a00 */
[----:B-----5:R-:W-:-:S04]  /*6800*/  IADD3 R6, P0, PT, R44, R4, RZ ;  /* 0x000000042c067210 */ /* 0x020fc80007f1e0ff */
[----:B------:R-:W-:Y:S02]  /*6810*/  LEA.HI.X.SX32 R5, R44, R5, 0x1, P0 ;  /* 0x000000052c057211 */ /* 0x000fe400000f0eff */
[----:B0-----:R-:W-:-:S04]  /*6820*/  LEA R4, P0, R6, UR12, 0x2 ;  /* 0x0000000c06047c11 */ /* 0x001fc8000f8010ff */
[----:B------:R-:W-:-:S05]  /*6830*/  LEA.HI.X R5, R6, UR13, R5, 0x2, P0 ;  /* 0x0000000d06057c11 */ /* 0x000fca00080f1405 */
[----:B------:R0:W-:Y:S04]  /*6840*/  STG.E desc[UR8][R4.64], R34 ;  /* 0x0000002204007986 */ /* 0x0001e8000c101908 */
.L_x_116:
[----:B------:R-:W-:Y:S05]  /*6850*/  BSYNC.RECONVERGENT B2 ;  /* 0x0000000000027941 */ /* 0x000fea0003800200 */
.L_x_115:
[----:B------:R-:W-:Y:S01]  /*6860*/  LOP3.LUT P0, RZ, R40, 0x2, RZ, 0xc0, !PT ;  /* 0x0000000228ff7812 */ /* 0x000fe2000780c0ff */
[----:B------:R-:W-:Y:S03]  /*6870*/  BSSY.RECONVERGENT B2, `(.L_x_118) ;  /* 0x000000e000027945 */ /* 0x000fe60003800200 */
[----:B------:R-:W-:-:S13]  /*6880*/  ISETP.GE.OR P0, PT, R51, R0, !P0 ;  /* 0x000000003300720c */ /* 0x000fda0004706670 */
[----:B------:R-:W-:Y:S05]  /*6890*/  @P0 BRA `(.L_x_119) ;  /* 0x00000000002c0947 */ /* 0x000fea0003800000 */
[----:B------:R-:W-:Y:S01]  /*68a0*/  UISETP.NE.AND UP0, UPT, UR11, URZ, UPT ;  /* 0x000000ff0b00728c */ /* 0x000fe2000bf05270 */
[----:B0-----:R-:W-:-:S08]  /*68b0*/  CS2R R4, SRZ ;  /* 0x0000000000047805 */ /* 0x001fd0000001ff00 */
[----:B------:R-:W-:Y:S05]  /*68c0*/  BRA.U UP0, `(.L_x_120) ;  /* 0x0000000100087547 */ /* 0x000fea000b800000 */
[----:B------:R-:W0:Y:S02]  /*68d0*/  LDC.64 R4, c[0x0][0x3d0] ;  /* 0x0000f400ff047b82 */ /* 0x000e240000000a00 */
[----:B0-----:R-:W5:Y:S02]  /*68e0*/  LDG.E.64 R4, desc[UR8][R4.64] ;  /* 0x0000000804047981 */ /* 0x001f64000c1e1b00 */
.L_x_120:
[----:B------:R-:W0:Y:S01]  /*68f0*/  LDCU.64 UR12, c[0x0][0x390] ;  /* 0x00007200ff0c77ac */ /* 0x000e220008000a00 */
[----:B-----5:R-:W-:-:S04]  /*6900*/  IADD3 R6, P0, PT, R51, R4, RZ ;  /* 0x0000000433067210 */ /* 0x020fc80007f1e0ff */
[----:B------:R-:W-:Y:S02]  /*6910*/  LEA.HI.X.SX32 R5, R51, R5, 0x1, P0 ;  /* 0x0000000533057211 */ /* 0x000fe400000f0eff */
[----:B0-----:R-:W-:-:S04]  /*6920*/  LEA R4, P0, R6, UR12, 0x2 ;  /* 0x0000000c06047c11 */ /* 0x001fc8000f8010ff */
[----:B------:R-:W-:-:S05]  /*6930*/  LEA.HI.X R5, R6, UR13, R5, 0x2, P0 ;  /* 0x0000000d06057c11 */ /* 0x000fca00080f1405 */
[----:B------:R1:W-:Y:S04]  /*6940*/  STG.E desc[UR8][R4.64], R32 ;  /* 0x0000002004007986 */ /* 0x0003e8000c101908 */
.L_x_119:
[----:B------:R-:W-:Y:S05]  /*6950*/  BSYNC.RECONVERGENT B2 ;  /* 0x0000000000027941 */ /* 0x000fea0003800200 */
.L_x_118:
[----:B------:R-:W-:Y:S01]  /*6960*/  LOP3.LUT P0, RZ, R40, 0x4, RZ, 0xc0, !PT ;  /* 0x0000000428ff7812 */ /* 0x000fe2000780c0ff */
[----:B------:R-:W-:Y:S03]  /*6970*/  BSSY.RECONVERGENT B2, `(.L_x_121) ;  /* 0x000000e000027945 */ /* 0x000fe60003800200 */
[----:B------:R-:W-:-:S13]  /*6980*/  ISETP.GE.OR P0, PT, R49, R0, !P0 ;  /* 0x000000003100720c */ /* 0x000fda0004706670 */
[----:B------:R-:W-:Y:S05]  /*6990*/  @P0 BRA `(.L_x_122) ;  /* 0x00000000002c0947 */ /* 0x000fea0003800000 */
[----:B------:R-:W-:Y:S01]  /*69a0*/  UISETP.NE.AND UP0, UPT, UR11, URZ, UPT ;  /* 0x000000ff0b00728c */ /* 0x000fe2000bf05270 */
[----:B01----:R-:W-:-:S08]  /*69b0*/  CS2R R4, SRZ ;  /* 0x0000000000047805 */ /* 0x003fd0000001ff00 */
[----:B------:R-:W-:Y:S05]  /*69c0*/  BRA.U UP0, `(.L_x_123) ;  /* 0x0000000100087547 */ /* 0x000fea000b800000 */
[----:B------:R-:W0:Y:S02]  /*69d0*/  LDC.64 R4, c[0x0][0x3d0] ;  /* 0x0000f400ff047b82 */ /* 0x000e240000000a00 */
[----:B0-----:R-:W5:Y:S02]  /*69e0*/  LDG.E.64 R4, desc[UR8][R4.64] ;  /* 0x0000000804047981 */ /* 0x001f64000c1e1b00 */
.L_x_123:
[----:B------:R-:W0:Y:S01]  /*69f0*/  LDCU.64 UR12, c[0x0][0x390] ;  /* 0x00007200ff0c77ac */ /* 0x000e220008000a00 */
[----:B-----5:R-:W-:-:S04]  /*6a00*/  IADD3 R6, P0, PT, R49, R4, RZ ;  /* 0x0000000431067210 */ /* 0x020fc80007f1e0ff */
[----:B------:R-:W-:Y:S02]  /*6a10*/  LEA.HI.X.SX32 R5, R49, R5, 0x1, P0 ;  /* 0x0000000531057211 */ /* 0x000fe400000f0eff */
[----:B0-----:R-:W-:-:S04]  /*6a20*/  LEA R4, P0, R6, UR12, 0x2 ;  /* 0x0000000c06047c11 */ /* 0x001fc8000f8010ff */
[----:B------:R-:W-:-:S05]  /*6a30*/  LEA.HI.X R5, R6, UR13, R5, 0x2, P0 ;  /* 0x0000000d06057c11 */ /* 0x000fca00080f1405 */
[----:B------:R2:W-:Y:S04]  /*6a40*/  STG.E desc[UR8][R4.64], R30 ;  /* 0x0000001e04007986 */ /* 0x0005e8000c101908 */
.L_x_122:
[----:B------:R-:W-:Y:S05]  /*6a50*/  BSYNC.RECONVERGENT B2 ;  /* 0x0000000000027941 */ /* 0x000fea0003800200 */
.L_x_121:
[----:B------:R-:W-:Y:S01]  /*6a60*/  LOP3.LUT P0, RZ, R40, 0x8, RZ, 0xc0, !PT ;  /* 0x0000000828ff7812 */ /* 0x000fe2000780c0ff */
[----:B------:R-:W-:Y:S03]  /*6a70*/  BSSY.RECONVERGENT B2, `(.L_x_124) ;  /* 0x000000e000027945 */ /* 0x000fe60003800200 */
[----:B------:R-:W-:-:S13]  /*6a80*/  ISETP.GE.OR P0, PT, R47, R0, !P0 ;  /* 0x000000002f00720c */ /* 0x000fda0004706670 */
[----:B------:R-:W-:Y:S05]  /*6a90*/  @P0 BRA `(.L_x_125) ;  /* 0x00000000002c0947 */ /* 0x000fea0003800000 */
[----:B------:R-:W-:Y:S01]  /*6aa0*/  UISETP.NE.AND UP0, UPT, UR11, URZ, UPT ;  /* 0x000000ff0b00728c */ /* 0x000fe2000bf05270 */
[----:B012---:R-:W-:-:S08]  /*6ab0*/  CS2R R4, SRZ ;  /* 0x0000000000047805 */ /* 0x007fd0000001ff00 */
[----:B------:R-:W-:Y:S05]  /*6ac0*/  BRA.U UP0, `(.L_x_126) ;  /* 0x0000000100087547 */ /* 0x000fea000b800000 */
[----:B------:R-:W0:Y:S02]  /*6ad0*/  LDC.64 R4, c[0x0][0x3d0] ;  /* 0x0000f400ff047b82 */ /* 0x000e240000000a00 */
[----:B0-----:R-:W5:Y:S02]  /*6ae0*/  LDG.E.64 R4, desc[UR8][R4.64] ;  /* 0x0000000804047981 */ /* 0x001f64000c1e1b00 */
.L_x_126:
[----:B------:R-:W0:Y:S01]  /*6af0*/  LDCU.64 UR12, c[0x0][0x390] ;  /* 0x00007200ff0c77ac */ /* 0x000e220008000a00 */
[----:B-----5:R-:W-:-:S04]  /*6b00*/  IADD3 R6, P0, PT, R47, R4, RZ ;  /* 0x000000042f067210 */ /* 0x020fc80007f1e0ff */
[----:B------:R-:W-:Y:S02]  /*6b10*/  LEA.HI.X.SX32 R5, R47, R5, 0x1, P0 ;  /* 0x000000052f057211 */ /* 0x000fe400000f0eff */
[----:B0-----:R-:W-:-:S04]  /*6b20*/  LEA R4, P0, R6, UR12, 0x2 ;  /* 0x0000000c06047c11 */ /* 0x001fc8000f8010ff */
[----:B------:R-:W-:-:S05]  /*6b30*/  LEA.HI.X R5, R6, UR13, R5, 0x2, P0 ;  /* 0x0000000d06057c11 */ /* 0x000fca00080f1405 */
[----:B------:R3:W-:Y:S04]  /*6b40*/  STG.E desc[UR8][R4.64], R28 ;  /* 0x0000001c04007986 */ /* 0x0007e8000c101908 */
.L_x_125:
[----:B------:R-:W-:Y:S05]  /*6b50*/  BSYNC.RECONVERGENT B2 ;  /* 0x0000000000027941 */ /* 0x000fea0003800200 */
.L_x_124:
[----:B------:R-:W-:Y:S01]  /*6b60*/  LOP3.LUT P0, RZ, R40, 0x10, RZ, 0xc0, !PT ;  /* 0x0000001028ff7812 */ /* 0x000fe2000780c0ff */
[----:B------:R-:W-:Y:S03]  /*6b70*/  BSSY.RECONVERGENT B2, `(.L_x_127) ;  /* 0x000000e000027945 */ /* 0x000fe60003800200 */
[----:B------:R-:W-:-:S13]  /*6b80*/  ISETP.GE.OR P0, PT, R45, R0, !P0 ;  /* 0x000000002d00720c */ /* 0x000fda0004706670 */
[----:B------:R-:W-:Y:S05]  /*6b90*/  @P0 BRA `(.L_x_128) ;  /* 0x00000000002c0947 */ /* 0x000fea0003800000 */
[----:B------:R-:W-:Y:S01]  /*6ba0*/  UISETP.NE.AND UP0, UPT, UR11, URZ, UPT ;  /* 0x000000ff0b00728c */ /* 0x000fe2000bf05270 */
[----:B0123--:R-:W-:-:S08]  /*6bb0*/  CS2R R4, SRZ ;  /* 0x0000000000047805 */ /* 0x00ffd0000001ff00 */
[----:B------:R-:W-:Y:S05]  /*6bc0*/  BRA.U UP0, `(.L_x_129) ;  /* 0x0000000100087547 */ /* 0x000fea000b800000 */
[----:B------:R-:W0:Y:S02]  /*6bd0*/  LDC.64 R4, c[0x0][0x3d0] ;  /* 0x0000f400ff047b82 */ /* 0x000e240000000a00 */
[----:B0-----:R-:W5:Y:S02]  /*6be0*/  LDG.E.64 R4, desc[UR8][R4.64] ;  /* 0x0000000804047981 */ /* 0x001f64000c1e1b00 */
.L_x_129:
[----:B------:R-:W0:Y:S01]  /*6bf0*/  LDCU.64 UR12, c[0x0][0x390] ;  /* 0x00007200ff0c77ac */ /* 0x000e220008000a00 */
[----:B-----5:R-:W-:-:S04]  /*6c00*/  IADD3 R6, P0, PT, R45, R4, RZ ;  /* 0x000000042d067210 */ /* 0x020fc80007f1e0ff */
[----:B------:R-:W-:Y:S02]  /*6c10*/  LEA.HI.X.SX32 R5, R45, R5, 0x1, P0 ;  /* 0x000000052d057211 */ /* 0x000fe400000f0eff */
[----:B0-----:R-:W-:-:S04]  /*6c20*/  LEA R4, P0, R6, UR12, 0x2 ;  /* 0x0000000c06047c11 */ /* 0x001fc8000f8010ff */
[----:B------:R-:W-:-:S05]  /*6c30*/  LEA.HI.X R5, R6, UR13, R5, 0x2, P0 ;  /* 0x0000000d06057c11 */ /* 0x000fca00080f1405 */
[----:B------:R4:W-:Y:S04]  /*6c40*/  STG.E desc[UR8][R4.64], R26 ;  /* 0x0000001a04007986 */ /* 0x0009e8000c101908 */
.L_x_128:
[----:B------:R-:W-:Y:S05]  /*6c50*/  BSYNC.RECONVERGENT B2 ;  /* 0x0000000000027941 */ /* 0x000fea0003800200 */
.L_x_127:
[----:B------:R-:W-:Y:S01]  /*6c60*/  LOP3.LUT P0, RZ, R40, 0x20, RZ, 0xc0, !PT ;  /* 0x0000002028ff7812 */ /* 0x000fe2000780c0ff */
[----:B------:R-:W-:Y:S03]  /*6c70*/  BSSY.RECONVERGENT B2, `(.L_x_130) ;  /* 0x000000e000027945 */ /* 0x000fe60003800200 */
[----:B------:R-:W-:-:S13]  /*6c80*/  ISETP.GE.OR P0, PT, R43, R0, !P0 ;  /* 0x000000002b00720c */ /* 0x000fda0004706670 */
[----:B------:R-:W-:Y:S05]  /*6c90*/  @P0 BRA `(.L_x_131) ;  /* 0x00000000002c0947 */ /* 0x000fea0003800000 */
[----:B------:R-:W-:Y:S01]  /*6ca0*/  UISETP.NE.AND UP0, UPT, UR11, URZ, UPT ;  /* 0x000000ff0b00728c */ /* 0x000fe2000bf05270 */
[----:B01234-:R-:W-:-:S08]  /*6cb0*/  CS2R R4, SRZ ;  /* 0x0000000000047805 */ /* 0x01ffd0000001ff00 */
[----:B------:R-:W-:Y:S05]  /*6cc0*/  BRA.U UP0, `(.L_x_132) ;  /* 0x0000000100087547 */ /* 0x000fea000b800000 */
[----:B------:R-:W0:Y:S02]  /*6cd0*/  LDC.64 R4, c[0x0][0x3d0] ;  /* 0x0000f400ff047b82 */ /* 0x000e240000000a00 */
[----:B0-----:R-:W5:Y:S02]  /*6ce0*/  LDG.E.64 R4, desc[UR8][R4.64] ;  /* 0x0000000804047981 */ /* 0x001f64000c1e1b00 */
.L_x_132:
[----:B------:R-:W0:Y:S01]  /*6cf0*/  LDCU.64 UR12, c[0x0][0x390] ;  /* 0x00007200ff0c77ac */ /* 0x000e220008000a00 */
[----:B-----5:R-:W-:-:S04]  /*6d00*/  IADD3 R6, P0, PT, R43, R4, RZ ;  /* 0x000000042b067210 */ /* 0x020fc80007f1e0ff */
[----:B------:R-:W-:Y:S02]  /*6d10*/  LEA.HI.X.SX32 R5, R43, R5, 0x1, P0 ;  /* 0x000000052b057211 */ /* 0x000fe400000f0eff */
[----:B0-----:R-:W-:-:S04]  /*6d20*/  LEA R4, P0, R6, UR12, 0x2 ;  /* 0x0000000c06047c11 */ /* 0x001fc8000f8010ff */
[----:B------:R-:W-:-:S05]  /*6d30*/  LEA.HI.X R5, R6, UR13, R5, 0x2, P0 ;  /* 0x0000000d06057c11 */ /* 0x000fca00080f1405 */
[----:B------:R0:W-:Y:S04]  /*6d40*/  STG.E desc[UR8][R4.64], R24 ;  /* 0x0000001804007986 */ /* 0x0001e8000c101908 */
.L_x_131:
[----:B------:R-:W-:Y:S05]  /*6d50*/  BSYNC.RECONVERGENT B2 ;  /* 0x0000000000027941 */ /* 0x000fea0003800200 */
.L_x_130:
        /* <DEDUP_REMOVED lines=9> */
.L_x_135:
[----:B------:R-:W0:Y:S01]  /*6df0*/  LDCU.64 UR12, c[0x0][0x390] ;  /* 0x00007200ff0c77ac */ /* 0x000e220008000a00 */
[----:B-----5:R-:W-:-:S04]  /*6e00*/  IADD3 R6, P0, PT, R37, R4, RZ ;  /* 0x0000000425067210 */ /* 0x020fc80007f1e0ff */
[----:B------:R-:W-:Y:S02]  /*6e10*/  LEA.HI.X.SX32 R5, R37, R5, 0x1, P0 ;  /* 0x0000000525057211 */ /* 0x000fe400000f0eff */
[----:B0-----:R-:W-:-:S04]  /*6e20*/  LEA R4, P0, R6, UR12, 0x2 ;  /* 0x0000000c06047c11 */ /* 0x001fc8000f8010ff */
[----:B------:R-:W-:-:S05]  /*6e30*/  LEA.HI.X R5, R6, UR13, R5, 0x2, P0 ;  /* 0x0000000d06057c11 */ /* 0x000fca00080f1405 */
[----:B------:R0:W-:Y:S04]  /*6e40*/  STG.E desc[UR8][R4.64], R22 ;  /* 0x0000001604007986 */ /* 0x0001e8000c101908 */
.L_x_134:
[----:B------:R-:W-:Y:S05]  /*6e50*/  BSYNC.RECONVERGENT B2 ;  /* 0x0000000000027941 */ /* 0x000fea0003800200 */
.L_x_133:
        /* <DEDUP_REMOVED lines=9> */
.L_x_138:
[----:B------:R-:W0:Y:S01]  /*6ef0*/  LDCU.64 UR12, c[0x0][0x390] ;  /* 0x00007200ff0c77ac */ /* 0x000e220008000a00 */
[----:B-----5:R-:W-:-:S04]  /*6f00*/  IADD3 R6, P0, PT, R39, R4, RZ ;  /* 0x0000000427067210 */ /* 0x020fc80007f1e0ff */
[----:B------:R-:W-:Y:S02]  /*6f10*/  LEA.HI.X.SX32 R5, R39, R5, 0x1, P0 ;  /* 0x0000000527057211 */ /* 0x000fe400000f0eff */
[----:B0-----:R-:W-:-:S04]  /*6f20*/  LEA R4, P0, R6, UR12, 0x2 ;  /* 0x0000000c06047c11 */ /* 0x001fc8000f8010ff */
[----:B------:R-:W-:-:S05]  /*6f30*/  LEA.HI.X R5, R6, UR13, R5, 0x2, P0 ;  /* 0x0000000d06057c11 */ /* 0x000fca00080f1405 */
[----:B------:R0:W-:Y:S04]  /*6f40*/  STG.E desc[UR8][R4.64], R21 ;  /* 0x0000001504007986 */ /* 0x0001e8000c101908 */
.L_x_137:
[----:B------:R-:W-:Y:S05]  /*6f50*/  BSYNC.RECONVERGENT B2 ;  /* 0x0000000000027941 */ /* 0x000fea0003800200 */
.L_x_136:
[----:B------:R-:W-:Y:S01]  /*6f60*/  LOP3.LUT P0, RZ, R40, 0x100, RZ, 0xc0, !PT ;  /* 0x0000010028ff7812 */ /* 0x000fe2000780c0ff */
[----:B------:R-:W-:Y:S03]  /*6f70*/  BSSY.RECONVERGENT B2, `(.L_x_139) ;  /* 0x000000e000027945 */ /* 0x000fe60003800200 */
[----:B------:R-:W-:-:S13]  /*6f80*/  ISETP.GE.OR P0, PT, R33, R0, !P0 ;  /* 0x000000002100720c */ /* 0x000fda0004706670 */
[----:B------:R-:W-:Y:S05]  /*6f90*/  @P0 BRA `(.L_x_140) ;  /* 0x00000000002c0947 */ /* 0x000fea0003800000 */
[----:B------:R-:W-:Y:S01]  /*6fa0*/  UISETP.NE.AND UP0, UPT, UR11, URZ, UPT ;  /* 0x000000ff0b00728c */ /* 0x000fe2000bf05270 */
[----:B01234-:R-:W-:Y:S01]  /*6fb0*/  CS2R R4, SRZ ;  /* 0x0000000000047805 */ /* 0x01ffe2000001ff00 */
[----:B------:R-:W0:Y:S07]  /*6fc0*/  LDCU.64 UR12, c[0x0][0x390] ;  /* 0x00007200ff0c77ac */ /* 0x000e2e0008000a00 */
[----:B------:R-:W-:Y:S05]  /*6fd0*/  BRA.U UP0, `(.L_x_141) ;  /* 0x0000000100087547 */ /* 0x000fea000b800000 */
[----:B------:R-:W1:Y:S02]  /*6fe0*/  LDC.64 R4, c[0x0][0x3d0] ;  /* 0x0000f400ff047b82 */ /* 0x000e640000000a00 */
[----:B-1----:R-:W5:Y:S02]  /*6ff0*/  LDG.E.64 R4, desc[UR8][R4.64] ;  /* 0x0000000804047981 */ /* 0x002f64000c1e1b00 */
.L_x_141:
[----:B-----5:R-:W-:-:S04]  /*7000*/  IADD3 R6, P0, PT, R33, R4, RZ ;  /* 0x0000000421067210 */ /* 0x020fc80007f1e0ff */
[----:B------:R-:W-:Y:S02]  /*7010*/  LEA.HI.X.SX32 R5, R33, R5, 0x1, P0 ;  /* 0x0000000521057211 */ /* 0x000fe400000f0eff */
[----:B0-----:R-:W-:-:S04]  /*7020*/  LEA R4, P0, R6, UR12, 0x2 ;  /* 0x0000000c06047c11 */ /* 0x001fc8000f8010ff */
[----:B------:R-:W-:-:S05]  /*7030*/  LEA.HI.X R5, R6, UR13, R5, 0x2, P0 ;  /* 0x0000000d06057c11 */ /* 0x000fca00080f1405 */
[----:B------:R0:W-:Y:S04]  /*7040*/  STG.E desc[UR8][R4.64], R20 ;  /* 0x0000001404007986 */ /* 0x0001e8000c101908 */
.L_x_140:
[----:B------:R-:W-:Y:S05]  /*7050*/  BSYNC.RECONVERGENT B2 ;  /* 0x0000000000027941 */ /* 0x000fea0003800200 */
.L_x_139:
        /* <DEDUP_REMOVED lines=10> */
.L_x_144:
[----:B-----5:R-:W-:-:S04]  /*7100*/  IADD3 R6, P0, PT, R35, R4, RZ ;  /* 0x0000000423067210 */ /* 0x020fc80007f1e0ff */
[----:B------:R-:W-:Y:S02]  /*7110*/  LEA.HI.X.SX32 R5, R35, R5, 0x1, P0 ;  /* 0x0000000523057211 */ /* 0x000fe400000f0eff */
[----:B0-----:R-:W-:-:S04]  /*7120*/  LEA R4, P0, R6, UR12, 0x2 ;  /* 0x0000000c06047c11 */ /* 0x001fc8000f8010ff */
[----:B------:R-:W-:-:S05]  /*7130*/  LEA.HI.X R5, R6, UR13, R5, 0x2, P0 ;  /* 0x0000000d06057c11 */ /* 0x000fca00080f1405 */
[----:B------:R0:W-:Y:S04]  /*7140*/  STG.E desc[UR8][R4.64], R19 ;  /* 0x0000001304007986 */ /* 0x0001e8000c101908 */
.L_x_143:
[----:B------:R-:W-:Y:S05]  /*7150*/  BSYNC.RECONVERGENT B2 ;  /* 0x0000000000027941 */ /* 0x000fea0003800200 */
.L_x_142:
[----:B------:R-:W-:Y:S01]  /*7160*/  ISETP.GE.OR P1, PT, R29, R0, !P1 ;  /* 0x000000001d00720c */ /* 0x000fe20004f26670 */
        /* <DEDUP_REMOVED lines=8> */
.L_x_147:
[----:B-----5:R-:W-:-:S04]  /*71f0*/  IADD3 R6, P0, PT, R29, R4, RZ ;  /* 0x000000041d067210 */ /* 0x020fc80007f1e0ff */
[----:B------:R-:W-:Y:S02]  /*7200*/  LEA.HI.X.SX32 R5, R29, R5, 0x1, P0 ;  /* 0x000000051d057211 */ /* 0x000fe400000f0eff */
[----:B0-----:R-:W-:-:S04]  /*7210*/  LEA R4, P0, R6, UR12, 0x2 ;  /* 0x0000000c06047c11 */ /* 0x001fc8000f8010ff */
[----:B------:R-:W-:-:S05]  /*7220*/  LEA.HI.X R5, R6, UR13, R5, 0x2, P0 ;  /* 0x0000000d06057c11 */ /* 0x000fca00080f1405 */
[----:B------:R0:W-:Y:S04]  /*7230*/  STG.E desc[UR8][R4.64], R18 ;  /* 0x0000001204007986 */ /* 0x0001e8000c101908 */
.L_x_146:
[----:B------:R-:W-:Y:S05]  /*7240*/  BSYNC.RECONVERGENT B2 ;  /* 0x0000000000027941 */ /* 0x000fea0003800200 */
.L_x_145:
        /* <DEDUP_REMOVED lines=9> */
.L_x_150:
[----:B-----5:R-:W-:-:S04]  /*72e0*/  IADD3 R6, P0, PT, R31, R4, RZ ;  /* 0x000000041f067210 */ /* 0x020fc80007f1e0ff */
[----:B------:R-:W-:Y:S02]  /*72f0*/  LEA.HI.X.SX32 R5, R31, R5, 0x1, P0 ;  /* 0x000000051f057211 */ /* 0x000fe400000f0eff */
[----:B0-----:R-:W-:-:S04]  /*7300*/  LEA R4, P0, R6, UR12, 0x2 ;  /* 0x0000000c06047c11 */ /* 0x001fc8000f8010ff */
[----:B------:R-:W-:-:S05]  /*7310*/  LEA.HI.X R5, R6, UR13, R5, 0x2, P0 ;  /* 0x0000000d06057c11 */ /* 0x000fca00080f1405 */
[----:B------:R0:W-:Y:S04]  /*7320*/  STG.E desc[UR8][R4.64], R17 ;  /* 0x0000001104007986 */ /* 0x0001e8000c101908 */
.L_x_149:
[----:B------:R-:W-:Y:S05]  /*7330*/  BSYNC.RECONVERGENT B2 ;  /* 0x0000000000027941 */ /* 0x000fea0003800200 */
.L_x_148:
        /* <DEDUP_REMOVED lines=9> */
.L_x_153:
[----:B-----5:R-:W-:-:S04]  /*73d0*/  IADD3 R6, P0, PT, R25, R4, RZ ;  /* 0x0000000419067210 */ /* 0x020fc80007f1e0ff */
[----:B------:R-:W-:Y:S02]  /*73e0*/  LEA.HI.X.SX32 R5, R25, R5, 0x1, P0 ;  /* 0x0000000519057211 */ /* 0x000fe400000f0eff */
[----:B0-----:R-:W-:-:S04]  /*73f0*/  LEA R4, P0, R6, UR12, 0x2 ;  /* 0x0000000c06047c11 */ /* 0x001fc8000f8010ff */
[----:B------:R-:W-:-:S05]  /*7400*/  LEA.HI.X R5, R6, UR13, R5, 0x2, P0 ;  /* 0x0000000d06057c11 */ /* 0x000fca00080f1405 */
[----:B------:R0:W-:Y:S04]  /*7410*/  STG.E desc[UR8][R4.64], R16 ;  /* 0x0000001004007986 */ /* 0x0001e8000c101908 */
.L_x_152:
[----:B------:R-:W-:Y:S05]  /*7420*/  BSYNC.RECONVERGENT B2 ;  /* 0x0000000000027941 */ /* 0x000fea0003800200 */
.L_x_151:
        /* <DEDUP_REMOVED lines=9> */
.L_x_156:
[----:B-----5:R-:W-:-:S04]  /*74c0*/  IADD3 R6, P0, PT, R27, R4, RZ ;  /* 0x000000041b067210 */ /* 0x020fc80007f1e0ff */
[----:B------:R-:W-:Y:S02]  /*74d0*/  LEA.HI.X.SX32 R5, R27, R5, 0x1, P0 ;  /* 0x000000051b057211 */ /* 0x000fe400000f0eff */
[----:B0-----:R-:W-:-:S04]  /*74e0*/  LEA R4, P0, R6, UR12, 0x2 ;  /* 0x0000000c06047c11 */ /* 0x001fc8000f8010ff */
[----:B------:R-:W-:-:S05]  /*74f0*/  LEA.HI.X R5, R6, UR13, R5, 0x2, P0 ;  /* 0x0000000d06057c11 */ /* 0x000fca00080f1405 */
[----:B------:R0:W-:Y:S04]  /*7500*/  STG.E desc[UR8][R4.64], R3 ;  /* 0x0000000304007986 */ /* 0x0001e8000c101908 */
.L_x_155:
[----:B------:R-:W-:Y:S05]  /*7510*/  BSYNC.RECONVERGENT B2 ;  /* 0x0000000000027941 */ /* 0x000fea0003800200 */
.L_x_154:
        /* <DEDUP_REMOVED lines=8> */
.L_x_158:
[----:B-----5:R-:W-:-:S04]  /*75a0*/  IADD3 R3, P0, PT, R23, R4, RZ ;  /* 0x0000000417037210 */ /* 0x020fc80007f1e0ff */
[----:B------:R-:W-:Y:S02]  /*75b0*/  LEA.HI.X.SX32 R6, R23, R5, 0x1, P0 ;  /* 0x0000000517067211 */ /* 0x000fe400000f0eff */
[----:B0-----:R-:W-:-:S04]  /*75c0*/  LEA R4, P0, R3, UR12, 0x2 ;  /* 0x0000000c03047c11 */ /* 0x001fc8000f8010ff */
[----:B------:R-:W-:-:S05]  /*75d0*/  LEA.HI.X R5, R3, UR13, R6, 0x2, P0 ;  /* 0x0000000d03057c11 */ /* 0x000fca00080f1406 */
[----:B------:R0:W-:Y:S01]  /*75e0*/  STG.E desc[UR8][R4.64], R2 ;  /* 0x0000000204007986 */ /* 0x0001e2000c101908 */
[----:B------:R-:W-:Y:S05]  /*75f0*/  BRA `(.L_x_157) ;  /* 0x0000000800607947 */ /* 0x000fea0003800000 */
.L_x_114:
[----:B------:R-:W-:Y:S01]  /*7600*/  P2R R42, PR, RZ, 0x2 ;  /* 0x00000002ff2a7803 */ /* 0x000fe20000000000 */
[----:B------:R-:W-:Y:S01]  /*7610*/  BAR.SYNC.DEFER_BLOCKING 0x0 ;  /* 0x0000000000007b1d */ /* 0x000fe20000010000 */
[----:B------:R-:W-:Y:S02]  /*7620*/  LOP3.LUT P1, RZ, R40, 0x8, RZ, 0xc0, !PT ;  /* 0x0000000828ff7812 */ /* 0x000fe4000782c0ff */
[----:B------:R-:W-:Y:S02]  /*7630*/  @P0 LEA R53, R44, UR5, 0x2 ;  /* 0x000000052c350c11 */ /* 0x000fe4000f8e10ff */
[----:B------:R-:W-:Y:S01]  /*7640*/  P2R R38, PR, RZ, 0x2 ;  /* 0x00000002ff267803 */ /* 0x000fe20000000000 */
[----:B------:R-:W0:Y:S01]  /*7650*/  LDCU.64 UR12, c[0x0][0x390] ;  /* 0x00007200ff0c77ac */ /* 0x000e220008000a00 */
[----:B------:R-:W-:Y:S02]  /*7660*/  LOP3.LUT P1, RZ, R40, 0x4, RZ, 0xc0, !PT ;  /* 0x0000000428ff7812 */ /* 0x000fe4000782c0ff */
[----:B------:R-:W-:-:S02]  /*7670*/  P2R R46, PR, RZ, 0x4 ;  /* 0x00000004ff2e7803 */ /* 0x000fc40000000000 */
[----:B------:R-:W-:Y:S02]  /*7680*/  P2R R36, PR, RZ, 0x2 ;  /* 0x00000002ff247803 */ /* 0x000fe40000000000 */
[C---:B------:R-:W-:Y:S02]  /*7690*/  LOP3.LUT P1, RZ, R40.reuse, 0x2, RZ, 0xc0, !PT ;  /* 0x0000000228ff7812 */ /* 0x040fe4000782c0ff */
[C---:B------:R-:W-:Y:S02]  /*76a0*/  LOP3.LUT P2, RZ, R40.reuse, 0x10, RZ, 0xc0, !PT ;  /* 0x0000001028ff7812 */ /* 0x040fe4000784c0ff */
[----:B------:R-:W-:Y:S02]  /*76b0*/  P2R R48, PR, RZ, 0x8 ;  /* 0x00000008ff307803 */ /* 0x000fe40000000000 */
[----:B------:R-:W-:Y:S02]  /*76c0*/  LOP3.LUT P3, RZ, R40, 0x20, RZ, 0xc0, !PT ;  /* 0x0000002028ff7812 */ /* 0x000fe4000786c0ff */
[----:B------:R-:W-:-:S02]  /*76d0*/  P2R R50, PR, RZ, 0x10 ;  /* 0x00000010ff327803 */ /* 0x000fc40000000000 */
[C---:B------:R-:W-:Y:S01]  /*76e0*/  LOP3.LUT P4, RZ, R40.reuse, 0x40, RZ, 0xc0, !PT ;  /* 0x0000004028ff7812 */ /* 0x040fe2000788c0ff */
[----:B------:R-:W-:Y:S01]  /*76f0*/  @P0 STS [R53], R34 ;  /* 0x0000002235000388 */ /* 0x000fe20000000800 */
[----:B------:R-:W-:Y:S02]  /*7700*/  P2R R52, PR, RZ, 0x20 ;  /* 0x00000020ff347803 */ /* 0x000fe40000000000 */
[----:B------:R-:W-:Y:S02]  /*7710*/  @P1 LEA R51, R51, UR5, 0x2 ;  /* 0x0000000533331c11 */ /* 0x000fe4000f8e10ff */
[C---:B------:R-:W-:Y:S02]  /*7720*/  LOP3.LUT P5, RZ, R40.reuse, 0x80, RZ, 0xc0, !PT ;  /* 0x0000008028ff7812 */ /* 0x040fe400078ac0ff */
[----:B------:R-:W-:Y:S01]  /*7730*/  LOP3.LUT P0, RZ, R40, 0x100, RZ, 0xc0, !PT ;  /* 0x0000010028ff7812 */ /* 0x000fe2000780c0ff */
[----:B------:R1:W-:Y:S01]  /*7740*/  @P1 STS [R51], R32 ;  /* 0x0000002033001388 */ /* 0x0003e20000000800 */
[----:B------:R-:W-:-:S02]  /*7750*/  ISETP.NE.AND P1, PT, R36, RZ, PT ;  /* 0x000000ff2400720c */ /* 0x000fc40003f25270 */
[----:B------:R-:W-:Y:S02]  /*7760*/  @P2 LEA R45, R45, UR5, 0x2 ;  /* 0x000000052d2d2c11 */ /* 0x000fe4000f8e10ff */
[----:B------:R-:W-:Y:S02]  /*7770*/  @P3 LEA R43, R43, UR5, 0x2 ;  /* 0x000000052b2b3c11 */ /* 0x000fe4000f8e10ff */
[----:B------:R-:W-:Y:S02]  /*7780*/  @P4 LEA R37, R37, UR5, 0x2 ;  /* 0x0000000525254c11 */ /* 0x000fe4000f8e10ff */
[----:B------:R-:W-:Y:S02]  /*7790*/  LOP3.LUT P6, RZ, R40, 0x1, RZ, 0xc0, !PT ;  /* 0x0000000128ff7812 */ /* 0x000fe400078cc0ff */
[----:B-1----:R-:W-:Y:S02]  /*77a0*/  @P5 LEA R32, R39, UR5, 0x2 ;  /* 0x0000000527205c11 */ /* 0x002fe4000f8e10ff */
[----:B------:R-:W-:-:S02]  /*77b0*/  @P0 LEA R33, R33, UR5, 0x2 ;  /* 0x0000000521210c11 */ /* 0x000fc4000f8e10ff */
[----:B------:R-:W-:-:S05]  /*77c0*/  @P1 LEA R49, R49, UR5, 0x2 ;  /* 0x0000000531311c11 */ /* 0x000fca000f8e10ff */
[----:B------:R1:W-:Y:S01]  /*77d0*/  @P1 STS [R49], R30 ;  /* 0x0000001e31001388 */ /* 0x0003e20000000800 */
[----:B------:R-:W-:Y:S02]  /*77e0*/  ISETP.NE.AND P1, PT, R38, RZ, PT ;  /* 0x000000ff2600720c */ /* 0x000fe40003f25270 */
[----:B-1----:R-:W-:-:S11]  /*77f0*/  @P6 LEA R30, R35, UR5, 0x2 ;  /* 0x00000005231e6c11 */ /* 0x002fd6000f8e10ff */
[----:B------:R-:W-:-:S05]  /*7800*/  @P1 LEA R47, R47, UR5, 0x2 ;  /* 0x000000052f2f1c11 */ /* 0x000fca000f8e10ff */
[----:B------:R-:W-:Y:S01]  /*7810*/  @P1 STS [R47], R28 ;  /* 0x0000001c2f001388 */ /* 0x000fe20000000800 */
[----:B------:R-:W-:-:S03]  /*7820*/  ISETP.NE.AND P1, PT, R42, RZ, PT ;  /* 0x000000ff2a00720c */ /* 0x000fc60003f25270 */
[----:B------:R1:W-:Y:S01]  /*7830*/  @P2 STS [R45], R26 ;  /* 0x0000001a2d002388 */ /* 0x0003e20000000800 */
[----:B------:R-:W-:-:S03]  /*7840*/  ISETP.NE.AND P2, PT, R46, RZ, PT ;  /* 0x000000ff2e00720c */ /* 0x000fc60003f45270 */
[----:B------:R2:W-:Y:S01]  /*7850*/  @P3 STS [R43], R24 ;  /* 0x000000182b003388 */ /* 0x0005e20000000800 */
[----:B------:R-:W-:-:S03]  /*7860*/  ISETP.NE.AND P3, PT, R48, RZ, PT ;  /* 0x000000ff3000720c */ /* 0x000fc60003f65270 */
[----:B------:R3:W-:Y:S01]  /*7870*/  @P4 STS [R37], R22 ;  /* 0x0000001625004388 */ /* 0x0007e20000000800 */
[----:B------:R-:W-:Y:S02]  /*7880*/  ISETP.NE.AND P4, PT, R50, RZ, PT ;  /* 0x000000ff3200720c */ /* 0x000fe40003f85270 */
[----:B------:R-:W-:Y:S01]  /*7890*/  @P1 LEA R29, R29, UR5, 0x2 ;  /* 0x000000051d1d1c11 */ /* 0x000fe2000f8e10ff */
[----:B------:R3:W-:Y:S01]  /*78a0*/  @P5 STS [R32], R21 ;  /* 0x0000001520005388 */ /* 0x0007e20000000800 */
[----:B------:R-:W-:Y:S02]  /*78b0*/  ISETP.NE.AND P5, PT, R52, RZ, PT ;  /* 0x000000ff3400720c */ /* 0x000fe40003fa5270 */
[----:B-1----:R-:W-:Y:S01]  /*78c0*/  @P2 LEA R26, R31, UR5, 0x2 ;  /* 0x000000051f1a2c11 */ /* 0x002fe2000f8e10ff */
[----:B------:R3:W-:Y:S01]  /*78d0*/  @P0 STS [R33], R20 ;  /* 0x0000001421000388 */ /* 0x0007e20000000800 */
[----:B------:R-:W-:Y:S02]  /*78e0*/  ISETP.GE.U32.AND P0, PT, R41, R0, PT ;  /* 0x000000002900720c */ /* 0x000fe40003f06070 */
[----:B------:R-:W-:Y:S01]  /*78f0*/  @P3 LEA R25, R25, UR5, 0x2 ;  /* 0x0000000519193c11 */ /* 0x000fe2000f8e10ff */
[----:B------:R3:W-:Y:S02]  /*7900*/  @P6 STS [R30], R19 ;  /* 0x000000131e006388 */ /* 0x0007e40000000800 */
[----:B--2---:R-:W-:-:S02]  /*7910*/  @P4 LEA R24, R27, UR5, 0x2 ;  /* 0x000000051b184c11 */ /* 0x004fc4000f8e10ff */
[----:B------:R3:W-:Y:S02]  /*7920*/  @P1 STS [R29], R18 ;  /* 0x000000121d001388 */ /* 0x0007e40000000800 */
[----:B------:R-:W-:Y:S02]  /*7930*/  @P5 LEA R23, R23, UR5, 0x2 ;  /* 0x0000000517175c11 */ /* 0x000fe4000f8e10ff */
[----:B------:R3:W-:Y:S04]  /*7940*/  @P2 STS [R26], R17 ;  /* 0x000000111a002388 */ /* 0x0007e80000000800 */
[----:B------:R3:W-:Y:S04]  /*7950*/  @P3 STS [R25], R16 ;  /* 0x0000001019003388 */ /* 0x0007e80000000800 */
[----:B------:R3:W-:Y:S04]  /*7960*/  @P4 STS [R24], R3 ;  /* 0x0000000318004388 */ /* 0x0007e80000000800 */
[----:B------:R3:W-:Y:S01]  /*7970*/  @P5 STS [R23], R2 ;  /* 0x0000000217005388 */ /* 0x0007e20000000800 */
[----:B------:R-:W-:Y:S06]  /*7980*/  BAR.SYNC.DEFER_BLOCKING 0x0 ;  /* 0x0000000000007b1d */ /* 0x000fec0000010000 */
[----:B0-----:R-:W-:Y:S05]  /*7990*/  @P0 BRA `(.L_x_157) ;  /* 0x0000000400780947 */ /* 0x001fea0003800000 */
[----:B------:R-:W-:Y:S01]  /*79a0*/  IADD3 R5, PT, PT, R7, R5, R6 ;  /* 0x0000000507057210 */ /* 0x000fe20007ffe006 */
[----:B------:R-:W-:Y:S03]  /*79b0*/  BSSY.RECONVERGENT B2, `(.L_x_159) ;  /* 0x0000023000027945 */ /* 0x000fe60003800200 */
[----:B------:R-:W-:-:S04]  /*79c0*/  IADD3 R5, PT, PT, R9, R5, R8 ;  /* 0x0000000509057210 */ /* 0x000fc80007ffe008 */
[----:B------:R-:W-:-:S04]  /*79d0*/  IADD3 R5, PT, PT, R11, R5, R10 ;  /* 0x000000050b057210 */ /* 0x000fc80007ffe00a */
[----:B------:R-:W-:-:S04]  /*79e0*/  IADD3 R5, PT, PT, R13, R5, R12 ;  /* 0x000000050d057210 */ /* 0x000fc80007ffe00c */
[----:B------:R-:W-:-:S04]  /*79f0*/  IADD3 R5, PT, PT, R15, R5, R14 ;  /* 0x000000050f057210 */ /* 0x000fc80007ffe00e */
[----:B------:R-:W-:-:S04]  /*7a00*/  IADD3 R4, PT, PT, R5, UR10, R4 ;  /* 0x0000000a05047c10 */ /* 0x000fc8000fffe004 */
[----:B------:R-:W-:-:S05]  /*7a10*/  IADD3 R10, PT, PT, R4, -0x1681, -R41 ;  /* 0xffffe97f040a7810 */ /* 0x000fca0007ffe829 */
[----:B---3--:R-:W-:-:S05]  /*7a20*/  IMAD.HI.U32 R2, R10, -0x55555555, RZ ;  /* 0xaaaaaaab0a027827 */ /* 0x008fca00078e00ff */
[----:B------:R-:W-:-:S04]  /*7a30*/  SHF.R.U32.HI R2, RZ, 0x8, R2 ;  /* 0x00000008ff027819 */ /* 0x000fc80000011602 */
[----:B------:R-:W-:-:S04]  /*7a40*/  LOP3.LUT R3, R2, 0x3, RZ, 0xc0, !PT ;  /* 0x0000000302037812 */ /* 0x000fc800078ec0ff */
[----:B------:R-:W-:-:S13]  /*7a50*/  ISETP.NE.AND P0, PT, R3, 0x3, PT ;  /* 0x000000030300780c */ /* 0x000fda0003f05270 */
[----:B------:R-:W-:Y:S05]  /*7a60*/  @!P0 BRA `(.L_x_160) ;  /* 0x00000000005c8947 */ /* 0x000fea0003800000 */
[----:B------:R-:W-:Y:S01]  /*7a70*/  VIADD R2, R2, 0x1 ;  /* 0x0000000102027836 */ /* 0x000fe20000000000 */
[----:B------:R-:W-:Y:S01]  /*7a80*/  BSSY.RECONVERGENT B3, `(.L_x_160) ;  /* 0x0000015000037945 */ /* 0x000fe20003800200 */
[----:B------:R-:W-:Y:S01]  /*7a90*/  ISETP.NE.AND P2, PT, RZ, UR11, PT ;  /* 0x0000000bff007c0c */ /* 0x000fe2000bf45270 */
[----:B------:R-:W-:Y:S01]  /*7aa0*/  IMAD.MOV.U32 R11, RZ, RZ, RZ ;  /* 0x000000ffff0b7224 */ /* 0x000fe200078e00ff */
[----:B------:R-:W-:Y:S02]  /*7ab0*/  LEA R6, R41, UR5, 0x2 ;  /* 0x0000000529067c11 */ /* 0x000fe4000f8e10ff */
[----:B------:R-:W-:-:S05]  /*7ac0*/  LOP3.LUT R2, R2, 0x3, RZ, 0xc0, !PT ;  /* 0x0000000302027812 */ /* 0x000fca00078ec0ff */
[----:B------:R-:W-:-:S07]  /*7ad0*/  IMAD.MOV R7, RZ, RZ, -R2 ;  /* 0x000000ffff077224 */ /* 0x000fce00078e0a02 */
.L_x_161:
        /* <DEDUP_REMOVED lines=16> */
.L_x_160:
[----:B------:R-:W-:Y:S05]  /*7be0*/  BSYNC.RECONVERGENT B2 ;  /* 0x0000000000027941 */ /* 0x000fea0003800200 */
.L_x_159:
[----:B------:R-:W-:-:S13]  /*7bf0*/  ISETP.GE.U32.AND P0, PT, R10, 0x480, PT ;  /* 0x000004800a00780c */ /* 0x000fda0003f06070 */
[----:B------:R-:W-:Y:S05]  /*7c00*/  @!P0 BRA `(.L_x_157) ;  /* 0x0000000000dc8947 */ /* 0x000fea0003800000 */
[----:B------:R-:W1:Y:S01]  /*7c10*/  S2UR UR6, SR_CgaCtaId ;  /* 0x00000000000679c3 */ /* 0x000e620000008800 */
[----:B------:R-:W-:Y:S01]  /*7c20*/  UMOV UR4, 0x400 ;  /* 0x0000040000047882 */ /* 0x000fe20000000000 */
[----:B------:R-:W-:Y:S02]  /*7c30*/  UISETP.NE.AND UP0, UPT, UR11, URZ, UPT ;  /* 0x000000ff0b00728c */ /* 0x000fe4000bf05270 */
[----:B------:R-:W-:Y:S01]  /*7c40*/  ISETP.NE.AND P0, PT, RZ, UR11, PT ;  /* 0x0000000bff007c0c */ /* 0x000fe2000bf05270 */
[----:B------:R-:W-:Y:S02]  /*7c50*/  IMAD.MOV.U32 R19, RZ, RZ, RZ ;  /* 0x000000ffff137224 */ /* 0x000fe400078e00ff */
[----:B------:R-:W-:Y:S01]  /*7c60*/  IMAD.MOV.U32 R21, RZ, RZ, RZ ;  /* 0x000000ffff157224 */ /* 0x000fe200078e00ff */
[----:B0-----:R-:W0:Y:S01]  /*7c70*/  LDC.64 R8, c[0x0][0x390] ;  /* 0x0000e400ff087b82 */ /* 0x001e220000000a00 */
[----:B------:R-:W-:Y:S01]  /*7c80*/  PLOP3.LUT P1, PT, PT, PT, UP0, 0x80, 0x8 ;  /* 0x000000000008781c */ /* 0x000fe20003f2f008 */
[----:B-1----:R-:W-:-:S06]  /*7c90*/  ULEA UR4, UR6, UR4, 0x18 ;  /* 0x0000000406047291 */ /* 0x002fcc000f8ec0ff */
[C---:B------:R-:W-:Y:S01]  /*7ca0*/  LEA R14, R41.reuse, UR4, 0x2 ;  /* 0x00000004290e7c11 */ /* 0x040fe2000f8e10ff */
[----:B0-----:R-:W-:-:S04]  /*7cb0*/  IMAD.WIDE.U32 R8, R41, 0x4, R8 ;  /* 0x0000000429087825 */ /* 0x001fc800078e0008 */
[----:B------:R-:W-:-:S07]  /*7cc0*/  VIADD R14, R14, 0xc00 ;  /* 0x00000c000e0e7836 */ /* 0x000fce0000000000 */
.L_x_162:
[----:B-1----:R-:W0:Y:S01]  /*7cd0*/  @!P1 LDC.64 R6, c[0x0][0x3d0] ;  /* 0x0000f400ff069b82 */ /* 0x002e220000000a00 */
[----:B------:R-:W-:Y:S01]  /*7ce0*/  CS2R R2, SRZ ;  /* 0x0000000000027805 */ /* 0x000fe2000001ff00 */
[----:B------:R-:W1:Y:S04]  /*7cf0*/  LDS R15, [R14+-0xc00] ;  /* 0xfff400000e0f7984 */ /* 0x000e680000000800 */
[----:B------:R-:W2:Y:S04]  /*7d00*/  LDS R17, [R14+-0x600] ;  /* 0xfffa00000e117984 */ /* 0x000ea80000000800 */
[----:B0-----:R-:W3:Y:S01]  /*7d10*/  @!P1 LDG.E.64 R2, desc[UR8][R6.64] ;  /* 0x0000000806029981 */ /* 0x001ee2000c1e1b00 */
[----:B------:R-:W-:-:S13]  /*7d20*/  PLOP3.LUT P1, PT, P0, PT, PT, 0x80, 0x8 ;  /* 0x000000000008781c */ /* 0x000fda000072f070 */
        /* <DEDUP_REMOVED lines=37> */
.L_x_157:
[----:B------:R-:W-:Y:S05]  /*7f80*/  BSYNC.RECONVERGENT B0 ;  /* 0x0000000000007941 */ /* 0x000fea0003800200 */
.L_x_113:
[----:B------:R-:W-:Y:S05]  /*7f90*/  BRA `(.L_x_163) ;  /* 0x00000034007c7947 */ /* 0x000fea0003800000 */
.L_x_112:
[----:B------:R-:W0:Y:S01]  /*7fa0*/  S2R R10, SR_TID.X ;  /* 0x00000000000a7919 */ /* 0x000e220000002100 */
[----:B------:R-:W1:Y:S01]  /*7fb0*/  LDC.64 R4, c[0x0][0x3c8] ;  /* 0x0000f200ff047b82 */ /* 0x000e620000000a00 */
[----:B------:R-:W2:Y:S01]  /*7fc0*/  LDCU.U8 UR5, c[0x0][0x3b8] ;  /* 0x00007700ff0577ac */ /* 0x000ea20008000000 */
[----:B------:R-:W3:Y:S01]  /*7fd0*/  LDCU.64 UR12, c[0x0][0x380] ;  /* 0x00007000ff0c77ac */ /* 0x000ee20008000a00 */
[----:B--2---:R-:W-:Y:S01]  /*7fe0*/  ISETP.NE.AND P1, PT, RZ, UR5, PT ;  /* 0x00000005ff007c0c */ /* 0x004fe2000bf25270 */
[----:B------:R-:W-:-:S03]  /*7ff0*/  USHF.R.S32.HI UR5, URZ, 0x1f, UR7 ;  /* 0x0000001fff057899 */ /* 0x000fc60008011407 */
        /* <DEDUP_REMOVED lines=11> */
[C---:B------:R-:W-:Y:S02]  /*80b0*/  IADD3 R2, P2, P3, R21.reuse, UR7, R4 ;  /* 0x0000000715027c10 */ /* 0x040fe4000fb5e004 */
[----:B------:R-:W-:Y:S01]  /*80c0*/  ISETP.GE.AND P4, PT, R22, UR4, PT ;  /* 0x0000000416007c0c */ /* 0x000fe2000bf86270 */
[----:B------:R-:W-:Y:S01]  /*80d0*/  VIADD R22, R21, 0x60 ;  /* 0x0000006015167836 */ /* 0x000fe20000000000 */
[----:B------:R-:W-:-:S02]  /*80e0*/  IADD3.X R5, PT, PT, RZ, UR5, R5, P2, P3 ;  /* 0x00000005ff057c10 */ /* 0x000fc400097e6405 */
[----:B---3--:R-:W-:Y:S02]  /*80f0*/  LEA R4, P2, R2, UR12, 0x2 ;  /* 0x0000000c02047c11 */ /* 0x008fe4000f8410ff */
[----:B------:R-:W-:Y:S01]  /*8100*/  ISETP.GE.AND P6, PT, R22, UR4, PT ;  /* 0x0000000416007c0c */ /* 0x000fe2000bfc6270 */
[C---:B------:R-:W-:Y:S01]  /*8110*/  VIADD R22, R21.reuse, 0x80 ;  /* 0x0000008015167836 */ /* 0x040fe20000000000 */
[----:B------:R-:W-:Y:S01]  /*8120*/  LEA.HI.X R5, R2, UR13, R5, 0x2, P2 ;  /* 0x0000000d02057c11 */ /* 0x000fe200090f1405 */
[----:B------:R-:W-:Y:S01]  /*8130*/  VIADD R2, R21, 0xe0 ;  /* 0x000000e015027836 */ /* 0x000fe20000000000 */
[----:B------:R-:W-:Y:S02]  /*8140*/  ISETP.GE.AND P3, PT, R23, UR4, PT ;  /* 0x0000000417007c0c */ /* 0x000fe4000bf66270 */
[----:B------:R-:W-:Y:S01]  /*8150*/  ISETP.GE.AND P5, PT, R22, UR4, PT ;  /* 0x0000000416007c0c */ /* 0x000fe2000bfa6270 */
[----:B------:R-:W2:Y:S01]  /*8160*/  @!P1 LDG.E R3, desc[UR8][R4.64] ;  /* 0x0000000804039981 */ /* 0x000ea2000c1e1900 */
[----:B------:R-:W-:Y:S01]  /*8170*/  ISETP.GE.AND P1, PT, R2, UR4, PT ;  /* 0x0000000402007c0c */ /* 0x000fe2000bf26270 */
[C---:B------:R-:W-:Y:S01]  /*8180*/  VIADD R22, R21.reuse, 0x100 ;  /* 0x0000010015167836 */ /* 0x040fe20000000000 */
[----:B------:R-:W-:Y:S01]  /*8190*/  ISETP.GE.AND P2, PT, R24, UR4, PT ;  /* 0x0000000418007c0c */ /* 0x000fe2000bf46270 */
[----:B------:R-:W-:Y:S01]  /*81a0*/  VIADD R2, R21, 0x120 ;  /* 0x0000012015027836 */ /* 0x000fe20000000000 */
[----:B------:R-:W3:Y:S02]  /*81b0*/  @!P0 LDG.E R6, desc[UR8][R4.64+0x80] ;  /* 0x0000800804068981 */ /* 0x000ee4000c1e1900 */
[----:B------:R-:W-:-:S02]  /*81c0*/  ISETP.GE.AND P0, PT, R22, UR4, PT ;  /* 0x0000000416007c0c */ /* 0x000fc4000bf06270 */
[----:B------:R-:W4:Y:S01]  /*81d0*/  @!P4 LDG.E R7, desc[UR8][R4.64+0x100] ;  /* 0x000100080407c981 */ /* 0x000f22000c1e1900 */
[----:B------:R-:W-:Y:S01]  /*81e0*/  ISETP.GE.AND P4, PT, R2, UR4, PT ;  /* 0x0000000402007c0c */ /* 0x000fe2000bf86270 */
[C---:B------:R-:W-:Y:S02]  /*81f0*/  VIADD R22, R21.reuse, 0x140 ;  /* 0x0000014015167836 */ /* 0x040fe40000000000 */
[C---:B------:R-:W-:Y:S01]  /*8200*/  VIADD R2, R21.reuse, 0x160 ;  /* 0x0000016015027836 */ /* 0x040fe20000000000 */
[----:B------:R-:W5:Y:S02]  /*8210*/  @!P6 LDG.E R8, desc[UR8][R4.64+0x180] ;  /* 0x000180080408e981 */ /* 0x000f64000c1e1900 */
[----:B------:R-:W-:Y:S02]  /*8220*/  ISETP.GE.AND P6, PT, R22, UR4, PT ;  /* 0x0000000416007c0c */ /* 0x000fe4000bfc6270 */
[----:B------:R-:W5:Y:S01]  /*8230*/  @!P5 LDG.E R9, desc[UR8][R4.64+0x200] ;  /* 0x000200080409d981 */ /* 0x000f62000c1e1900 */
[----:B------:R-:W-:Y:S01]  /*8240*/  ISETP.GE.AND P5, PT, R2, UR4, PT ;  /* 0x0000000402007c0c */ /* 0x000fe2000bfa6270 */
[----:B------:R-:W-:-:S02]  /*8250*/  VIADD R22, R21, 0x180 ;  /* 0x0000018015167836 */ /* 0x000fc40000000000 */
[C---:B------:R-:W-:Y:S01]  /*8260*/  VIADD R2, R21.reuse, 0x1a0 ;  /* 0x000001a015027836 */ /* 0x040fe20000000000 */
[----:B------:R-:W5:Y:S01]  /*8270*/  @!P3 LDG.E R11, desc[UR8][R4.64+0x280] ;  /* 0x00028008040bb981 */ /* 0x000f62000c1e1900 */
[----:B------:R-:W-:Y:S01]  /*8280*/  VIADD R21, R21, 0x1c0 ;  /* 0x000001c015157836 */ /* 0x000fe20000000000 */
[----:B------:R-:W-:Y:S02]  /*8290*/  ISETP.GE.AND P3, PT, R22, UR4, PT ;  /* 0x0000000416007c0c */ /* 0x000fe4000bf66270 */
        /* <DEDUP_REMOVED lines=11> */
[----:B------:R-:W0:Y:S01]  /*8350*/  S2R R41, SR_LANEID ;  /* 0x0000000000297919 */ /* 0x000e220000000000 */
[----:B------:R-:W1:Y:S01]  /*8360*/  S2UR UR6, SR_CgaCtaId ;  /* 0x00000000000679c3 */ /* 0x000e620000008800 */
[----:B------:R-:W-:Y:S01]  /*8370*/  SHF.R.U32.HI R2, RZ, 0x5, R10 ;  /* 0x00000005ff027819 */ /* 0x000fe2000001160a */
[----:B------:R-:W-:-:S02]  /*8380*/  UMOV UR5, 0x400 ;  /* 0x0000040000057882 */ /* 0x000fc40000000000 */
[----:B-1----:R-:W-:Y:S02]  /*8390*/  ULEA UR5, UR6, UR5, 0x18 ;  /* 0x0000000506057291 */ /* 0x002fe4000f8ec0ff */
[----:B0-----:R-:W-:-:S05]  /*83a0*/  IMAD R21, R2, 0x1e0, R41 ;  /* 0x000001e002157824 */ /* 0x001fca00078e0229 */
[----:B------:R-:W-:Y:S02]  /*83b0*/  LEA R22, R21, UR5, 0x2 ;  /* 0x0000000515167c11 */ /* 0x000fe4000f8e10ff */
[----:B------:R-:W-:-:S03]  /*83c0*/  LOP3.LUT R40, R40, 0xfffffffd, RZ, 0xc0, !PT ;  /* 0xfffffffd28287812 */ /* 0x000fc600078ec0ff */
[----:B--2---:R0:W-:Y:S04]  /*83d0*/  STS [R22], R3 ;  /* 0x0000000316007388 */ /* 0x0041e80000000800 */
[----:B---3--:R-:W-:Y:S01]  /*83e0*/  STS [R22+0x80], R6 ;  /* 0x0000800616007388 */ /* 0x008fe20000000800 */
[----:B0-----:R-:W-:-:S03]  /*83f0*/  IMAD R3, R41, 0x38, R22 ;  /* 0x0000003829037824 */ /* 0x001fc600078e0216 */
        /* <DEDUP_REMOVED lines=12> */
[----:B------:R0:W-:Y:S01]  /*84c0*/  STS [R22+0x700], R20 ;  /* 0x0007001416007388 */ /* 0x0001e20000000800 */
[----:B------:R-:W-:-:S03]  /*84d0*/  NOP ;  /* 0x0000000000007918 */ /* 0x000fc60000000000 */
[----:B------:R-:W1:Y:S04]  /*84e0*/  LDS R11, [R3] ;  /* 0x00000000030b7984 */ /* 0x000e680000000800 */
[----:B------:R-:W2:Y:S04]  /*84f0*/  LDS R13, [R3+0x4] ;  /* 0x00000400030d7984 */ /* 0x000ea80000000800 */
[----:B------:R-:W3:Y:S04]  /*8500*/  LDS R14, [R3+0x8] ;  /* 0x00000800030e7984 */ /* 0x000ee80000000800 */
[----:B------:R-:W4:Y:S04]  /*8510*/  LDS R15, [R3+0xc] ;  /* 0x00000c00030f7984 */ /* 0x000f280000000800 */
[----:B------:R-:W5:Y:S04]  /*8520*/  LDS R16, [R3+0x10] ;  /* 0x0000100003107984 */ /* 0x000f680000000800 */
[----:B------:R-:W5:Y:S04]  /*8530*/  LDS R17, [R3+0x14] ;  /* 0x0000140003117984 */ /* 0x000f680000000800 */
[----:B------:R-:W5:Y:S04]  /*8540*/  LDS R18, [R3+0x18] ;  /* 0x0000180003127984 */ /* 0x000f680000000800 */
[----:B------:R-:W5:Y:S01]  /*8550*/  LDS R19, [R3+0x1c] ;  /* 0x00001c0003137984 */ /* 0x000f620000000800 */
[----:B0-----:R-:W-:-:S03]  /*8560*/  IMAD.MOV.U32 R20, RZ, RZ, 0x2 ;  /* 0x00000002ff147424 */ /* 0x001fc600078e00ff */
[----:B------:R-:W0:Y:S04]  /*8570*/  LDS R21, [R3+0x20] ;  /* 0x0000200003157984 */ /* 0x000e280000000800 */
[----:B------:R-:W0:Y:S01]  /*8580*/  LDS R23, [R3+0x24] ;  /* 0x0000240003177984 */ /* 0x000e220000000800 */
[----:B-1----:R-:W-:-:S03]  /*8590*/  LOP3.LUT R4, R11, 0x80000001, RZ, 0xc0, !PT ;  /* 0x800000010b047812 */ /* 0x002fc600078ec0ff */
[----:B------:R-:W1:Y:S01]  /*85a0*/  LDS R25, [R3+0x28] ;  /* 0x0000280003197984 */ /* 0x000e620000000800 */
[----:B------:R-:W-:Y:S01]  /*85b0*/  ISETP.NE.AND P0, PT, R4, 0x1, PT ;  /* 0x000000010400780c */ /* 0x000fe20003f05270 */
[----:B------:R-:W-:Y:S01]  /*85c0*/  IMAD R4, R10, 0xf, RZ ;  /* 0x0000000f0a047824 */ /* 0x000fe200078e02ff */
[----:B--2---:R-:W-:Y:S01]  /*85d0*/  LOP3.LUT R5, R13, 0x80000001, RZ, 0xc0, !PT ;  /* 0x800000010d057812 */ /* 0x004fe200078ec0ff */
[----:B------:R-:W2:Y:S03]  /*85e0*/  LDS R28, [R3+0x2c] ;  /* 0x00002c00031c7984 */ /* 0x000ea60000000800 */
[----:B------:R-:W-:Y:S01]  /*85f0*/  ISETP.NE.AND P1, PT, R5, 0x1, PT ;  /* 0x000000010500780c */ /* 0x000fe20003f25270 */
[C---:B------:R-:W-:Y:S01]  /*8600*/  VIADD R5, R4.reuse, 0x1 ;  /* 0x0000000104057836 */ /* 0x040fe20000000000 */
[----:B------:R-:W-:Y:S01]  /*8610*/  ISETP.GE.OR P0, PT, R4, UR4, !P0 ;  /* 0x0000000404007c0c */ /* 0x000fe2000c706670 */
[----:B------:R-:W2:Y:S01]  /*8620*/  LDS R30, [R3+0x30] ;  /* 0x00003000031e7984 */ /* 0x000ea20000000800 */
[----:B---3--:R-:W-:-:S02]  /*8630*/  LOP3.LUT R6, R14, 0x80000001, RZ, 0xc0, !PT ;  /* 0x800000010e067812 */ /* 0x008fc400078ec0ff */
[----:B------:R-:W-:Y:S01]  /*8640*/  ISETP.GE.OR P6, PT, R5, UR4, !P1 ;  /* 0x0000000405007c0c */ /* 0x000fe2000cfc6670 */
[----:B------:R-:W-:Y:S01]  /*8650*/  VIADD R5, R4, 0x2 ;  /* 0x0000000204057836 */ /* 0x000fe20000000000 */
[----:B------:R-:W-:Y:S01]  /*8660*/  ISETP.NE.AND P1, PT, R6, 0x1, PT ;  /* 0x000000010600780c */ /* 0x000fe20003f25270 */
[----:B------:R-:W3:Y:S01]  /*8670*/  LDS R32, [R3+0x34] ;  /* 0x0000340003207984 */ /* 0x000ee20000000800 */
[----:B----4-:R-:W-:Y:S02]  /*8680*/  LOP3.LUT R6, R15, 0x80000001, RZ, 0xc0, !PT ;  /* 0x800000010f067812 */ /* 0x010fe400078ec0ff */
[----:B------:R-:W-:Y:S01]  /*8690*/  ISETP.GE.OR P4, PT, R5, UR4, !P1 ;  /* 0x0000000405007c0c */ /* 0x000fe2000cf86670 */
[----:B------:R4:W3:Y:S01]  /*86a0*/  LDS R33, [R3+0x38] ;  /* 0x0000380003217984 */ /* 0x0008e20000000800 */
[----:B------:R-:W-:Y:S01]  /*86b0*/  SEL R5, RZ, 0x1, !P0 ;  /* 0x00000001ff057807 */ /* 0x000fe20004000000 */
[----:B------:R-:W-:Y:S01]  /*86c0*/  BAR.SYNC.DEFER_BLOCKING 0x0 ;  /* 0x0000000000007b1d */ /* 0x000fe20000010000 */
[----:B------:R-:W-:Y:S01]  /*86d0*/  ISETP.NE.AND P1, PT, R6, 0x1, PT ;  /* 0x000000010600780c */ /* 0x000fe20003f25270 */
[----:B------:R-:W-:-:S02]  /*86e0*/  VIADD R6, R4, 0x3 ;  /* 0x0000000304067836 */ /* 0x000fc40000000000 */
[----:B------:R-:W-:Y:S01]  /*86f0*/  @P6 LOP3.LUT R40, R40, 0x2, RZ, 0xfc, !PT ;  /* 0x0000000228286812 */ /* 0x000fe200078efcff */
[----:B------:R-:W-:Y:S02]  /*8700*/  @!P0 IMAD.MOV R20, RZ, RZ, 0x1 ;  /* 0x00000001ff148424 */ /* 0x000fe400078e02ff */
[----:B------:R-:W-:Y:S01]  /*8710*/  @!P6 IMAD.MOV R20, RZ, RZ, R5 ;  /* 0x000000ffff14e224 */ /* 0x000fe200078e0205 */
[----:B-----5:R-:W-:Y:S02]  /*8720*/  LOP3.LUT R5, R16, 0x80000001, RZ, 0xc0, !PT ;  /* 0x8000000110057812 */ /* 0x020fe400078ec0ff */
[----:B------:R-:W-:Y:S02]  /*8730*/  ISETP.GE.OR P2, PT, R6, UR4, !P1 ;  /* 0x0000000406007c0c */ /* 0x000fe4000cf46670 */
[----:B------:R-:W-:Y:S02]  /*8740*/  LOP3.LUT R40, R40, 0xfffffffb, RZ, 0xc0, !PT ;  /* 0xfffffffb28287812 */ /* 0x000fe400078ec0ff */
[----:B------:R-:W-:Y:S01]  /*8750*/  ISETP.NE.AND P1, PT, R5, 0x1, PT ;  /* 0x000000010500780c */ /* 0x000fe20003f25270 */
[----:B------:R-:W-:Y:S01]  /*8760*/  VIADD R5, R4, 0x4 ;  /* 0x0000000404057836 */ /* 0x000fe20000000000 */
[----:B------:R-:W-:Y:S01]  /*8770*/  @P4 LOP3.LUT R40, R40, 0x4, RZ, 0xfc, !PT ;  /* 0x0000000428284812 */ /* 0x000fe200078efcff */
[----:B------:R-:W-:Y:S01]  /*8780*/  VIADD R22, R20, 0x1 ;  /* 0x0000000114167836 */ /* 0x000fe20000000000 */
[----:B------:R-:W-:Y:S01]  /*8790*/  LOP3.LUT R6, R17, 0x80000001, RZ, 0xc0, !PT ;  /* 0x8000000111067812 */ /* 0x000fe200078ec0ff */
[----:B------:R-:W-:Y:S01]  /*87a0*/  @!P4 IMAD.MOV R22, RZ, RZ, R20 ;  /* 0x000000ffff16c224 */ /* 0x000fe200078e0214 */
[----:B------:R-:W-:Y:S01]  /*87b0*/  ISETP.GE.OR P3, PT, R5, UR4, !P1 ;  /* 0x0000000405007c0c */ /* 0x000fe2000cf66670 */
[----:B------:R-:W-:Y:S01]  /*87c0*/  VIADD R5, R4, 0x5 ;  /* 0x0000000504057836 */ /* 0x000fe20000000000 */
[----:B------:R-:W-:-:S02]  /*87d0*/  LOP3.LUT R40, R40, 0xfffffff7, RZ, 0xc0, !PT ;  /* 0xfffffff728287812 */ /* 0x000fc400078ec0ff */
[----:B------:R-:W-:Y:S01]  /*87e0*/  ISETP.NE.AND P1, PT, R6, 0x1, PT ;  /* 0x000000010600780c */ /* 0x000fe20003f25270 */
[----:B------:R-:W-:Y:S01]  /*87f0*/  VIADD R24, R22, 0x1 ;  /* 0x0000000116187836 */ /* 0x000fe20000000000 */
[----:B------:R-:W-:Y:S01]  /*8800*/  @P2 LOP3.LUT R40, R40, 0x8, RZ, 0xfc, !PT ;  /* 0x0000000828282812 */ /* 0x000fe200078efcff */
[----:B------:R-:W-:Y:S01]  /*8810*/  @!P2 IMAD.MOV R24, RZ, RZ, R22 ;  /* 0x000000ffff18a224 */ /* 0x000fe200078e0216 */
[----:B------:R-:W-:Y:S02]  /*8820*/  ISETP.GE.OR P2, PT, R5, UR4, !P1 ;  /* 0x0000000405007c0c */ /* 0x000fe4000cf46670 */
[----:B------:R-:W-:Y:S02]  /*8830*/  LOP3.LUT R5, R18, 0x80000001, RZ, 0xc0, !PT ;  /* 0x8000000112057812 */ /* 0x000fe400078ec0ff */
[----:B------:R-:W-:Y:S02]  /*8840*/  LOP3.LUT R40, R40, 0xffffffef, RZ, 0xc0, !PT ;  /* 0xffffffef28287812 */ /* 0x000fe400078ec0ff */
[----:B------:R-:W-:Y:S01]  /*8850*/  ISETP.NE.AND P1, PT, R5, 0x1, PT ;  /* 0x000000010500780c */ /* 0x000fe20003f25270 */
[----:B------:R-:W-:Y:S01]  /*8860*/  VIADD R5, R4, 0x6 ;  /* 0x0000000604057836 */ /* 0x000fe20000000000 */
[----:B------:R-:W-:Y:S01]  /*8870*/  @P3 LOP3.LUT R40, R40, 0x10, RZ, 0xfc, !PT ;  /* 0x0000001028283812 */ /* 0x000fe200078efcff */
[----:B------:R-:W-:Y:S01]  /*8880*/  VIADD R26, R24, 0x1 ;  /* 0x00000001181a7836 */ /* 0x000fe20000000000 */
[----:B------:R-:W-:Y:S01]  /*8890*/  LOP3.LUT R6, R19, 0x80000001, RZ, 0xc0, !PT ;  /* 0x8000000113067812 */ /* 0x000fe200078ec0ff */
[----:B------:R-:W-:Y:S01]  /*88a0*/  @!P3 IMAD.MOV R26, RZ, RZ, R24 ;  /* 0x000000ffff1ab224 */ /* 0x000fe200078e0218 */
[----:B------:R-:W-:-:S02]  /*88b0*/  ISETP.GE.OR P3, PT, R5, UR4, !P1 ;  /* 0x0000000405007c0c */ /* 0x000fc4000cf66670 */
[----:B------:R-:W-:Y:S01]  /*88c0*/  LOP3.LUT R40, R40, 0xffffffdf, RZ, 0xc0, !PT ;  /* 0xffffffdf28287812 */ /* 0x000fe200078ec0ff */
[----:B------:R-:W-:Y:S01]  /*88d0*/  VIADD R5, R4, 0x7 ;  /* 0x0000000704057836 */ /* 0x000fe20000000000 */
[----:B------:R-:W-:Y:S01]  /*88e0*/  ISETP.NE.AND P1, PT, R6, 0x1, PT ;  /* 0x000000010600780c */ /* 0x000fe20003f25270 */
[----:B------:R-:W-:Y:S01]  /*88f0*/  VIADD R27, R26, 0x1 ;  /* 0x000000011a1b7836 */ /* 0x000fe20000000000 */
[----:B------:R-:W-:Y:S01]  /*8900*/  @P2 LOP3.LUT R40, R40, 0x20, RZ, 0xfc, !PT ;  /* 0x0000002028282812 */ /* 0x000fe200078efcff */
[----:B------:R-:W-:Y:S01]  /*8910*/  @!P2 IMAD.MOV R27, RZ, RZ, R26 ;  /* 0x000000ffff1ba224 */ /* 0x000fe200078e021a */
[----:B------:R-:W-:Y:S02]  /*8920*/  ISETP.GE.OR P2, PT, R5, UR4, !P1 ;  /* 0x0000000405007c0c */ /* 0x000fe4000cf46670 */
[----:B0-----:R-:W-:Y:S02]  /*8930*/  LOP3.LUT R6, R21, 0x80000001, RZ, 0xc0, !PT ;  /* 0x8000000115067812 */ /* 0x001fe400078ec0ff */
[----:B------:R-:W-:Y:S01]  /*8940*/  LOP3.LUT R40, R40, 0xffffffbf, RZ, 0xc0, !PT ;  /* 0xffffffbf28287812 */ /* 0x000fe200078ec0ff */
[----:B------:R-:W-:Y:S01]  /*8950*/  VIADD R5, R4, 0x8 ;  /* 0x0000000804057836 */ /* 0x000fe20000000000 */
[----:B------:R-:W-:Y:S01]  /*8960*/  ISETP.NE.AND P1, PT, R6, 0x1, PT ;  /* 0x000000010600780c */ /* 0x000fe20003f25270 */
[----:B------:R-:W-:Y:S01]  /*8970*/  VIADD R29, R27, 0x1 ;  /* 0x000000011b1d7836 */ /* 0x000fe20000000000 */
[----:B------:R-:W-:Y:S01]  /*8980*/  @P3 LOP3.LUT R40, R40, 0x40, RZ, 0xfc, !PT ;  /* 0x0000004028283812 */ /* 0x000fe200078efcff */
[----:B------:R-:W-:Y:S01]  /*8990*/  @!P3 IMAD.MOV R29, RZ, RZ, R27 ;  /* 0x000000ffff1db224 */ /* 0x000fe200078e021b */
[----:B------:R-:W-:-:S02]  /*89a0*/  ISETP.GE.OR P3, PT, R5, UR4, !P1 ;  /* 0x0000000405007c0c */ /* 0x000fc4000cf66670 */
[----:B------:R-:W-:Y:S02]  /*89b0*/  LOP3.LUT R6, R23, 0x80000001, RZ, 0xc0, !PT ;  /* 0x8000000117067812 */ /* 0x000fe400078ec0ff */
[----:B------:R-:W-:Y:S01]  /*89c0*/  LOP3.LUT R40, R40, 0xffffff7f, RZ, 0xc0, !PT ;  /* 0xffffff7f28287812 */ /* 0x000fe200078ec0ff */
[----:B------:R-:W-:Y:S01]  /*89d0*/  VIADD R5, R4, 0x9 ;  /* 0x0000000904057836 */ /* 0x000fe20000000000 */
[----:B------:R-:W-:Y:S01]  /*89e0*/  ISETP.NE.AND P1, PT, R6, 0x1, PT ;  /* 0x000000010600780c */ /* 0x000fe20003f25270 */
[----:B------:R-:W-:Y:S01]  /*89f0*/  VIADD R31, R29, 0x1 ;  /* 0x000000011d1f7836 */ /* 0x000fe20000000000 */
[----:B------:R-:W-:Y:S01]  /*8a00*/  @P2 LOP3.LUT R40, R40, 0x80, RZ, 0xfc, !PT ;  /* 0x0000008028282812 */ /* 0x000fe200078efcff */
[----:B------:R-:W-:Y:S01]  /*8a10*/  @!P2 IMAD.MOV R31, RZ, RZ, R29 ;  /* 0x000000ffff1fa224 */ /* 0x000fe200078e021d */
[----:B------:R-:W-:Y:S02]  /*8a20*/  ISETP.GE.OR P2, PT, R5, UR4, !P1 ;  /* 0x0000000405007c0c */ /* 0x000fe4000cf46670 */
[----:B------:R-:W-:-:S02]  /*8a30*/  LOP3.LUT R40, R40, 0xfffffeff, RZ, 0xc0, !PT ;  /* 0xfffffeff28287812 */ /* 0x000fc400078ec0ff */
[----:B-1----:R-:W-:Y:S02]  /*8a40*/  LOP3.LUT R6, R25, 0x80000001, RZ, 0xc0, !PT ;  /* 0x8000000119067812 */ /* 0x002fe400078ec0ff */
[----:B------:R-:W-:Y:S01]  /*8a50*/  @P3 LOP3.LUT R40, R40, 0x100, RZ, 0xfc, !PT ;  /* 0x0000010028283812 */ /* 0x000fe200078efcff */
[----:B------:R-:W-:Y:S01]  /*8a60*/  VIADD R34, R31, 0x1 ;  /* 0x000000011f227836 */ /* 0x000fe20000000000 */
[----:B------:R-:W-:Y:S01]  /*8a70*/  ISETP.NE.AND P1, PT, R6, 0x1, PT ;  /* 0x000000010600780c */ /* 0x000fe20003f25270 */
[----:B------:R-:W-:Y:S01]  /*8a80*/  VIADD R5, R4, 0xa ;  /* 0x0000000a04057836 */ /* 0x000fe20000000000 */
[----:B------:R-:W-:Y:S01]  /*8a90*/  LOP3.LUT R40, R40, 0xfffffffe, RZ, 0xc0, !PT ;  /* 0xfffffffe28287812 */ /* 0x000fe200078ec0ff */
[----:B------:R-:W-:Y:S01]  /*8aa0*/  @!P3 IMAD.MOV R34, RZ, RZ, R31 ;  /* 0x000000ffff22b224 */ /* 0x000fe200078e021f */
[----:B--2---:R-:W-:Y:S02]  /*8ab0*/  LOP3.LUT R6, R28, 0x80000001, RZ, 0xc0, !PT ;  /* 0x800000011c067812 */ /* 0x004fe400078ec0ff */
[----:B------:R-:W-:Y:S01]  /*8ac0*/  ISETP.GE.OR P1, PT, R5, UR4, !P1 ;  /* 0x0000000405007c0c */ /* 0x000fe2000cf26670 */
[----:B------:R-:W-:Y:S01]  /*8ad0*/  VIADD R35, R34, 0x1 ;  /* 0x0000000122237836 */ /* 0x000fe20000000000 */
[----:B------:R-:W-:Y:S01]  /*8ae0*/  @P2 LOP3.LUT R40, R40, 0x1, RZ, 0xfc, !PT ;  /* 0x0000000128282812 */ /* 0x000fe200078efcff */
[----:B------:R-:W-:-:S02]  /*8af0*/  VIADD R5, R4, 0xb ;  /* 0x0000000b04057836 */ /* 0x000fc40000000000 */
[----:B------:R-:W-:Y:S01]  /*8b00*/  @!P2 IMAD.MOV R35, RZ, RZ, R34 ;  /* 0x000000ffff23a224 */ /* 0x000fe200078e0222 */
[----:B------:R-:W-:-:S04]  /*8b10*/  ISETP.NE.AND P2, PT, R6, 0x1, PT ;  /* 0x000000010600780c */ /* 0x000fc80003f45270 */
[----:B------:R-:W-:Y:S02]  /*8b20*/  ISETP.GE.OR P2, PT, R5, UR4, !P2 ;  /* 0x0000000405007c0c */ /* 0x000fe4000d746670 */
[----:B------:R-:W-:Y:S01]  /*8b30*/  LOP3.LUT R5, R30, 0x80000001, RZ, 0xc0, !PT ;  /* 0x800000011e057812 */ /* 0x000fe200078ec0ff */
[----:B----4-:R-:W-:-:S03]  /*8b40*/  VIADD R3, R4, 0xc ;  /* 0x0000000c04037836 */ /* 0x010fc60000000000 */
[----:B------:R-:W-:Y:S02]  /*8b50*/  ISETP.NE.AND P3, PT, R5, 0x1, PT ;  /* 0x000000010500780c */ /* 0x000fe40003f65270 */
[----:B---3--:R-:W-:Y:S02]  /*8b60*/  LOP3.LUT R5, R32, 0x80000001, RZ, 0xc0, !PT ;  /* 0x8000000120057812 */ /* 0x008fe400078ec0ff */
[----:B------:R-:W-:Y:S01]  /*8b70*/  ISETP.GE.OR P3, PT, R3, UR4, !P3 ;  /* 0x0000000403007c0c */ /* 0x000fe2000df66670 */
[----:B------:R-:W-:Y:S01]  /*8b80*/  VIADD R3, R4, 0xd ;  /* 0x0000000d04037836 */ /* 0x000fe20000000000 */
[----:B------:R-:W-:Y:S01]  /*8b90*/  ISETP.NE.AND P4, PT, R5, 0x1, PT ;  /* 0x000000010500780c */ /* 0x000fe20003f85270 */
[----:B------:R-:W-:-:S03]  /*8ba0*/  VIADD R36, R35, 0x1 ;  /* 0x0000000123247836 */ /* 0x000fc60000000000 */
[----:B------:R-:W-:Y:S01]  /*8bb0*/  ISETP.GE.OR P4, PT, R3, UR4, !P4 ;  /* 0x0000000403007c0c */ /* 0x000fe2000e786670 */
[----:B------:R-:W-:Y:S01]  /*8bc0*/  @!P1 IMAD.MOV R36, RZ, RZ, R35 ;  /* 0x000000ffff249224 */ /* 0x000fe200078e0223 */
[----:B------:R-:W-:Y:S01]  /*8bd0*/  LOP3.LUT R3, R33, 0x80000001, RZ, 0xc0, !PT ;  /* 0x8000000121037812 */ /* 0x000fe200078ec0ff */
[----:B------:R-:W-:Y:S02]  /*8be0*/  VIADD R4, R4, 0xe ;  /* 0x0000000e04047836 */ /* 0x000fe40000000000 */
[----:B------:R-:W-:Y:S01]  /*8bf0*/  VIADD R37, R36, 0x1 ;  /* 0x0000000124257836 */ /* 0x000fe20000000000 */
[----:B------:R-:W-:Y:S01]  /*8c00*/  ISETP.NE.AND P5, PT, R3, 0x1, PT ;  /* 0x000000010300780c */ /* 0x000fe20003fa5270 */
[----:B------:R-:W-:-:S03]  /*8c10*/  @!P2 IMAD.MOV R37, RZ, RZ, R36 ;  /* 0x000000ffff25a224 */ /* 0x000fc600078e0224 */
[----:B------:R-:W-:Y:S01]  /*8c20*/  ISETP.GE.OR P5, PT, R4, UR4, !P5 ;  /* 0x0000000404007c0c */ /* 0x000fe2000efa6670 */
[----:B------:R-:W-:Y:S02]  /*8c30*/  VIADD R38, R37, 0x1 ;  /* 0x0000000125267836 */ /* 0x000fe40000000000 */
[----:B------:R-:W-:-:S04]  /*8c40*/  @!P3 IMAD.MOV R38, RZ, RZ, R37 ;  /* 0x000000ffff26b224 */ /* 0x000fc800078e0225 */
[----:B------:R-:W-:Y:S02]  /*8c50*/  VIADD R39, R38, 0x1 ;  /* 0x0000000126277836 */ /* 0x000fe40000000000 */
[----:B------:R-:W-:-:S04]  /*8c60*/  @!P4 IMAD.MOV R39, RZ, RZ, R38 ;  /* 0x000000ffff27c224 */ /* 0x000fc800078e0226 */
[----:B------:R-:W-:Y:S02]  /*8c70*/  VIADD R3, R39, 0x1 ;  /* 0x0000000127037836 */ /* 0x000fe40000000000 */
        /* <DEDUP_REMOVED lines=11> */
[----:B------:R-:W-:-:S13]  /*8d30*/  ISETP.NE.AND P6, PT, R41, 0x1f, PT ;  /* 0x0000001f2900780c */ /* 0x000fda0003fc5270 */
[----:B------:R-:W-:-:S05]  /*8d40*/  @!P6 LEA R43, R2, UR5, 0x2 ;  /* 0x00000005022bec11 */ /* 0x000fca000f8e10ff */
[----:B------:R-:W-:Y:S01]  /*8d50*/  @!P6 STS [R43], R8 ;  /* 0x000000082b00e388 */ /* 0x000fe20000000800 */
[----:B------:R-:W-:Y:S06]  /*8d60*/  BAR.SYNC.DEFER_BLOCKING 0x0 ;  /* 0x0000000000007b1d */ /* 0x000fec0000010000 */
[----:B------:R-:W0:Y:S01]  /*8d70*/  LDS.128 R4, [UR5] ;  /* 0x00000005ff047984 */ /* 0x000e220008000c00 */
[----:B------:R-:W-:Y:S01]  /*8d80*/  IMAD.IADD R3, R8, 0x1, -R3 ;  /* 0x0000000108037824 */ /* 0x000fe200078e0a03 */
[----:B------:R-:W-:-:S04]  /*8d90*/  ISETP.NE.AND P6, PT, R41, RZ, PT ;  /* 0x000000ff2900720c */ /* 0x000fc80003fc5270 */
[----:B------:R-:W-:Y:S02]  /*8da0*/  SEL R45, R3, RZ, P6 ;  /* 0x000000ff032d7207 */ /* 0x000fe40003000000 */
[----:B------:R-:W-:Y:S01]  /*8db0*/  ISETP.NE.AND P6, PT, R2, 0x2, PT ;  /* 0x000000020200780c */ /* 0x000fe20003fc5270 */
[----:B0-----:R-:W-:-:S04]  /*8dc0*/  IMAD.IADD R5, R4, 0x1, R5 ;  /* 0x0000000104057824 */ /* 0x001fc800078e0205 */
[----:B------:R-:W-:Y:S01]  /*8dd0*/  IMAD.IADD R6, R6, 0x1, R5 ;  /* 0x0000000106067824 */ /* 0x000fe200078e0205 */
[----:B------:R-:W-:Y:S02]  /*8de0*/  SEL R4, R5, R4, !P6 ;  /* 0x0000000405047207 */ /* 0x000fe40007000000 */
[----:B------:R-:W-:Y:S01]  /*8df0*/  ISETP.NE.AND P6, PT, R2, 0x3, PT ;  /* 0x000000030200780c */ /* 0x000fe20003fc5270 */
[----:B------:R-:W-:-:S03]  /*8e00*/  IMAD.IADD R9, R7, 0x1, R6 ;  /* 0x0000000107097824 */ /* 0x000fc600078e0206 */
[----:B------:R-:W-:Y:S02]  /*8e10*/  SEL R4, R6, R4, !P6 ;  /* 0x0000000406047207 */ /* 0x000fe40007000000 */
[----:B------:R-:W-:-:S04]  /*8e20*/  ISETP.NE.AND P6, PT, R2, 0x4, PT ;  /* 0x000000040200780c */ /* 0x000fc80003fc5270 */
[C---:B------:R-:W-:Y:S02]  /*8e30*/  SEL R8, R9.reuse, R4, !P6 ;  /* 0x0000000409087207 */ /* 0x040fe40007000000 */
[----:B------:R-:W0:Y:S01]  /*8e40*/  LDS.128 R4, [UR5+0x10] ;  /* 0x00001005ff047984 */ /* 0x000e220008000c00 */
[----:B------:R-:W-:Y:S01]  /*8e50*/  ISETP.NE.AND P6, PT, R2, 0x5, PT ;  /* 0x000000050200780c */ /* 0x000fe20003fc5270 */
[----:B0-----:R-:W-:-:S04]  /*8e60*/  IMAD.IADD R4, R9, 0x1, R4 ;  /* 0x0000000109047824 */ /* 0x001fc800078e0204 */
[----:B------:R-:W-:Y:S01]  /*8e70*/  IMAD.IADD R5, R5, 0x1, R4 ;  /* 0x0000000105057824 */ /* 0x000fe200078e0204 */
[----:B------:R-:W-:Y:S02]  /*8e80*/  SEL R8, R4, R8, !P6 ;  /* 0x0000000804087207 */ /* 0x000fe40007000000 */
[----:B------:R-:W-:Y:S01]  /*8e90*/  ISETP.NE.AND P6, PT, R2, 0x6, PT ;  /* 0x000000060200780c */ /* 0x000fe20003fc5270 */
[----:B------:R-:W-:-:S03]  /*8ea0*/  IMAD.IADD R6, R6, 0x1, R5 ;  /* 0x0000000106067824 */ /* 0x000fc600078e0205 */
[----:B------:R-:W-:Y:S02]  /*8eb0*/  SEL R8, R5, R8, !P6 ;  /* 0x0000000805087207 */ /* 0x000fe40007000000 */
[----:B------:R-:W-:Y:S01]  /*8ec0*/  ISETP.NE.AND P6, PT, R2, 0x7, PT ;  /* 0x000000070200780c */ /* 0x000fe20003fc5270 */
[----:B------:R-:W-:-:S03]  /*8ed0*/  IMAD.IADD R9, R7, 0x1, R6 ;  /* 0x0000000107097824 */ /* 0x000fc600078e0206 */
[----:B------:R-:W-:Y:S02]  /*8ee0*/  SEL R8, R6, R8, !P6 ;  /* 0x0000000806087207 */ /* 0x000fe40007000000 */
[----:B------:R-:W0:Y:S01]  /*8ef0*/  LDS.128 R4, [UR5+0x20] ;  /* 0x00002005ff047984 */ /* 0x000e220008000c00 */
[----:B------:R-:W-:-:S04]  /*8f00*/  ISETP.NE.AND P6, PT, R2, 0x8, PT ;  /* 0x000000080200780c */ /* 0x000fc80003fc5270 */
[C---:B------:R-:W-:Y:S02]  /*8f10*/  SEL R8, R9.reuse, R8, !P6 ;  /* 0x0000000809087207 */ /* 0x040fe40007000000 */
        /* <DEDUP_REMOVED lines=8> */
[----:B------:R-:W-:Y:S02]  /*8fa0*/  SEL R8, R6, R8, !P6 ;  /* 0x0000000806087207 */ /* 0x000fe40007000000 */
[----:B------:R-:W-:-:S03]  /*8fb0*/  ISETP.GE.U32.AND P6, PT, R10, 0x20, PT ;  /* 0x000000200a00780c */ /* 0x000fc60003fc6070 */
[----:B------:R-:W-:-:S05]  /*8fc0*/  IMAD.IADD R8, R8, 0x1, R45 ;  /* 0x0000000108087824 */ /* 0x000fca00078e022d */
[----:B------:R-:W-:Y:S02]  /*8fd0*/  SEL R44, R3, R8, !P6 ;  /* 0x00000008032c7207 */ /* 0x000fe40007000000 */
[----:B------:R-:W-:Y:S01]  /*8fe0*/  ISETP.GT.U32.AND P6, PT, R10, 0x1f, PT ;  /* 0x0000001f0a00780c */ /* 0x000fe20003fc4070 */
[----:B------:R-:W-:-:S12]  /*8ff0*/  IMAD.IADD R7, R7, 0x1, R6 ;  /* 0x0000000107077824 */ /* 0x000fd800078e0206 */
        /* <DEDUP_REMOVED lines=16> */
.L_x_260:
[----:B------:R-:W-:Y:S05]  /*9100*/  @!P6 BRA `(.L_x_166) ;  /* 0x00000000007ce947 */ /* 0x000fea0003800000 */
[----:B------:R-:W-:-:S07]  /*9110*/  IMAD.MOV.U32 R12, RZ, RZ, 0x2f2 ;  /* 0x000002f2ff0c7424 */ /* 0x000fce00078e00ff */
.L_x_168:
[----:B------:R-:W-:Y:S01]  /*9120*/  SHF.R.U32.HI R43, RZ, 0x1, R12 ;  /* 0x00000001ff2b7819 */ /* 0x000fe2000001160c */
[----:B------:R-:W-:-:S03]  /*9130*/  IMAD R0, R0, 0x41a7, RZ ;  /* 0x000041a700007824 */ /* 0x000fc600078e02ff */
[----:B------:R-:W-:Y:S02]  /*9140*/  IADD3 R47, PT, PT, R12, 0x1, -R43 ;  /* 0x000000010c2f7810 */ /* 0x000fe40007ffe82b */
[----:B------:R-:W-:Y:S02]  /*9150*/  LOP3.LUT R0, R0, 0x7fffffff, RZ, 0xc0, !PT ;  /* 0x7fffffff00007812 */ /* 0x000fe400078ec0ff */
[----:B------:R-:W0:Y:S01]  /*9160*/  I2F.U32.RP R6, R47 ;  /* 0x0000002f00067306 */ /* 0x000e220000209000 */
[----:B------:R-:W-:-:S07]  /*9170*/  IMAD.MOV R49, RZ, RZ, -R47 ;  /* 0x000000ffff317224 */ /* 0x000fce00078e0a2f */
        /* <DEDUP_REMOVED lines=13> */
[----:B------:R-:W-:-:S13]  /*9250*/  ISETP.NE.U32.AND P6, PT, R47, RZ, PT ;  /* 0x000000ff2f00720c */ /* 0x000fda0003fc5070 */
        /* <DEDUP_REMOVED lines=9> */
.L_x_263:
[----:B------:R-:W-:Y:S05]  /*92f0*/  @P6 BRA `(.L_x_168) ;  /* 0xfffffffc00886947 */ /* 0x000fea000383ffff */
.L_x_166:
[----:B------:R-:W-:Y:S01]  /*9300*/  UMOV UR6, 0xffffffff ;  /* 0xffffffff00067882 */ /* 0x000fe20000000000 */
[----:B------:R-:W-:Y:S02]  /*9310*/  ISETP.NE.AND P6, PT, R4, 0x65, PT ;  /* 0x000000650400780c */ /* 0x000fe40003fc5270 */
[----:B------:R-:W-:Y:S11]  /*9320*/  BRA.DIV UR6, `(.L_x_169) ;  /* 0x0000002e06b07947 */ /* 0x000ff6000b800000 */
[----:B------:R-:W0:Y:S01]  /*9330*/  S2R R46, SR_GEMASK ;  /* 0x00000000002e7919 */ /* 0x000e220000003c00 */
[----:B------:R-:W-:Y:S01]  /*9340*/  VOTE.ANY R6, PT, !P6 ;  /* 0x0000000000067806 */ /* 0x000fe200070e0100 */
[C---:B------:R-:W-:Y:S02]  /*9350*/  VIADD R47, R41.reuse, 0x2 ;  /* 0x00000002292f7836 */ /* 0x040fe40000000000 */
[C---:B------:R-:W-:Y:S02]  /*9360*/  VIADD R48, R41.reuse, 0x4 ;  /* 0x0000000429307836 */ /* 0x040fe40000000000 */
[C---:B------:R-:W-:Y:S02]  /*9370*/  VIADD R49, R41.reuse, 0x8 ;  /* 0x0000000829317836 */ /* 0x040fe40000000000 */
[----:B------:R-:W-:Y:S01]  /*9380*/  VIADD R50, R41, 0x10 ;  /* 0x0000001029327836 */ /* 0x000fe20000000000 */
[----:B0-----:R-:W-:-:S05]  /*9390*/  LOP3.LUT R6, R6, 0x80000000, R46, 0xec, !PT ;  /* 0x8000000006067812 */ /* 0x001fca00078eec2e */
[----:B------:R-:W-:-:S05]  /*93a0*/  VIADD R9, R6, 0xffffffff ;  /* 0xffffffff06097836 */ /* 0x000fca0000000000 */
[----:B------:R-:W-:-:S04]  /*93b0*/  LOP3.LUT R9, R6, R9, RZ, 0xc, !PT ;  /* 0x0000000906097212 */ /* 0x000fc800078e0cff */
[----:B------:R0:W1:Y:S02]  /*93c0*/  POPC R54, R9 ;  /* 0x0000000900367309 */ /* 0x0000640000000000 */
[----:B0-----:R-:W0:Y:S01]  /*93d0*/  LDC.64 R8, c[0x0][0x3a0] ;  /* 0x0000e800ff087b82 */ /* 0x001e220000000a00 */
[----:B-1----:R-:W1:Y:S01]  /*93e0*/  SHFL.DOWN PT, R12, R5, 0x1, R54 ;  /* 0x08200000050c7989 */ /* 0x002e6200000e0036 */
[----:B------:R-:W-:-:S04]  /*93f0*/  ISETP.GE.AND P6, PT, R41, R54, PT ;  /* 0x000000362900720c */ /* 0x000fc80003fc6270 */
[----:B-1----:R-:W-:Y:S02]  /*9400*/  SEL R12, R12, RZ, !P6 ;  /* 0x000000ff0c0c7207 */ /* 0x002fe40007000000 */
[----:B------:R-:W-:-:S03]  /*9410*/  ISETP.GT.AND P6, PT, R47, R54, PT ;  /* 0x000000362f00720c */ /* 0x000fc60003fc4270 */
[----:B------:R-:W-:-:S05]  /*9420*/  IMAD.IADD R43, R12, 0x1, R5 ;  /* 0x000000010c2b7824 */ /* 0x000fca00078e0205 */
[----:B------:R-:W1:Y:S02]  /*9430*/  SHFL.DOWN PT, R12, R43, 0x2, R54 ;  /* 0x084000002b0c7989 */ /* 0x000e6400000e0036 */
        /* <DEDUP_REMOVED lines=9> */
[----:B0-----:R-:W-:-:S03]  /*94d0*/  IADD3 R42, P6, PT, R8, 0x100, RZ ;  /* 0x00000100082a7810 */ /* 0x001fc60007fde0ff */
[----:B------:R-:W-:Y:S02]  /*94e0*/  IMAD.IADD R51, R53, 0x1, R12 ;  /* 0x0000000135337824 */ /* 0x000fe400078e020c */
[----:B------:R-:W-:Y:S01]  /*94f0*/  IMAD.X R43, RZ, RZ, R9, P6 ;  /* 0x000000ffff2b7224 */ /* 0x000fe200030e0609 */
[----:B------:R-:W-:Y:S02]  /*9500*/  ISETP.GT.AND P6, PT, R50, R54, PT ;  /* 0x000000363200720c */ /* 0x000fe40003fc4270 */
[----:B------:R-:W0:Y:S02]  /*9510*/  SHFL.DOWN PT, R12, R51, 0x10, R54 ;  /* 0x0a000000330c7989 */ /* 0x000e2400000e0036 */
[----:B0-----:R-:W-:Y:S02]  /*9520*/  SEL R12, R12, RZ, !P6 ;  /* 0x000000ff0c0c7207 */ /* 0x001fe40007000000 */
[----:B------:R-:W-:-:S03]  /*9530*/  ISETP.NE.AND P6, PT, R4, 0x65, PT ;  /* 0x000000650400780c */ /* 0x000fc60003fc5270 */
[----:B------:R-:W-:-:S10]  /*9540*/  IMAD.IADD R52, R51, 0x1, R12 ;  /* 0x0000000133347824 */ /* 0x000fd400078e020c */
[----:B------:R-:W-:-:S13]  /*9550*/  VOTE.ALL P6, P6 ;  /* 0x0000000000ff7806 */ /* 0x000fda00030c0000 */
.L_x_272:
[----:B------:R-:W-:Y:S05]  /*9560*/  @!P6 BRA `(.L_x_170) ;  /* 0x00000004002ce947 */ /* 0x000fea0003800000 */
[----:B------:R-:W-:-:S07]  /*9570*/  IMAD.MOV.U32 R51, RZ, RZ, 0x2f2 ;  /* 0x000002f2ff337424 */ /* 0x000fce00078e00ff */
.L_x_176:
        /* <DEDUP_REMOVED lines=10> */
.L_x_275:
[----:B------:R-:W-:Y:S05]  /*9620*/  @!P6 BRA `(.L_x_172) ;  /* 0x00000000007ce947 */ /* 0x000fea0003800000 */
[----:B------:R-:W-:-:S07]  /*9630*/  IMAD.MOV.U32 R12, RZ, RZ, R51 ;  /* 0x000000ffff0c7224 */ /* 0x000fce00078e0033 */
.L_x_174:
        /* <DEDUP_REMOVED lines=29> */
.L_x_278:
[----:B------:R-:W-:Y:S05]  /*9810*/  @P6 BRA `(.L_x_174) ;  /* 0xfffffffc00886947 */ /* 0x000fea000383ffff */
.L_x_172:
[----:B------:R-:W-:Y:S01]  /*9820*/  UMOV UR6, 0xffffffff ;  /* 0xffffffff00067882 */ /* 0x000fe20000000000 */
[----:B------:R-:W-:Y:S02]  /*9830*/  ISETP.NE.AND P6, PT, R4, 0x65, PT ;  /* 0x000000650400780c */ /* 0x000fe40003fc5270 */
[----:B------:R-:W-:Y:S11]  /*9840*/  BRA.DIV UR6, `(.L_x_175) ;  /* 0x0000002e06ac7947 */ /* 0x000ff6000b800000 */
[----:B------:R-:W-:Y:S01]  /*9850*/  VOTE.ANY R6, PT, !P6 ;  /* 0x0000000000067806 */ /* 0x000fe200070e0100 */
[----:B------:R-:W-:-:S03]  /*9860*/  VIADD R45, R45, 0xffffffe0 ;  /* 0xffffffe02d2d7836 */ /* 0x000fc60000000000 */
[----:B------:R-:W-:-:S05]  /*9870*/  LOP3.LUT R6, R6, 0x80000000, R46, 0xec, !PT ;  /* 0x8000000006067812 */ /* 0x000fca00078eec2e */
[----:B------:R-:W-:-:S05]  /*9880*/  VIADD R9, R6, 0xffffffff ;  /* 0xffffffff06097836 */ /* 0x000fca0000000000 */
[----:B------:R-:W-:-:S04]  /*9890*/  LOP3.LUT R9, R6, R9, RZ, 0xc, !PT ;  /* 0x0000000906097212 */ /* 0x000fc800078e0cff */
        /* <DEDUP_REMOVED lines=20> */
[----:B------:R-:W-:Y:S02]  /*99e0*/  ISETP.NE.AND P6, PT, R4, 0x65, PT ;  /* 0x000000650400780c */ /* 0x000fe40003fc5270 */
[----:B------:R-:W-:-:S11]  /*99f0*/  IADD3 R52, PT, PT, R53, R12, R52 ;  /* 0x0000000c35347210 */ /* 0x000fd60007ffe034 */
[----:B------:R-:W-:-:S13]  /*9a00*/  VOTE.ALL P6, P6 ;  /* 0x0000000000ff7806 */ /* 0x000fda00030c0000 */
.L_x_287:
[----:B------:R-:W-:Y:S05]  /*9a10*/  @P6 BRA `(.L_x_176) ;  /* 0xfffffff800d86947 */ /* 0x000fea000383ffff */
.L_x_170:
[----:B------:R-:W-:Y:S01]  /*9a20*/  ISETP.NE.AND P6, PT, R10, RZ, PT ;  /* 0x000000ff0a00720c */ /* 0x000fe20003fc5270 */
[----:B------:R-:W-:-:S12]  /*9a30*/  IMAD.MOV.U32 R8, RZ, RZ, R44 ;  /* 0x000000ffff087224 */ /* 0x000fd800078e002c */
[----:B------:R-:W0:Y:S01]  /*9a40*/  @!P6 S2R R5, SR_CgaCtaId ;  /* 0x000000000005e919 */ /* 0x000e220000008800 */
[----:B------:R-:W-:Y:S01]  /*9a50*/  @!P6 MOV R0, 0x400 ;  /* 0x000004000000e802 */ /* 0x000fe20000000f00 */
[----:B------:R-:W-:Y:S02]  /*9a60*/  @!P6 IMAD.IADD R7, R7, 0x1, R52 ;  /* 0x000000010707e824 */ /* 0x000fe400078e0234 */
[----:B------:R-:W-:-:S05]  /*9a70*/  @!P6 IMAD.MOV.U32 R6, RZ, RZ, 0x65 ;  /* 0x00000065ff06e424 */ /* 0x000fca00078e00ff */
[----:B------:R1:W-:Y:S01]  /*9a80*/  @!P6 ST.E.64.STRONG.GPU desc[UR8][R2.64+0x100], R6 ;  /* 0x000100060200e985 */ /* 0x0003e2000c10fb08 */
[----:B0-----:R-:W-:-:S05]  /*9a90*/  @!P6 LEA R0, R5, R0, 0x18 ;  /* 0x000000000500e211 */ /* 0x001fca00078ec0ff */
[----:B------:R1:W-:Y:S04]  /*9aa0*/  @!P6 STS [R0+0x48], R7 ;  /* 0x000048070000e388 */ /* 0x0003e80000000800 */
[----:B------:R1:W-:Y:S01]  /*9ab0*/  @!P6 STS [R0+0x44], R52 ;  /* 0x000044340000e388 */ /* 0x0003e20000000800 */
[----:B------:R-:W-:-:S13]  /*9ac0*/  ISETP.NE.AND P6, PT, R41, RZ, PT ;  /* 0x000000ff2900720c */ /* 0x000fda0003fc5270 */
[----:B------:R-:W0:Y:S01]  /*9ad0*/  @!P6 S2R R5, SR_CgaCtaId ;  /* 0x000000000005e919 */ /* 0x000e220000008800 */
[----:B------:R-:W-:Y:S01]  /*9ae0*/  @!P6 MOV R4, 0x400 ;  /* 0x000004000004e802 */ /* 0x000fe20000000f00 */
[----:B------:R-:W-:-:S03]  /*9af0*/  @!P6 IMAD.MOV.U32 R8, RZ, RZ, R52 ;  /* 0x000000ffff08e224 */ /* 0x000fc600078e0034 */
[----:B0-----:R-:W-:-:S05]  /*9b00*/  @!P6 LEA R5, R5, R4, 0x18 ;  /* 0x000000040505e211 */ /* 0x001fca00078ec0ff */
[----:B------:R1:W-:Y:S02]  /*9b10*/  @!P6 STS [R5+0x3c], R52 ;  /* 0x00003c340500e388 */ /* 0x0003e40000000800 */
.L_x_164:
[----:B------:R-:W-:Y:S05]  /*9b20*/  WARPSYNC.ALL ;  /* 0x0000000000007948 */ /* 0x000fea0003800000 */
[----:B------:R-:W0:Y:S08]  /*9b30*/  S2UR UR6, SR_CgaCtaId ;  /* 0x00000000000679c3 */ /* 0x000e300000008800 */
[----:B------:R-:W-:Y:S01]  /*9b40*/  BAR.SYNC.DEFER_BLOCKING 0x0 ;  /* 0x0000000000007b1d */ /* 0x000fe20000010000 */
[----:B------:R-:W-:Y:S01]  /*9b50*/  ISETP.NE.AND P6, PT, R10, RZ, PT ;  /* 0x000000ff0a00720c */ /* 0x000fe20003fc5270 */
[----:B------:R-:W-:-:S04]  /*9b60*/  UIADD3 UR4, UPT, UPT, -UR4, 0x1680, URZ ;  /* 0x0000168004047890 */ /* 0x000fc8000fffe1ff */
[----:B------:R-:W-:Y:S02]  /*9b70*/  UMOV UR5, 0x400 ;  /* 0x0000040000057882 */ /* 0x000fe40000000000 */
[----:B0-----:R-:W-:-:S09]  /*9b80*/  ULEA UR5, UR6, UR5, 0x18 ;  /* 0x0000000506057291 */ /* 0x001fd2000f8ec0ff */
[----:B-1----:R-:W0:Y:S04]  /*9b90*/  LDS R0, [UR5+0x3c] ;  /* 0x00003c05ff007984 */ /* 0x002e280008000800 */
[----:B------:R-:W1:Y:S01]  /*9ba0*/  LDS.128 R4, [UR5+0x40] ;  /* 0x00004005ff047984 */ /* 0x000e620008000c00 */
[----:B0-----:R-:W-:Y:S01]  /*9bb0*/  SEL R3, R0, RZ, P6 ;  /* 0x000000ff00037207 */ /* 0x001fe20003000000 */
[----:B-1----:R-:W-:-:S04]  /*9bc0*/  VIADD R0, R6, -UR4 ;  /* 0x8000000406007c36 */ /* 0x002fc80008000000 */
[----:B------:R-:W-:Y:S02]  /*9bd0*/  IMAD.IADD R41, R3, 0x1, R8 ;  /* 0x0000000103297824 */ /* 0x000fe400078e0208 */
[----:B------:R-:W-:Y:S02]  /*9be0*/  VIADD R3, R7, -UR4 ;  /* 0x8000000407037c36 */ /* 0x000fe40008000000 */
[----:B------:R-:W-:Y:S02]  /*9bf0*/  VIADD R9, R41, 0x1 ;  /* 0x0000000129097836 */ /* 0x000fe40000000000 */
[--C-:B------:R-:W-:Y:S01]  /*9c00*/  IMAD.IADD R20, R20, 0x1, R41.reuse ;  /* 0x0000000114147824 */ /* 0x100fe200078e0229 */
[----:B------:R-:W-:Y:S01]  /*9c10*/  ISETP.GT.AND P6, PT, R3, 0x180, PT ;  /* 0x000001800300780c */ /* 0x000fe20003fc4270 */
        /* <DEDUP_REMOVED lines=12> */
[----:B------:R-:W-:Y:S01]  /*9ce0*/  @!P0 IMAD.MOV R9, RZ, RZ, R41 ;  /* 0x000000ffff098224 */ /* 0x000fe200078e0229 */
[----:B------:R-:W-:Y:S06]  /*9cf0*/  @P6 BRA `(.L_x_177) ;  /* 0x0000000c00a86947 */ /* 0x000fec0003800000 */
[----:B------:R-:W-:Y:S01]  /*9d00*/  ISETP.LT.AND P0, PT, R41, R0, P0 ;  /* 0x000000002900720c */ /* 0x000fe20000701270 */
[----:B------:R-:W0:Y:S01]  /*9d10*/  LDCU.U8 UR4, c[0x0][0x3b8] ;  /* 0x00007700ff0477ac */ /* 0x000e220008000000 */
[----:B------:R-:W-:Y:S11]  /*9d20*/  BSSY.RECONVERGENT B0, `(.L_x_178) ;  /* 0x000000d000007945 */ /* 0x000ff60003800200 */
[----:B------:R-:W-:Y:S05]  /*9d30*/  @!P0 BRA `(.L_x_179) ;  /* 0x00000000002c8947 */ /* 0x000fea0003800000 */
[----:B0-----:R-:W-:Y:S01]  /*9d40*/  UISETP.NE.AND UP0, UPT, UR4, URZ, UPT ;  /* 0x000000ff0400728c */ /* 0x001fe2000bf05270 */
[----:B------:R-:W-:-:S08]  /*9d50*/  CS2R R2, SRZ ;  /* 0x0000000000027805 */ /* 0x000fd0000001ff00 */
[----:B------:R-:W-:Y:S05]  /*9d60*/  BRA.U UP0, `(.L_x_180) ;  /* 0x0000000100087547 */ /* 0x000fea000b800000 */
[----:B------:R-:W0:Y:S02]  /*9d70*/  LDC.64 R2, c[0x0][0x3d0] ;  /* 0x0000f400ff027b82 */ /* 0x000e240000000a00 */
[----:B0-----:R-:W5:Y:S02]  /*9d80*/  LDG.E.64 R2, desc[UR8][R2.64] ;  /* 0x0000000802027981 */ /* 0x001f64000c1e1b00 */
.L_x_180:
[----:B------:R-:W0:Y:S01]  /*9d90*/  LDCU.64 UR12, c[0x0][0x390] ;  /* 0x00007200ff0c77ac */ /* 0x000e220008000a00 */
[----:B-----5:R-:W-:-:S04]  /*9da0*/  IADD3 R4, P0, PT, R41, R2, RZ ;  /* 0x0000000229047210 */ /* 0x020fc80007f1e0ff */
[----:B------:R-:W-:Y:S02]  /*9db0*/  LEA.HI.X.SX32 R3, R41, R3, 0x1, P0 ;  /* 0x0000000329037211 */ /* 0x000fe400000f0eff */
[----:B0-----:R-:W-:-:S04]  /*9dc0*/  LEA R2, P0, R4, UR12, 0x2 ;  /* 0x0000000c04027c11 */ /* 0x001fc8000f8010ff */
[----:B------:R-:W-:-:S05]  /*9dd0*/  LEA.HI.X R3, R4, UR13, R3, 0x2, P0 ;  /* 0x0000000d04037c11 */ /* 0x000fca00080f1403 */
[----:B------:R1:W-:Y:S04]  /*9de0*/  STG.E desc[UR8][R2.64], R11 ;  /* 0x0000000b02007986 */ /* 0x0003e8000c101908 */
.L_x_179:
[----:B0-----:R-:W-:Y:S05]  /*9df0*/  BSYNC.RECONVERGENT B0 ;  /* 0x0000000000007941 */ /* 0x001fea0003800200 */
.L_x_178:
[----:B------:R-:W-:Y:S01]  /*9e00*/  LOP3.LUT P0, RZ, R40, 0x2, RZ, 0xc0, !PT ;  /* 0x0000000228ff7812 */ /* 0x000fe2000780c0ff */
[----:B------:R-:W-:Y:S03]  /*9e10*/  BSSY.RECONVERGENT B0, `(.L_x_181) ;  /* 0x000000e000007945 */ /* 0x000fe60003800200 */
[----:B------:R-:W-:-:S13]  /*9e20*/  ISETP.GE.OR P0, PT, R9, R0, !P0 ;  /* 0x000000000900720c */ /* 0x000fda0004706670 */
[----:B------:R-:W-:Y:S05]  /*9e30*/  @P0 BRA `(.L_x_182) ;  /* 0x00000000002c0947 */ /* 0x000fea0003800000 */
[----:B------:R-:W-:Y:S01]  /*9e40*/  UISETP.NE.AND UP0, UPT, UR4, URZ, UPT ;  /* 0x000000ff0400728c */ /* 0x000fe2000bf05270 */
[----:B-1----:R-:W-:-:S08]  /*9e50*/  CS2R R2, SRZ ;  /* 0x0000000000027805 */ /* 0x002fd0000001ff00 */
[----:B------:R-:W-:Y:S05]  /*9e60*/  BRA.U UP0, `(.L_x_183) ;  /* 0x0000000100087547 */ /* 0x000fea000b800000 */
[----:B------:R-:W0:Y:S02]  /*9e70*/  LDC.64 R2, c[0x0][0x3d0] ;  /* 0x0000f400ff027b82 */ /* 0x000e240000000a00 */
[----:B0-----:R-:W5:Y:S02]  /*9e80*/  LDG.E.64 R2, desc[UR8][R2.64] ;  /* 0x0000000802027981 */ /* 0x001f64000c1e1b00 */
.L_x_183:
[----:B------:R-:W0:Y:S01]  /*9e90*/  LDCU.64 UR12, c[0x0][0x390] ;  /* 0x00007200ff0c77ac */ /* 0x000e220008000a00 */
[----:B-----5:R-:W-:-:S04]  /*9ea0*/  IADD3 R4, P0, PT, R9, R2, RZ ;  /* 0x0000000209047210 */ /* 0x020fc80007f1e0ff */
[----:B------:R-:W-:Y:S02]  /*9eb0*/  LEA.HI.X.SX32 R3, R9, R3, 0x1, P0 ;  /* 0x0000000309037211 */ /* 0x000fe400000f0eff */
[----:B0-----:R-:W-:-:S04]  /*9ec0*/  LEA R2, P0, R4, UR12, 0x2 ;  /* 0x0000000c04027c11 */ /* 0x001fc8000f8010ff */
[----:B------:R-:W-:-:S05]  /*9ed0*/  LEA.HI.X R3, R4, UR13, R3, 0x2, P0 ;  /* 0x0000000d04037c11 */ /* 0x000fca00080f1403 */
[----:B------:R0:W-:Y:S04]  /*9ee0*/  STG.E desc[UR8][R2.64], R13 ;  /* 0x0000000d02007986 */ /* 0x0001e8000c101908 */
.L_x_182:
[----:B------:R-:W-:Y:S05]  /*9ef0*/  BSYNC.RECONVERGENT B0 ;  /* 0x0000000000007941 */ /* 0x000fea0003800200 */
.L_x_181:
        /* <DEDUP_REMOVED lines=9> */
.L_x_186:
[----:B------:R-:W0:Y:S01]  /*9f90*/  LDCU.64 UR12, c[0x0][0x390] ;  /* 0x00007200ff0c77ac */ /* 0x000e220008000a00 */
[----:B-----5:R-:W-:-:S04]  /*9fa0*/  IADD3 R4, P0, PT, R20, R2, RZ ;  /* 0x0000000214047210 */ /* 0x020fc80007f1e0ff */
[----:B------:R-:W-:Y:S02]  /*9fb0*/  LEA.HI.X.SX32 R3, R20, R3, 0x1, P0 ;  /* 0x0000000314037211 */ /* 0x000fe400000f0eff */
[----:B0-----:R-:W-:-:S04]  /*9fc0*/  LEA R2, P0, R4, UR12, 0x2 ;  /* 0x0000000c04027c11 */ /* 0x001fc8000f8010ff */
[----:B------:R-:W-:-:S05]  /*9fd0*/  LEA.HI.X R3, R4, UR13, R3, 0x2, P0 ;  /* 0x0000000d04037c11 */ /* 0x000fca00080f1403 */
[----:B------:R2:W-:Y:S04]  /*9fe0*/  STG.E desc[UR8][R2.64], R14 ;  /* 0x0000000e02007986 */ /* 0x0005e8000c101908 */
.L_x_185:
[----:B------:R-:W-:Y:S05]  /*9ff0*/  BSYNC.RECONVERGENT B0 ;  /* 0x0000000000007941 */ /* 0x000fea0003800200 */
.L_x_184:
        /* <DEDUP_REMOVED lines=9> */
.L_x_189:
[----:B------:R-:W0:Y:S01]  /*a090*/  LDCU.64 UR12, c[0x0][0x390] ;  /* 0x00007200ff0c77ac */ /* 0x000e220008000a00 */
[----:B-----5:R-:W-:-:S04]  /*a0a0*/  IADD3 R4, P0, PT, R22, R2, RZ ;  /* 0x0000000216047210 */ /* 0x020fc80007f1e0ff */
[----:B------:R-:W-:Y:S02]  /*a0b0*/  LEA.HI.X.SX32 R3, R22, R3, 0x1, P0 ;  /* 0x0000000316037211 */ /* 0x000fe400000f0eff */
[----:B0-----:R-:W-:-:S04]  /*a0c0*/  LEA R2, P0, R4, UR12, 0x2 ;  /* 0x0000000c04027c11 */ /* 0x001fc8000f8010ff */
[----:B------:R-:W-:-:S05]  /*a0d0*/  LEA.HI.X R3, R4, UR13, R3, 0x2, P0 ;  /* 0x0000000d04037c11 */ /* 0x000fca00080f1403 */
[----:B------:R3:W-:Y:S04]  /*a0e0*/  STG.E desc[UR8][R2.64], R15 ;  /* 0x0000000f02007986 */ /* 0x0007e8000c101908 */
.L_x_188:
[----:B------:R-:W-:Y:S05]  /*a0f0*/  BSYNC.RECONVERGENT B0 ;  /* 0x0000000000007941 */ /* 0x000fea0003800200 */
.L_x_187:
        /* <DEDUP_REMOVED lines=9> */
.L_x_192:
[----:B------:R-:W0:Y:S01]  /*a190*/  LDCU.64 UR12, c[0x0][0x390] ;  /* 0x00007200ff0c77ac */ /* 0x000e220008000a00 */
[----:B-----5:R-:W-:-:S04]  /*a1a0*/  IADD3 R4, P0, PT, R24, R2, RZ ;  /* 0x0000000218047210 */ /* 0x020fc80007f1e0ff */
[----:B------:R-:W-:Y:S02]  /*a1b0*/  LEA.HI.X.SX32 R3, R24, R3, 0x1, P0 ;  /* 0x0000000318037211 */ /* 0x000fe400000f0eff */
[----:B0-----:R-:W-:-:S04]  /*a1c0*/  LEA R2, P0, R4, UR12, 0x2 ;  /* 0x0000000c04027c11 */ /* 0x001fc8000f8010ff */
[----:B------:R-:W-:-:S05]  /*a1d0*/  LEA.HI.X R3, R4, UR13, R3, 0x2, P0 ;  /* 0x0000000d04037c11 */ /* 0x000fca00080f1403 */
[----:B------:R4:W-:Y:S04]  /*a1e0*/  STG.E desc[UR8][R2.64], R16 ;  /* 0x0000001002007986 */ /* 0x0009e8000c101908 */
.L_x_191:
[----:B------:R-:W-:Y:S05]  /*a1f0*/  BSYNC.RECONVERGENT B0 ;  /* 0x0000000000007941 */ /* 0x000fea0003800200 */
.L_x_190:
        /* <DEDUP_REMOVED lines=9> */
.L_x_195:
[----:B------:R-:W0:Y:S01]  /*a290*/  LDCU.64 UR12, c[0x0][0x390] ;  /* 0x00007200ff0c77ac */ /* 0x000e220008000a00 */
[----:B-----5:R-:W-:-:S04]  /*a2a0*/  IADD3 R4, P0, PT, R26, R2, RZ ;  /* 0x000000021a047210 */ /* 0x020fc80007f1e0ff */
[----:B------:R-:W-:Y:S02]  /*a2b0*/  LEA.HI.X.SX32 R3, R26, R3, 0x1, P0 ;  /* 0x000000031a037211 */ /* 0x000fe400000f0eff */
[----:B0-----:R-:W-:-:S04]  /*a2c0*/  LEA R2, P0, R4, UR12, 0x2 ;  /* 0x0000000c04027c11 */ /* 0x001fc8000f8010ff */
[----:B------:R-:W-:-:S05]  /*a2d0*/  LEA.HI.X R3, R4, UR13, R3, 0x2, P0 ;  /* 0x0000000d04037c11 */ /* 0x000fca00080f1403 */
[----:B------:R0:W-:Y:S04]  /*a2e0*/  STG.E desc[UR8][R2.64], R17 ;  /* 0x0000001102007986 */ /* 0x0001e8000c101908 */
.L_x_194:
[----:B------:R-:W-:Y:S05]  /*a2f0*/  BSYNC.RECONVERGENT B0 ;  /* 0x0000000000007941 */ /* 0x000fea0003800200 */
.L_x_193:
        /* <DEDUP_REMOVED lines=9> */
.L_x_198:
[----:B------:R-:W0:Y:S01]  /*a390*/  LDCU.64 UR12, c[0x0][0x390] ;  /* 0x00007200ff0c77ac */ /* 0x000e220008000a00 */
[----:B-----5:R-:W-:-:S04]  /*a3a0*/  IADD3 R4, P0, PT, R27, R2, RZ ;  /* 0x000000021b047210 */ /* 0x020fc80007f1e0ff */
[----:B------:R-:W-:Y:S02]  /*a3b0*/  LEA.HI.X.SX32 R3, R27, R3, 0x1, P0 ;  /* 0x000000031b037211 */ /* 0x000fe400000f0eff */
[----:B0-----:R-:W-:-:S04]  /*a3c0*/  LEA R2, P0, R4, UR12, 0x2 ;  /* 0x0000000c04027c11 */ /* 0x001fc8000f8010ff */
[----:B------:R-:W-:-:S05]  /*a3d0*/  LEA.HI.X R3, R4, UR13, R3, 0x2, P0 ;  /* 0x0000000d04037c11 */ /* 0x000fca00080f1403 */
[----:B------:R0:W-:Y:S04]  /*a3e0*/  STG.E desc[UR8][R2.64], R18 ;  /* 0x0000001202007986 */ /* 0x0001e8000c101908 */
.L_x_197:
[----:B------:R-:W-:Y:S05]  /*a3f0*/  BSYNC.RECONVERGENT B0 ;  /* 0x0000000000007941 */ /* 0x000fea0003800200 */
.L_x_196:
        /* <DEDUP_REMOVED lines=9> */
.L_x_201:
[----:B------:R-:W0:Y:S01]  /*a490*/  LDCU.64 UR12, c[0x0][0x390] ;  /* 0x00007200ff0c77ac */ /* 0x000e220008000a00 */
[----:B-----5:R-:W-:-:S04]  /*a4a0*/  IADD3 R4, P0, PT, R29, R2, RZ ;  /* 0x000000021d047210 */ /* 0x020fc80007f1e0ff */
[----:B------:R-:W-:Y:S02]  /*a4b0*/  LEA.HI.X.SX32 R3, R29, R3, 0x1, P0 ;  /* 0x000000031d037211 */ /* 0x000fe400000f0eff */
[----:B0-----:R-:W-:-:S04]  /*a4c0*/  LEA R2, P0, R4, UR12, 0x2 ;  /* 0x0000000c04027c11 */ /* 0x001fc8000f8010ff */
[----:B------:R-:W-:-:S05]  /*a4d0*/  LEA.HI.X R3, R4, UR13, R3, 0x2, P0 ;  /* 0x0000000d04037c11 */ /* 0x000fca00080f1403 */
[----:B------:R0:W-:Y:S04]  /*a4e0*/  STG.E desc[UR8][R2.64], R19 ;  /* 0x0000001302007986 */ /* 0x0001e8000c101908 */
.L_x_200:
[----:B------:R-:W-:Y:S05]  /*a4f0*/  BSYNC.RECONVERGENT B0 ;  /* 0x0000000000007941 */ /* 0x000fea0003800200 */
.L_x_199:
        /* <DEDUP_REMOVED lines=10> */
.L_x_204:
[----:B-----5:R-:W-:-:S04]  /*a5a0*/  IADD3 R4, P0, PT, R31, R2, RZ ;  /* 0x000000021f047210 */ /* 0x020fc80007f1e0ff */
[----:B------:R-:W-:Y:S02]  /*a5b0*/  LEA.HI.X.SX32 R3, R31, R3, 0x1, P0 ;  /* 0x000000031f037211 */ /* 0x000fe400000f0eff */
[----:B0-----:R-:W-:-:S04]  /*a5c0*/  LEA R2, P0, R4, UR12, 0x2 ;  /* 0x0000000c04027c11 */ /* 0x001fc8000f8010ff */
[----:B------:R-:W-:-:S05]  /*a5d0*/  LEA.HI.X R3, R4, UR13, R3, 0x2, P0 ;  /* 0x0000000d04037c11 */ /* 0x000fca00080f1403 */
[----:B------:R0:W-:Y:S04]  /*a5e0*/  STG.E desc[UR8][R2.64], R21 ;  /* 0x0000001502007986 */ /* 0x0001e8000c101908 */
.L_x_203:
[----:B------:R-:W-:Y:S05]  /*a5f0*/  BSYNC.RECONVERGENT B0 ;  /* 0x0000000000007941 */ /* 0x000fea0003800200 */
.L_x_202:
        /* <DEDUP_REMOVED lines=10> */
.L_x_207:
[----:B-----5:R-:W-:-:S04]  /*a6a0*/  IADD3 R4, P0, PT, R34, R2, RZ ;  /* 0x0000000222047210 */ /* 0x020fc80007f1e0ff */
[----:B------:R-:W-:Y:S02]  /*a6b0*/  LEA.HI.X.SX32 R3, R34, R3, 0x1, P0 ;  /* 0x0000000322037211 */ /* 0x000fe400000f0eff */
[----:B0-----:R-:W-:-:S04]  /*a6c0*/  LEA R2, P0, R4, UR12, 0x2 ;  /* 0x0000000c04027c11 */ /* 0x001fc8000f8010ff */
[----:B------:R-:W-:-:S05]  /*a6d0*/  LEA.HI.X R3, R4, UR13, R3, 0x2, P0 ;  /* 0x0000000d04037c11 */ /* 0x000fca00080f1403 */
[----:B------:R0:W-:Y:S04]  /*a6e0*/  STG.E desc[UR8][R2.64], R23 ;  /* 0x0000001702007986 */ /* 0x0001e8000c101908 */
.L_x_206:
[----:B------:R-:W-:Y:S05]  /*a6f0*/  BSYNC.RECONVERGENT B0 ;  /* 0x0000000000007941 */ /* 0x000fea0003800200 */
.L_x_205:
        /* <DEDUP_REMOVED lines=9> */
.L_x_210:
[----:B-----5:R-:W-:-:S04]  /*a790*/  IADD3 R4, P0, PT, R35, R2, RZ ;  /* 0x0000000223047210 */ /* 0x020fc80007f1e0ff */
[----:B------:R-:W-:Y:S02]  /*a7a0*/  LEA.HI.X.SX32 R3, R35, R3, 0x1, P0 ;  /* 0x0000000323037211 */ /* 0x000fe400000f0eff */
[----:B0-----:R-:W-:-:S04]  /*a7b0*/  LEA R2, P0, R4, UR12, 0x2 ;  /* 0x0000000c04027c11 */ /* 0x001fc8000f8010ff */
[----:B------:R-:W-:-:S05]  /*a7c0*/  LEA.HI.X R3, R4, UR13, R3, 0x2, P0 ;  /* 0x0000000d04037c11 */ /* 0x000fca00080f1403 */
[----:B------:R0:W-:Y:S04]  /*a7d0*/  STG.E desc[UR8][R2.64], R25 ;  /* 0x0000001902007986 */ /* 0x0001e8000c101908 */
.L_x_209:
[----:B------:R-:W-:Y:S05]  /*a7e0*/  BSYNC.RECONVERGENT B0 ;  /* 0x0000000000007941 */ /* 0x000fea0003800200 */
.L_x_208:
        /* <DEDUP_REMOVED lines=9> */
.L_x_213:
[----:B-----5:R-:W-:-:S04]  /*a880*/  IADD3 R4, P0, PT, R36, R2, RZ ;  /* 0x0000000224047210 */ /* 0x020fc80007f1e0ff */
[----:B------:R-:W-:Y:S02]  /*a890*/  LEA.HI.X.SX32 R3, R36, R3, 0x1, P0 ;  /* 0x0000000324037211 */ /* 0x000fe400000f0eff */
[----:B0-----:R-:W-:-:S04]  /*a8a0*/  LEA R2, P0, R4, UR12, 0x2 ;  /* 0x0000000c04027c11 */ /* 0x001fc8000f8010ff */
[----:B------:R-:W-:-:S05]  /*a8b0*/  LEA.HI.X R3, R4, UR13, R3, 0x2, P0 ;  /* 0x0000000d04037c11 */ /* 0x000fca00080f1403 */
[----:B------:R0:W-:Y:S04]  /*a8c0*/  STG.E desc[UR8][R2.64], R28 ;  /* 0x0000001c02007986 */ /* 0x0001e8000c101908 */
.L_x_212:
[----:B------:R-:W-:Y:S05]  /*a8d0*/  BSYNC.RECONVERGENT B0 ;  /* 0x0000000000007941 */ /* 0x000fea0003800200 */
.L_x_211:
        /* <DEDUP_REMOVED lines=9> */
.L_x_216:
[----:B-----5:R-:W-:-:S04]  /*a970*/  IADD3 R4, P0, PT, R37, R2, RZ ;  /* 0x0000000225047210 */ /* 0x020fc80007f1e0ff */
[----:B------:R-:W-:Y:S02]  /*a980*/  LEA.HI.X.SX32 R3, R37, R3, 0x1, P0 ;  /* 0x0000000325037211 */ /* 0x000fe400000f0eff */
[----:B0-----:R-:W-:-:S04]  /*a990*/  LEA R2, P0, R4, UR12, 0x2 ;  /* 0x0000000c04027c11 */ /* 0x001fc8000f8010ff */
[----:B------:R-:W-:-:S05]  /*a9a0*/  LEA.HI.X R3, R4, UR13, R3, 0x2, P0 ;  /* 0x0000000d04037c11 */ /* 0x000fca00080f1403 */
[----:B------:R0:W-:Y:S04]  /*a9b0*/  STG.E desc[UR8][R2.64], R30 ;  /* 0x0000001e02007986 */ /* 0x0001e8000c101908 */
.L_x_215:
[----:B------:R-:W-:Y:S05]  /*a9c0*/  BSYNC.RECONVERGENT B0 ;  /* 0x0000000000007941 */ /* 0x000fea0003800200 */
.L_x_214:
        /* <DEDUP_REMOVED lines=9> */
.L_x_219:
[----:B-----5:R-:W-:-:S04]  /*aa60*/  IADD3 R4, P0, PT, R38, R2, RZ ;  /* 0x0000000226047210 */ /* 0x020fc80007f1e0ff */
[----:B------:R-:W-:Y:S02]  /*aa70*/  LEA.HI.X.SX32 R3, R38, R3, 0x1, P0 ;  /* 0x0000000326037211 */ /* 0x000fe400000f0eff */
[----:B0-----:R-:W-:-:S04]  /*aa80*/  LEA R2, P0, R4, UR12, 0x2 ;  /* 0x0000000c04027c11 */ /* 0x001fc8000f8010ff */
[----:B------:R-:W-:-:S05]  /*aa90*/  LEA.HI.X R3, R4, UR13, R3, 0x2, P0 ;  /* 0x0000000d04037c11 */ /* 0x000fca00080f1403 */
[----:B------:R0:W-:Y:S04]  /*aaa0*/  STG.E desc[UR8][R2.64], R32 ;  /* 0x0000002002007986 */ /* 0x0001e8000c101908 */
.L_x_218:
[----:B------:R-:W-:Y:S05]  /*aab0*/  BSYNC.RECONVERGENT B0 ;  /* 0x0000000000007941 */ /* 0x000fea0003800200 */
.L_x_217:
        /* <DEDUP_REMOVED lines=8> */
.L_x_220:
[----:B-----5:R-:W-:-:S04]  /*ab40*/  IADD3 R4, P0, PT, R39, R2, RZ ;  /* 0x0000000227047210 */ /* 0x020fc80007f1e0ff */
[----:B------:R-:W-:Y:S02]  /*ab50*/  LEA.HI.X.SX32 R3, R39, R3, 0x1, P0 ;  /* 0x0000000327037211 */ /* 0x000fe400000f0eff */
[----:B0-----:R-:W-:-:S04]  /*ab60*/  LEA R2, P0, R4, UR12, 0x2 ;  /* 0x0000000c04027c11 */ /* 0x001fc8000f8010ff */
[----:B------:R-:W-:-:S05]  /*ab70*/  LEA.HI.X R3, R4, UR13, R3, 0x2, P0 ;  /* 0x0000000d04037c11 */ /* 0x000fca00080f1403 */
[----:B------:R0:W-:Y:S01]  /*ab80*/  STG.E desc[UR8][R2.64], R33 ;  /* 0x0000002102007986 */ /* 0x0001e2000c101908 */
[----:B------:R-:W-:Y:S05]  /*ab90*/  BRA `(.L_x_163) ;  /* 0x00000008007c7947 */ /* 0x000fea0003800000 */
.L_x_177:
[----:B------:R-:W-:Y:S01]  /*aba0*/  P2R R12, PR, RZ, 0x2 ;  /* 0x00000002ff0c7803 */ /* 0x000fe20000000000 */
[----:B------:R-:W-:Y:S01]  /*abb0*/  BAR.SYNC.DEFER_BLOCKING 0x0 ;  /* 0x0000000000007b1d */ /* 0x000fe20000010000 */
[C---:B------:R-:W-:Y:S01]  /*abc0*/  LOP3.LUT P1, RZ, R40.reuse, 0x8, RZ, 0xc0, !PT ;  /* 0x0000000828ff7812 */ /* 0x040fe2000782c0ff */
[----:B------:R-:W-:Y:S01]  /*abd0*/  @P0 IMAD.IADD R2, R41, 0x1, -R5 ;  /* 0x0000000129020824 */ /* 0x000fe200078e0a05 */
[----:B------:R-:W-:Y:S02]  /*abe0*/  P2R R42, PR, RZ, 0x4 ;  /* 0x00000004ff2a7803 */ /* 0x000fe40000000000 */
[----:B------:R-:W-:Y:S01]  /*abf0*/  P2R R8, PR, RZ, 0x2 ;  /* 0x00000002ff087803 */ /* 0x000fe20000000000 */
[----:B------:R-:W0:Y:S01]  /*ac00*/  LDCU.64 UR14, c[0x0][0x390] ;  /* 0x00007200ff0e77ac */ /* 0x000e220008000a00 */
[----:B------:R-:W-:Y:S02]  /*ac10*/  LOP3.LUT P1, RZ, R40, 0x4, RZ, 0xc0, !PT ;  /* 0x0000000428ff7812 */ /* 0x000fe4000782c0ff */
[----:B------:R-:W-:Y:S01]  /*ac20*/  @P0 LEA R2, R2, UR5, 0x2 ;  /* 0x0000000502020c11 */ /* 0x000fe2000f8e10ff */
[----:B------:R-:W1:Y:S01]  /*ac30*/  LDCU.64 UR12, c[0x0][0x390] ;  /* 0x00007200ff0c77ac */ /* 0x000e620008000a00 */
[----:B------:R-:W-:-:S02]  /*ac40*/  P2R R6, PR, RZ, 0x2 ;  /* 0x00000002ff067803 */ /* 0x000fc40000000000 */
[C---:B------:R-:W-:Y:S02]  /*ac50*/  LOP3.LUT P1, RZ, R40.reuse, 0x2, RZ, 0xc0, !PT ;  /* 0x0000000228ff7812 */ /* 0x040fe4000782c0ff */
[C---:B------:R-:W-:Y:S02]  /*ac60*/  LOP3.LUT P2, RZ, R40.reuse, 0x10, RZ, 0xc0, !PT ;  /* 0x0000001028ff7812 */ /* 0x040fe4000784c0ff */
[----:B------:R-:W-:Y:S02]  /*ac70*/  P2R R43, PR, RZ, 0x8 ;  /* 0x00000008ff2b7803 */ /* 0x000fe40000000000 */
[C---:B------:R-:W-:Y:S02]  /*ac80*/  LOP3.LUT P3, RZ, R40.reuse, 0x20, RZ, 0xc0, !PT ;  /* 0x0000002028ff7812 */ /* 0x040fe4000786c0ff */
[----:B------:R-:W-:Y:S02]  /*ac90*/  P2R R44, PR, RZ, 0x10 ;  /* 0x00000010ff2c7803 */ /* 0x000fe40000000000 */
[C---:B------:R-:W-:Y:S01]  /*aca0*/  LOP3.LUT P4, RZ, R40.reuse, 0x40, RZ, 0xc0, !PT ;  /* 0x0000004028ff7812 */ /* 0x040fe2000788c0ff */
[----:B------:R2:W-:Y:S01]  /*acb0*/  @P0 STS [R2], R11 ;  /* 0x0000000b02000388 */ /* 0x0005e20000000800 */
[----:B------:R-:W-:Y:S01]  /*acc0*/  P2R R45, PR, RZ, 0x20 ;  /* 0x00000020ff2d7803 */ /* 0x000fe20000000000 */
[--C-:B------:R-:W-:Y:S01]  /*acd0*/  @P1 IMAD.IADD R9, R9, 0x1, -R5.reuse ;  /* 0x0000000109091824 */ /* 0x100fe200078e0a05 */
[----:B------:R-:W-:Y:S01]  /*ace0*/  LOP3.LUT P5, RZ, R40, 0x80, RZ, 0xc0, !PT ;  /* 0x0000008028ff7812 */ /* 0x000fe200078ac0ff */
[----:B------:R-:W-:Y:S01]  /*acf0*/  @P2 IMAD.IADD R24, R24, 0x1, -R5 ;  /* 0x0000000118182824 */ /* 0x000fe200078e0a05 */
[----:B------:R-:W-:-:S02]  /*ad00*/  LOP3.LUT P0, RZ, R40, 0x100, RZ, 0xc0, !PT ;  /* 0x0000010028ff7812 */ /* 0x000fc4000780c0ff */
[----:B------:R-:W-:Y:S01]  /*ad10*/  @P1 LEA R4, R9, UR5, 0x2 ;  /* 0x0000000509041c11 */ /* 0x000fe2000f8e10ff */
[--C-:B------:R-:W-:Y:S01]  /*ad20*/  @P3 IMAD.IADD R26, R26, 0x1, -R5.reuse ;  /* 0x000000011a1a3824 */ /* 0x100fe200078e0a05 */
[----:B------:R-:W-:Y:S02]  /*ad30*/  LOP3.LUT P6, RZ, R40, 0x1, RZ, 0xc0, !PT ;  /* 0x0000000128ff7812 */ /* 0x000fe400078cc0ff */
[----:B--2---:R-:W-:Y:S01]  /*ad40*/  @P2 LEA R11, R24, UR5, 0x2 ;  /* 0x00000005180b2c11 */ /* 0x004fe2000f8e10ff */
[----:B------:R2:W-:Y:S01]  /*ad50*/  @P1 STS [R4], R13 ;  /* 0x0000000d04001388 */ /* 0x0005e20000000800 */
[----:B------:R-:W-:Y:S01]  /*ad60*/  ISETP.NE.AND P1, PT, R6, RZ, PT ;  /* 0x000000ff0600720c */ /* 0x000fe20003f25270 */
[--C-:B------:R-:W-:Y:S01]  /*ad70*/  @P4 IMAD.IADD R27, R27, 0x1, -R5.reuse ;  /* 0x000000011b1b4824 */ /* 0x100fe200078e0a05 */
[----:B------:R-:W-:Y:S01]  /*ad80*/  @P3 LEA R26, R26, UR5, 0x2 ;  /* 0x000000051a1a3c11 */ /* 0x000fe2000f8e10ff */
[--C-:B------:R-:W-:Y:S02]  /*ad90*/  @P5 IMAD.IADD R29, R29, 0x1, -R5.reuse ;  /* 0x000000011d1d5824 */ /* 0x100fe400078e0a05 */
[----:B------:R-:W-:Y:S01]  /*ada0*/  @P0 IMAD.IADD R31, R31, 0x1, -R5 ;  /* 0x000000011f1f0824 */ /* 0x000fe200078e0a05 */
[----:B------:R-:W-:-:S02]  /*adb0*/  @P4 LEA R27, R27, UR5, 0x2 ;  /* 0x000000051b1b4c11 */ /* 0x000fc4000f8e10ff */
[----:B------:R-:W-:Y:S01]  /*adc0*/  @P5 LEA R2, R29, UR5, 0x2 ;  /* 0x000000051d025c11 */ /* 0x000fe2000f8e10ff */
[----:B------:R-:W-:Y:S01]  /*add0*/  @P6 IMAD.IADD R34, R34, 0x1, -R5 ;  /* 0x0000000122226824 */ /* 0x000fe200078e0a05 */
[----:B--2---:R-:W-:-:S03]  /*ade0*/  @P0 LEA R4, R31, UR5, 0x2 ;  /* 0x000000051f040c11 */ /* 0x004fc6000f8e10ff */
[----:B------:R-:W-:Y:S01]  /*adf0*/  @P1 IMAD.IADD R20, R20, 0x1, -R5 ;  /* 0x0000000114141824 */ /* 0x000fe200078e0a05 */
[----:B------:R-:W-:-:S04]  /*ae00*/  @P6 LEA R34, R34, UR5, 0x2 ;  /* 0x0000000522226c11 */ /* 0x000fc8000f8e10ff */
[----:B------:R-:W-:-:S05]  /*ae10*/  @P1 LEA R9, R20, UR5, 0x2 ;  /* 0x0000000514091c11 */ /* 0x000fca000f8e10ff */
[----:B------:R2:W-:Y:S01]  /*ae20*/  @P1 STS [R9], R14 ;  /* 0x0000000e09001388 */ /* 0x0005e20000000800 */
[----:B------:R-:W-:-:S13]  /*ae30*/  ISETP.NE.AND P1, PT, R8, RZ, PT ;  /* 0x000000ff0800720c */ /* 0x000fda0003f25270 */
[----:B------:R-:W-:-:S05]  /*ae40*/  @P1 IMAD.IADD R22, R22, 0x1, -R5 ;  /* 0x0000000116161824 */ /* 0x000fca00078e0a05 */
[----:B------:R-:W-:-:S05]  /*ae50*/  @P1 LEA R22, R22, UR5, 0x2 ;  /* 0x0000000516161c11 */ /* 0x000fca000f8e10ff */
[----:B------:R-:W-:Y:S01]  /*ae60*/  @P1 STS [R22], R15 ;  /* 0x0000000f16001388 */ /* 0x000fe20000000800 */
[----:B------:R-:W-:-:S03]  /*ae70*/  ISETP.NE.AND P1, PT, R12, RZ, PT ;  /* 0x000000ff0c00720c */ /* 0x000fc60003f25270 */
[----:B------:R-:W-:Y:S01]  /*ae80*/  @P2 STS [R11], R16 ;  /* 0x000000100b002388 */ /* 0x000fe20000000800 */
[----:B------:R-:W-:-:S03]  /*ae90*/  ISETP.NE.AND P2, PT, R42, RZ, PT ;  /* 0x000000ff2a00720c */ /* 0x000fc60003f45270 */
[----:B------:R-:W-:Y:S01]  /*aea0*/  @P3 STS [R26], R17 ;  /* 0x000000111a003388 */ /* 0x000fe20000000800 */
[----:B------:R-:W-:-:S03]  /*aeb0*/  ISETP.NE.AND P3, PT, R43, RZ, PT ;  /* 0x000000ff2b00720c */ /* 0x000fc60003f65270 */
[----:B------:R-:W-:Y:S01]  /*aec0*/  @P4 STS [R27], R18 ;  /* 0x000000121b004388 */ /* 0x000fe20000000800 */
[----:B------:R-:W-:Y:S01]  /*aed0*/  ISETP.NE.AND P4, PT, R44, RZ, PT ;  /* 0x000000ff2c00720c */ /* 0x000fe20003f85270 */
[--C-:B------:R-:W-:Y:S02]  /*aee0*/  @P1 IMAD.IADD R35, R35, 0x1, -R5.reuse ;  /* 0x0000000123231824 */ /* 0x100fe400078e0a05 */
[----:B------:R3:W-:Y:S01]  /*aef0*/  @P5 STS [R2], R19 ;  /* 0x0000001302005388 */ /* 0x0007e20000000800 */
[----:B------:R-:W-:Y:S01]  /*af00*/  ISETP.NE.AND P5, PT, R45, RZ, PT ;  /* 0x000000ff2d00720c */ /* 0x000fe20003fa5270 */
[--C-:B------:R-:W-:Y:S02]  /*af10*/  @P2 IMAD.IADD R36, R36, 0x1, -R5.reuse ;  /* 0x0000000124242824 */ /* 0x100fe400078e0a05 */
[----:B------:R4:W-:Y:S01]  /*af20*/  @P0 STS [R4], R21 ;  /* 0x0000001504000388 */ /* 0x0009e20000000800 */
[----:B------:R-:W-:Y:S01]  /*af30*/  ISETP.GE.AND P0, PT, R10, R3, PT ;  /* 0x000000030a00720c */ /* 0x000fe20003f06270 */
[--C-:B------:R-:W-:Y:S01]  /*af40*/  @P3 IMAD.IADD R37, R37, 0x1, -R5.reuse ;  /* 0x0000000125253824 */ /* 0x100fe200078e0a05 */
[----:B--2---:R-:W-:Y:S01]  /*af50*/  @P2 LEA R9, R36, UR5, 0x2 ;  /* 0x0000000524092c11 */ /* 0x004fe2000f8e10ff */
[----:B------:R4:W-:Y:S02]  /*af60*/  @P6 STS [R34], R23 ;  /* 0x0000001722006388 */ /* 0x0009e40000000800 */
[----:B------:R-:W-:Y:S01]  /*af70*/  @P4 IMAD.IADD R38, R38, 0x1, -R5 ;  /* 0x0000000126264824 */ /* 0x000fe200078e0a05 */
[----:B---3--:R-:W-:-:S02]  /*af80*/  @P1 LEA R2, R35, UR5, 0x2 ;  /* 0x0000000523021c11 */ /* 0x008fc4000f8e10ff */
[----:B------:R-:W-:Y:S01]  /*af90*/  @P3 LEA R37, R37, UR5, 0x2 ;  /* 0x0000000525253c11 */ /* 0x000fe2000f8e10ff */
[----:B------:R-:W-:Y:S01]  /*afa0*/  @P5 IMAD.IADD R39, R39, 0x1, -R5 ;  /* 0x0000000127275824 */ /* 0x000fe200078e0a05 */
[----:B------:R-:W-:Y:S01]  /*afb0*/  @P4 LEA R11, R38, UR5, 0x2 ;  /* 0x00000005260b4c11 */ /* 0x000fe2000f8e10ff */
[----:B------:R4:W-:Y:S03]  /*afc0*/  @P1 STS [R2], R25 ;  /* 0x0000001902001388 */ /* 0x0009e60000000800 */
[----:B------:R-:W-:Y:S01]  /*afd0*/  @P5 LEA R6, R39, UR5, 0x2 ;  /* 0x0000000527065c11 */ /* 0x000fe2000f8e10ff */
[----:B------:R4:W-:Y:S04]  /*afe0*/  @P2 STS [R9], R28 ;  /* 0x0000001c09002388 */ /* 0x0009e80000000800 */
[----:B------:R4:W-:Y:S04]  /*aff0*/  @P3 STS [R37], R30 ;  /* 0x0000001e25003388 */ /* 0x0009e80000000800 */
[----:B------:R4:W-:Y:S04]  /*b000*/  @P4 STS [R11], R32 ;  /* 0x000000200b004388 */ /* 0x0009e80000000800 */
[----:B------:R4:W-:Y:S01]  /*b010*/  @P5 STS [R6], R33 ;  /* 0x0000002106005388 */ /* 0x0009e20000000800 */
[----:B------:R-:W-:Y:S06]  /*b020*/  BAR.SYNC.DEFER_BLOCKING 0x0 ;  /* 0x0000000000007b1d */ /* 0x000fec0000010000 */
[----:B01----:R-:W-:Y:S05]  /*b030*/  @P0 BRA `(.L_x_163) ;  /* 0x0000000400540947 */ /* 0x003fea0003800000 */
[----:B------:R-:W0:Y:S01]  /*b040*/  LDCU UR4, c[0x0][0x3ac] ;  /* 0x00007580ff0477ac */ /* 0x000e220008000800 */
[----:B----4-:R-:W-:Y:S01]  /*b050*/  VIADD R2, R10, UR7 ;  /* 0x000000070a027c36 */ /* 0x010fe20008000000 */
[----:B------:R-:W1:Y:S01]  /*b060*/  LDC.U8 R16, c[0x0][0x3b8] ;  /* 0x0000ee00ff107b82 */ /* 0x000e620000000000 */
[----:B------:R-:W-:Y:S03]  /*b070*/  BSSY.RECONVERGENT B0, `(.L_x_221) ;  /* 0x000001e000007945 */ /* 0x000fe60003800200 */
[----:B0-----:R-:W-:-:S05]  /*b080*/  IADD3 R2, PT, PT, -R2, UR4, R7 ;  /* 0x0000000402027c10 */ /* 0x001fca000fffe107 */
[----:B------:R-:W-:-:S04]  /*b090*/  VIADD R4, R2, 0xffffe97f ;  /* 0xffffe97f02047836 */ /* 0x000fc80000000000 */
[C---:B------:R-:W-:Y:S01]  /*b0a0*/  IMAD.HI.U32 R2, R4.reuse, -0x55555555, RZ ;  /* 0xaaaaaaab04027827 */ /* 0x040fe200078e00ff */
[----:B------:R-:W-:-:S04]  /*b0b0*/  ISETP.GE.U32.AND P1, PT, R4, 0x480, PT ;  /* 0x000004800400780c */ /* 0x000fc80003f26070 */
[----:B------:R-:W-:-:S04]  /*b0c0*/  SHF.R.U32.HI R2, RZ, 0x8, R2 ;  /* 0x00000008ff027819 */ /* 0x000fc80000011602 */
[----:B------:R-:W-:-:S04]  /*b0d0*/  LOP3.LUT R6, R2, 0x3, RZ, 0xc0, !PT ;  /* 0x0000000302067812 */ /* 0x000fc800078ec0ff */
[----:B------:R-:W-:-:S13]  /*b0e0*/  ISETP.NE.AND P0, PT, R6, 0x3, PT ;  /* 0x000000030600780c */ /* 0x000fda0003f05270 */
[----:B-1----:R-:W-:Y:S05]  /*b0f0*/  @!P0 BRA `(.L_x_222) ;  /* 0x0000000000548947 */ /* 0x002fea0003800000 */
[----:B------:R-:W-:Y:S01]  /*b100*/  VIADD R7, R2, 0x1 ;  /* 0x0000000102077836 */ /* 0x000fe20000000000 */
[C---:B------:R-:W-:Y:S01]  /*b110*/  LEA R2, R10.reuse, UR5, 0x2 ;  /* 0x000000050a027c11 */ /* 0x040fe2000f8e10ff */
[----:B------:R-:W-:Y:S01]  /*b120*/  IMAD.IADD R11, R10, 0x1, R5 ;  /* 0x000000010a0b7824 */ /* 0x000fe200078e0205 */
[----:B------:R-:W-:Y:S02]  /*b130*/  ISETP.NE.AND P2, PT, R16, RZ, PT ;  /* 0x000000ff1000720c */ /* 0x000fe40003f45270 */
[----:B------:R-:W-:-:S05]  /*b140*/  LOP3.LUT R7, R7, 0x3, RZ, 0xc0, !PT ;  /* 0x0000000307077812 */ /* 0x000fca00078ec0ff */
[----:B------:R-:W-:Y:S02]  /*b150*/  IMAD R10, R7, 0x180, R10 ;  /* 0x00000180070a7824 */ /* 0x000fe400078e020a */
[----:B------:R-:W-:-:S07]  /*b160*/  IMAD.MOV R4, RZ, RZ, -R7 ;  /* 0x000000ffff047224 */ /* 0x000fce00078e0a07 */
.L_x_223:
        /* <DEDUP_REMOVED lines=14> */
.L_x_222:
[----:B------:R-:W-:Y:S05]  /*b250*/  BSYNC.RECONVERGENT B0 ;  /* 0x0000000000007941 */ /* 0x000fea0003800200 */
.L_x_221:
[----:B------:R-:W-:Y:S05]  /*b260*/  @!P1 BRA `(.L_x_163) ;  /* 0x0000000000c89947 */ /* 0x000fea0003800000 */
[----:B------:R-:W1:Y:S01]  /*b270*/  S2UR UR6, SR_CgaCtaId ;  /* 0x00000000000679c3 */ /* 0x000e620000008800 */
[----:B------:R-:W-:Y:S01]  /*b280*/  UMOV UR4, 0x400 ;  /* 0x0000040000047882 */ /* 0x000fe20000000000 */
[----:B------:R-:W-:Y:S01]  /*b290*/  ISETP.NE.AND P0, PT, R16, RZ, PT ;  /* 0x000000ff1000720c */ /* 0x000fe20003f05270 */
[----:B------:R-:W-:Y:S01]  /*b2a0*/  IMAD.IADD R11, R10, 0x1, R5 ;  /* 0x000000010a0b7824 */ /* 0x000fe200078e0205 */
[----:B-1----:R-:W-:-:S06]  /*b2b0*/  ULEA UR4, UR6, UR4, 0x18 ;  /* 0x0000000406047291 */ /* 0x002fcc000f8ec0ff */
[----:B------:R-:W-:-:S05]  /*b2c0*/  LEA R2, R10, UR4, 0x2 ;  /* 0x000000040a027c11 */ /* 0x000fca000f8e10ff */
[----:B------:R-:W-:-:S07]  /*b2d0*/  VIADD R2, R2, 0xc00 ;  /* 0x00000c0002027836 */ /* 0x000fce0000000000 */
.L_x_224:
[----:B-1----:R-:W1:Y:S01]  /*b2e0*/  @!P0 LDC.64 R8, c[0x0][0x3d0] ;  /* 0x0000f400ff088b82 */ /* 0x002e620000000a00 */
[----:B------:R-:W-:Y:S01]  /*b2f0*/  CS2R R4, SRZ ;  /* 0x0000000000047805 */ /* 0x000fe2000001ff00 */
[----:B------:R-:W2:Y:S01]  /*b300*/  LDS R17, [R2+-0xc00] ;  /* 0xfff4000002117984 */ /* 0x000ea20000000800 */
[----:B------:R-:W-:-:S03]  /*b310*/  SHF.R.S32.HI R21, RZ, 0x1f, R11 ;  /* 0x0000001fff157819 */ /* 0x000fc6000001140b */
[----:B------:R-:W3:Y:S04]  /*b320*/  LDS R19, [R2+-0x600] ;  /* 0xfffa000002137984 */ /* 0x000ee80000000800 */
[----:B-1----:R-:W4:Y:S01]  /*b330*/  @!P0 LDG.E.64 R4, desc[UR8][R8.64] ;  /* 0x0000000808048981 */ /* 0x002f22000c1e1b00 */
[----:B------:R-:W-:-:S13]  /*b340*/  ISETP.NE.AND P0, PT, R16, RZ, PT ;  /* 0x000000ff1000720c */ /* 0x000fda0003f05270 */
[----:B0-----:R-:W0:Y:S01]  /*b350*/  @!P0 LDC.64 R12, c[0x0][0x3d0] ;  /* 0x0000f400ff0c8b82 */ /* 0x001e220000000a00 */
[----:B----4-:R-:W-:-:S05]  /*b360*/  IADD3 R4, P1, PT, R11, R4, RZ ;  /* 0x000000040b047210 */ /* 0x010fca0007f3e0ff */
[----:B------:R-:W-:Y:S01]  /*b370*/  IMAD.X R5, R21, 0x1, R5, P1 ;  /* 0x0000000115057824 */ /* 0x000fe200008e0605 */
[----:B------:R-:W-:-:S04]  /*b380*/  LEA R6, P1, R4, UR14, 0x2 ;  /* 0x0000000e04067c11 */ /* 0x000fc8000f8210ff */
[----:B------:R-:W-:Y:S02]  /*b390*/  LEA.HI.X R7, R4, UR15, R5, 0x2, P1 ;  /* 0x0000000f04077c11 */ /* 0x000fe400088f1405 */
[----:B------:R-:W-:-:S03]  /*b3a0*/  CS2R R4, SRZ ;  /* 0x0000000000047805 */ /* 0x000fc6000001ff00 */
[----:B--2---:R1:W-:Y:S04]  /*b3b0*/  STG.E desc[UR8][R6.64], R17 ;  /* 0x0000001106007986 */ /* 0x0043e8000c101908 */
[----:B0-----:R-:W2:Y:S01]  /*b3c0*/  @!P0 LDG.E.64 R4, desc[UR8][R12.64] ;  /* 0x000000080c048981 */ /* 0x001ea2000c1e1b00 */
[----:B------:R-:W0:Y:S03]  /*b3d0*/  @!P0 LDC.64 R14, c[0x0][0x3d0] ;  /* 0x0000f400ff0e8b82 */ /* 0x000e260000000a00 */
[----:B------:R-:W4:Y:S01]  /*b3e0*/  LDS R17, [R2] ;  /* 0x0000000002117984 */ /* 0x000f220000000800 */
[----:B--2---:R-:W-:-:S05]  /*b3f0*/  IADD3 R4, P1, PT, R11, R4, RZ ;  /* 0x000000040b047210 */ /* 0x004fca0007f3e0ff */
[----:B------:R-:W-:Y:S01]  /*b400*/  IMAD.X R5, R21, 0x1, R5, P1 ;  /* 0x0000000115057824 */ /* 0x000fe200008e0605 */
[----:B------:R-:W-:-:S04]  /*b410*/  LEA R8, P1, R4, UR14, 0x2 ;  /* 0x0000000e04087c11 */ /* 0x000fc8000f8210ff */
[----:B------:R-:W-:Y:S02]  /*b420*/  LEA.HI.X R9, R4, UR15, R5, 0x2, P1 ;  /* 0x0000000f04097c11 */ /* 0x000fe400088f1405 */
[----:B------:R-:W-:-:S03]  /*b430*/  CS2R R4, SRZ ;  /* 0x0000000000047805 */ /* 0x000fc6000001ff00 */
[----:B---3--:R-:W-:Y:S04]  /*b440*/  STG.E desc[UR8][R8.64+0x600], R19 ;  /* 0x0006001308007986 */ /* 0x008fe8000c101908 */
[----:B0-----:R-:W2:Y:S01]  /*b450*/  @!P0 LDG.E.64 R4, desc[UR8][R14.64] ;  /* 0x000000080e048981 */ /* 0x001ea2000c1e1b00 */
[----:B------:R-:W0:Y:S03]  /*b460*/  @!P0 LDC.64 R12, c[0x0][0x3d0] ;  /* 0x0000f400ff0c8b82 */ /* 0x000e260000000a00 */
[----:B------:R3:W5:Y:S01]  /*b470*/  LDS R9, [R2+0x600] ;  /* 0x0006000002097984 */ /* 0x0007620000000800 */
[----:B--2---:R-:W-:-:S05]  /*b480*/  IADD3 R4, P1, PT, R11, R4, RZ ;  /* 0x000000040b047210 */ /* 0x004fca0007f3e0ff */
[----:B------:R-:W-:Y:S01]  /*b490*/  IMAD.X R5, R21, 0x1, R5, P1 ;  /* 0x0000000115057824 */ /* 0x000fe200008e0605 */
[----:B-1----:R-:W-:-:S04]  /*b4a0*/  LEA R6, P1, R4, UR14, 0x2 ;  /* 0x0000000e04067c11 */ /* 0x002fc8000f8210ff */
[----:B------:R-:W-:Y:S02]  /*b4b0*/  LEA.HI.X R7, R4, UR15, R5, 0x2, P1 ;  /* 0x0000000f04077c11 */ /* 0x000fe400088f1405 */
[----:B------:R-:W-:-:S03]  /*b4c0*/  CS2R R4, SRZ ;  /* 0x0000000000047805 */ /* 0x000fc6000001ff00 */
[----:B----4-:R1:W-:Y:S04]  /*b4d0*/  STG.E desc[UR8][R6.64+0xc00], R17 ;  /* 0x000c001106007986 */ /* 0x0103e8000c101908 */
[----:B0-----:R-:W2:Y:S01]  /*b4e0*/  @!P0 LDG.E.64 R4, desc[UR8][R12.64] ;  /* 0x000000080c048981 */ /* 0x001ea2000c1e1b00 */
[----:B------:R-:W-:Y:S02]  /*b4f0*/  VIADD R10, R10, 0x600 ;  /* 0x000006000a0a7836 */ /* 0x000fe40000000000 */
[----:B---3--:R-:W-:Y:S01]  /*b500*/  VIADD R2, R2, 0x1800 ;  /* 0x0000180002027836 */ /* 0x008fe20000000000 */
[C---:B--2---:R-:W-:Y:S01]  /*b510*/  IADD3 R8, P1, PT, R11.reuse, R4, RZ ;  /* 0x000000040b087210 */ /* 0x044fe20007f3e0ff */
[----:B------:R-:W-:-:S04]  /*b520*/  VIADD R11, R11, 0x600 ;  /* 0x000006000b0b7836 */ /* 0x000fc80000000000 */
[----:B------:R-:W-:Y:S01]  /*b530*/  IMAD.X R5, R21, 0x1, R5, P1 ;  /* 0x0000000115057824 */ /* 0x000fe200008e0605 */
[----:B------:R-:W-:-:S04]  /*b540*/  LEA R4, P1, R8, UR14, 0x2 ;  /* 0x0000000e08047c11 */ /* 0x000fc8000f8210ff */
[----:B------:R-:W-:Y:S02]  /*b550*/  LEA.HI.X R5, R8, UR15, R5, 0x2, P1 ;  /* 0x0000000f08057c11 */ /* 0x000fe400088f1405 */
[----:B------:R-:W-:-:S03]  /*b560*/  ISETP.GE.AND P1, PT, R10, R3, PT ;  /* 0x000000030a00720c */ /* 0x000fc60003f26270 */
[----:B-----5:R1:W-:Y:S10]  /*b570*/  STG.E desc[UR8][R4.64+0x1200], R9 ;  /* 0x0012000904007986 */ /* 0x0203f4000c101908 */
[----:B------:R-:W-:Y:S05]  /*b580*/  @!P1 BRA `(.L_x_224) ;  /* 0xfffffffc00549947 */ /* 0x000fea000383ffff */
.L_x_163:
[----:B------:R-:W-:Y:S05]  /*b590*/  BSYNC.RECONVERGENT B1 ;  /* 0x0000000000017941 */ /* 0x000fea0003800200 */
.L_x_111:
[----:B01234-:R-:W0:Y:S02]  /*b5a0*/  S2R R2, SR_TID.X ;  /* 0x0000000000027919 */ /* 0x01fe240000002100 */
[----:B0-----:R-:W-:-:S13]  /*b5b0*/  ISETP.NE.AND P0, PT, R2, RZ, PT ;  /* 0x000000ff0200720c */ /* 0x001fda0003f05270 */
[----:B------:R-:W-:Y:S05]  /*b5c0*/  @P0 EXIT ;  /* 0x000000000000094d */ /* 0x000fea0003800000 */
[----:B------:R-:W0:Y:S02]  /*b5d0*/  LDCU.U8 UR4, c[0x0][0x3b9] ;  /* 0x00007720ff0477ac */ /* 0x000e240008000000 */
[----:B0-----:R-:W-:-:S09]  /*b5e0*/  UISETP.NE.AND UP0, UPT, UR4, URZ, UPT ;  /* 0x000000ff0400728c */ /* 0x001fd2000bf05270 */
[----:B------:R-:W-:Y:S05]  /*b5f0*/  BRA.U !UP0, `(.L_x_225) ;  /* 0x00000001082c7547 */ /* 0x000fea000b800000 */
[----:B------:R-:W0:Y:S01]  /*b600*/  LDCU.U8 UR4, c[0x0][0x3b8] ;  /* 0x00007700ff0477ac */ /* 0x000e220008000000 */
[----:B------:R-:W1:Y:S01]  /*b610*/  LDC.64 R4, c[0x0][0x398] ;  /* 0x0000e600ff047b82 */ /* 0x000e620000000a00 */
[----:B------:R-:W-:Y:S01]  /*b620*/  CS2R R2, SRZ ;  /* 0x0000000000027805 */ /* 0x000fe2000001ff00 */
[----:B0-----:R-:W-:-:S09]  /*b630*/  UISETP.NE.AND UP0, UPT, UR4, URZ, UPT ;  /* 0x000000ff0400728c */ /* 0x001fd2000bf05270 */
[----:B------:R-:W-:Y:S05]  /*b640*/  BRA.U UP0, `(.L_x_226) ;  /* 0x0000000100087547 */ /* 0x000fea000b800000 */
[----:B------:R-:W0:Y:S02]  /*b650*/  LDC.64 R2, c[0x0][0x3d0] ;  /* 0x0000f400ff027b82 */ /* 0x000e240000000a00 */
[----:B0-----:R-:W5:Y:S02]  /*b660*/  LDG.E.64 R2, desc[UR8][R2.64] ;  /* 0x0000000802027981 */ /* 0x001f64000c1e1b00 */
.L_x_226:
[----:B-----5:R-:W-:-:S04]  /*b670*/  IADD3 R2, P0, PT, R0, R2, RZ ;  /* 0x0000000200027210 */ /* 0x020fc80007f1e0ff */
[----:B------:R-:W-:-:S05]  /*b680*/  LEA.HI.X.SX32 R3, R0, R3, 0x1, P0 ;  /* 0x0000000300037211 */ /* 0x000fca00000f0eff */
[----:B-1----:R-:W-:Y:S01]  /*b690*/  STG.E.64 desc[UR8][R4.64], R2 ;  /* 0x0000000204007986 */ /* 0x002fe2000c101b08 */
[----:B------:R-:W-:Y:S05]  /*b6a0*/  EXIT ;  /* 0x000000000000794d */ /* 0x000fea0003800000 */
.L_x_225:
[----:B------:R-:W0:Y:S01]  /*b6b0*/  LDCU.U8 UR4, c[0x0][0x3b8] ;  /* 0x00007700ff0477ac */ /* 0x000e220008000000 */
[----:B------:R-:W1:Y:S01]  /*b6c0*/  LDC.64 R4, c[0x0][0x3d8] ;  /* 0x0000f600ff047b82 */ /* 0x000e620000000a00 */
[----:B------:R-:W-:Y:S01]  /*b6d0*/  CS2R R2, SRZ ;  /* 0x0000000000027805 */ /* 0x000fe2000001ff00 */
[----:B0-----:R-:W-:-:S09]  /*b6e0*/  UISETP.NE.AND UP0, UPT, UR4, URZ, UPT ;  /* 0x000000ff0400728c */ /* 0x001fd2000bf05270 */
[----:B------:R-:W-:Y:S05]  /*b6f0*/  BRA.U UP0, `(.L_x_227) ;  /* 0x0000000100087547 */ /* 0x000fea000b800000 */
[----:B------:R-:W0:Y:S02]  /*b700*/  LDC.64 R2, c[0x0][0x3d0] ;  /* 0x0000f400ff027b82 */ /* 0x000e240000000a00 */
[----:B0-----:R-:W5:Y:S02]  /*b710*/  LDG.E.64 R2, desc[UR8][R2.64] ;  /* 0x0000000802027981 */ /* 0x001f64000c1e1b00 */
.L_x_227:
[----:B-----5:R-:W-:-:S04]  /*b720*/  IADD3 R2, P0, PT, R0, R2, RZ ;  /* 0x0000000200027210 */ /* 0x020fc80007f1e0ff */
[----:B------:R-:W-:-:S05]  /*b730*/  LEA.HI.X.SX32 R3, R0, R3, 0x1, P0 ;  /* 0x0000000300037211 */ /* 0x000fca00000f0eff */
[----:B-1----:R-:W-:Y:S01]  /*b740*/  STG.E.64 desc[UR8][R4.64], R2 ;  /* 0x0000000204007986 */ /* 0x002fe2000c101b08 */
[----:B------:R-:W-:Y:S05]  /*b750*/  EXIT ;  /* 0x000000000000794d */ /* 0x000fea0003800000 */
.L_x_51:
[----:B------:R-:W-:Y:S01]  /*b760*/  BSSY B0, `(.L_x_228) ;  /* 0x0000006000007945 */ /* 0x000fe20003800000 */
[----:B------:R-:W-:Y:S01]  /*b770*/  PLOP3.LUT P6, PT, P6, PT, PT, 0x8, 0x80 ;  /* 0x000000000080781c */ /* 0x000fe200037ce170 */
[----:B------:R-:W-:-:S12]  /*b780*/  IMAD.MOV.U32 R6, RZ, RZ, -0x1 ;  /* 0xffffffffff067424 */ /* 0x000fd800078e00ff */
[----:B------:R-:W-:Y:S05]  /*b790*/  WARPSYNC.COLLECTIVE R6, `(.L_x_229) ;  /* 0x0000000006087348 */ /* 0x000fea0003c00000 */
[----:B------:R-:W-:Y:S01]  /*b7a0*/  VOTE.ANY P6, P6 ;  /* 0x0000000000ff7806 */ /* 0x000fe200030c0100 */
[----:B------:R-:W-:-:S12]  /*b7b0*/  ENDCOLLECTIVE ;  /* 0x000000000000791b */ /* 0x000fd80003800000 */
.L_x_229:
[----:B------:R-:W-:Y:S05]  /*b7c0*/  BSYNC B0 ;  /* 0x0000000000007941 */ /* 0x000fea0003800000 */
.L_x_228:
[----:B------:R-:W-:Y:S05]  /*b7d0*/  BRA `(.L_x_230) ;  /* 0xffffff78004c7947 */ /* 0x000fea000383ffff */
.L_x_53:
[----:B------:R-:W-:Y:S01]  /*b7e0*/  BSSY B0, `(.L_x_231) ;  /* 0x0000006000007945 */ /* 0x000fe20003800000 */
[----:B------:R-:W-:Y:S01]  /*b7f0*/  PLOP3.LUT P6, PT, P6, PT, PT, 0x8, 0x80 ;  /* 0x000000000080781c */ /* 0x000fe200037ce170 */
[----:B------:R-:W-:-:S12]  /*b800*/  IMAD.MOV.U32 R6, RZ, RZ, -0x1 ;  /* 0xffffffffff067424 */ /* 0x000fd800078e00ff */
[----:B------:R-:W-:Y:S05]  /*b810*/  WARPSYNC.COLLECTIVE R6, `(.L_x_232) ;  /* 0x0000000006087348 */ /* 0x000fea0003c00000 */
[----:B------:R-:W-:Y:S01]  /*b820*/  VOTE.ANY P6, P6 ;  /* 0x0000000000ff7806 */ /* 0x000fe200030c0100 */
[----:B------:R-:W-:-:S12]  /*b830*/  ENDCOLLECTIVE ;  /* 0x000000000000791b */ /* 0x000fd80003800000 */
.L_x_232:
[----:B------:R-:W-:Y:S05]  /*b840*/  BSYNC B0 ;  /* 0x0000000000007941 */ /* 0x000fea0003800000 */
.L_x_231:
[----:B------:R-:W-:Y:S05]  /*b850*/  BRA `(.L_x_233) ;  /* 0xffffff7800a87947 */ /* 0x000fea000383ffff */
.L_x_55:
[----:B------:R-:W0:Y:S01]  /*b860*/  S2R R14, SR_GEMASK ;  /* 0x00000000000e7919 */ /* 0x000e220000003c00 */
[----:B------:R-:W-:Y:S01]  /*b870*/  BSSY B0, `(.L_x_234) ;  /* 0x0000006000007945 */ /* 0x000fe20003800000 */
[----:B------:R-:W-:Y:S01]  /*b880*/  PLOP3.LUT P6, PT, P6, PT, PT, 0x8, 0x80 ;  /* 0x000000000080781c */ /* 0x000fe200037ce170 */
[----:B------:R-:W-:-:S12]  /*b890*/  IMAD.MOV.U32 R6, RZ, RZ, -0x1 ;  /* 0xffffffffff067424 */ /* 0x000fd800078e00ff */
[----:B0-----:R-:W-:Y:S05]  /*b8a0*/  WARPSYNC.COLLECTIVE R6, `(.L_x_235) ;  /* 0x0000000006087348 */ /* 0x001fea0003c00000 */
[----:B------:R-:W-:Y:S01]  /*b8b0*/  VOTE.ANY R6, PT, P6 ;  /* 0x0000000000067806 */ /* 0x000fe200030e0100 */
[----:B0-----:R-:W-:Y:S06]  /*b8c0*/  ENDCOLLECTIVE ;  /* 0x000000000000791b */ /* 0x001fec0003800000 */
.L_x_235:
[----:B------:R-:W-:Y:S05]  /*b8d0*/  BSYNC B0 ;  /* 0x0000000000007941 */ /* 0x000fea0003800000 */
.L_x_234:
[----:B------:R-:W-:Y:S01]  /*b8e0*/  LOP3.LUT R6, R6, 0x80000000, R14, 0xec, !PT ;  /* 0x8000000006067812 */ /* 0x000fe200078eec0e */
[----:B------:R-:W-:Y:S02]  /*b8f0*/  IMAD.MOV.U32 R9, RZ, RZ, 0x1 ;  /* 0x00000001ff097424 */ /* 0x000fe400078e00ff */
[----:B------:R-:W-:Y:S02]  /*b900*/  VIADD R46, R44, 0x2 ;  /* 0x000000022c2e7836 */ /* 0x000fe40000000000 */
[----:B------:R-:W-:Y:S02]  /*b910*/  VIADD R7, R6, 0xffffffff ;  /* 0xffffffff06077836 */ /* 0x000fe40000000000 */
[C---:B------:R-:W-:Y:S02]  /*b920*/  VIADD R48, R44.reuse, 0x4 ;  /* 0x000000042c307836 */ /* 0x040fe40000000000 */
[----:B------:R-:W-:Y:S01]  /*b930*/  VIADD R49, R44, 0x8 ;  /* 0x000000082c317836 */ /* 0x000fe20000000000 */
[----:B------:R-:W-:Y:S01]  /*b940*/  LOP3.LUT R7, R6, R7, RZ, 0xc, !PT ;  /* 0x0000000706077212 */ /* 0x000fe200078e0cff */
[----:B------:R-:W-:-:S02]  /*b950*/  IMAD.MOV.U32 R6, RZ, RZ, -0x1 ;  /* 0xffffffffff067424 */ /* 0x000fc400078e00ff */
[----:B------:R-:W-:Y:S01]  /*b960*/  VIADD R50, R44, 0x10 ;  /* 0x000000102c327836 */ /* 0x000fe20000000000 */
[----:B------:R0:W1:Y:S06]  /*b970*/  POPC R8, R7 ;  /* 0x0000000700087309 */ /* 0x00006c0000000000 */
[----:B01----:R-:W-:Y:S05]  /*b980*/  WARPSYNC.COLLECTIVE R6, `(.L_x_236) ;  /* 0x0000000006087348 */ /* 0x003fea0003c00000 */
[----:B-1----:R1:W2:Y:S02]  /*b990*/  SHFL.DOWN P6, R12, R5, R9, R8 ;  /* 0x08000009050c7389 */ /* 0x0022a400000c0008 */
[----:B012---:R-:W-:Y:S05]  /*b9a0*/  ENDCOLLECTIVE ;  /* 0x000000000000791b */ /* 0x007fea0003800000 */
.L_x_236:
[----:B------:R-:W-:Y:S01]  /*b9b0*/  ISETP.GE.AND P0, PT, R44, R8, PT ;  /* 0x000000082c00720c */ /* 0x000fe20003f06270 */
[----:B------:R-:W-:-:S03]  /*b9c0*/  IMAD.MOV.U32 R9, RZ, RZ, 0x2 ;  /* 0x00000002ff097424 */ /* 0x000fc600078e00ff */
[----:B------:R-:W-:Y:S02]  /*b9d0*/  SEL R12, R12, RZ, !P0 ;  /* 0x000000ff0c0c7207 */ /* 0x000fe40004000000 */
[----:B------:R-:W-:-:S03]  /*b9e0*/  ISETP.GT.AND P0, PT, R46, R8, PT ;  /* 0x000000082e00720c */ /* 0x000fc60003f04270 */
[----:B------:R-:W-:-:S04]  /*b9f0*/  IMAD.IADD R11, R12, 0x1, R5 ;  /* 0x000000010c0b7824 */ /* 0x000fc800078e0205 */
[----:B------:R-:W-:-:S07]  /*ba00*/  IMAD.MOV.U32 R5, RZ, RZ, R11 ;  /* 0x000000ffff057224 */ /* 0x000fce00078e000b */
[----:B------:R-:W-:Y:S05]  /*ba10*/  WARPSYNC.COLLECTIVE R6, `(.L_x_237) ;  /* 0x0000000006087348 */ /* 0x000fea0003c00000 */
[----:B------:R0:W1:Y:S02]  /*ba20*/  SHFL.DOWN P6, R12, R5, R9, R8 ;  /* 0x08000009050c7389 */ /* 0x00006400000c0008 */
[----:B01----:R-:W-:Y:S05]  /*ba30*/  ENDCOLLECTIVE ;  /* 0x000000000000791b */ /* 0x003fea0003800000 */
.L_x_237:
[----:B------:R-:W-:Y:S01]  /*ba40*/  IMAD.MOV.U32 R9, RZ, RZ, 0x4 ;  /* 0x00000004ff097424 */ /* 0x000fe200078e00ff */
[----:B------:R-:W-:Y:S02]  /*ba50*/  SEL R12, R12, RZ, !P0 ;  /* 0x000000ff0c0c7207 */ /* 0x000fe40004000000 */
[----:B------:R-:W-:-:S03]  /*ba60*/  ISETP.GT.AND P0, PT, R48, R8, PT ;  /* 0x000000083000720c */ /* 0x000fc60003f04270 */
[----:B------:R-:W-:Y:S02]  /*ba70*/  IMAD.IADD R51, R11, 0x1, R12 ;  /* 0x000000010b337824 */ /* 0x000fe400078e020c */
[----:B------:R-:W0:Y:S02]  /*ba80*/  LDC.64 R10, c[0x0][0x3a0] ;  /* 0x0000e800ff0a7b82 */ /* 0x000e240000000a00 */
[----:B------:R-:W-:-:S07]  /*ba90*/  IMAD.MOV.U32 R5, RZ, RZ, R51 ;  /* 0x000000ffff057224 */ /* 0x000fce00078e0033 */
[----:B0-----:R-:W-:Y:S05]  /*baa0*/  WARPSYNC.COLLECTIVE R6, `(.L_x_238) ;  /* 0x0000000006087348 */ /* 0x001fea0003c00000 */
[----:B------:R1:W2:Y:S02]  /*bab0*/  SHFL.DOWN P6, R12, R5, R9, R8 ;  /* 0x08000009050c7389 */ /* 0x0002a400000c0008 */
[----:B012---:R-:W-:Y:S05]  /*bac0*/  ENDCOLLECTIVE ;  /* 0x000000000000791b */ /* 0x007fea0003800000 */
.L_x_238:
[----:B------:R-:W-:Y:S01]  /*bad0*/  IMAD.MOV.U32 R9, RZ, RZ, 0x8 ;  /* 0x00000008ff097424 */ /* 0x000fe200078e00ff */
[----:B------:R-:W-:-:S05]  /*bae0*/  IADD3 R10, P1, PT, R10, 0x100, RZ ;  /* 0x000001000a0a7810 */ /* 0x000fca0007f3e0ff */
[----:B------:R-:W-:Y:S01]  /*baf0*/  IMAD.X R11, RZ, RZ, R11, P1 ;  /* 0x000000ffff0b7224 */ /* 0x000fe200008e060b */
[----:B------:R-:W-:Y:S02]  /*bb00*/  SEL R12, R12, RZ, !P0 ;  /* 0x000000ff0c0c7207 */ /* 0x000fe40004000000 */
[----:B------:R-:W-:-:S03]  /*bb10*/  ISETP.GT.AND P0, PT, R49, R8, PT ;  /* 0x000000083100720c */ /* 0x000fc60003f04270 */
[----:B------:R-:W-:-:S04]  /*bb20*/  IMAD.IADD R53, R51, 0x1, R12 ;  /* 0x0000000133357824 */ /* 0x000fc800078e020c */
[----:B------:R-:W-:-:S07]  /*bb30*/  IMAD.MOV.U32 R5, RZ, RZ, R53 ;  /* 0x000000ffff057224 */ /* 0x000fce00078e0035 */
[----:B------:R-:W-:Y:S05]  /*bb40*/  WARPSYNC.COLLECTIVE R6, `(.L_x_239) ;  /* 0x0000000006087348 */ /* 0x000fea0003c00000 */
[----:B------:R0:W1:Y:S02]  /*bb50*/  SHFL.DOWN P6, R12, R5, R9, R8 ;  /* 0x08000009050c7389 */ /* 0x00006400000c0008 */
[----:B01----:R-:W-:Y:S05]  /*bb60*/  ENDCOLLECTIVE ;  /* 0x000000000000791b */ /* 0x003fea0003800000 */
.L_x_239:
[----:B------:R-:W-:Y:S01]  /*bb70*/  IMAD.MOV.U32 R9, RZ, RZ, 0x10 ;  /* 0x00000010ff097424 */ /* 0x000fe200078e00ff */
[----:B------:R-:W-:Y:S02]  /*bb80*/  SEL R12, R12, RZ, !P0 ;  /* 0x000000ff0c0c7207 */ /* 0x000fe40004000000 */
[----:B------:R-:W-:-:S03]  /*bb90*/  ISETP.GT.AND P0, PT, R50, R8, PT ;  /* 0x000000083200720c */ /* 0x000fc60003f04270 */
[----:B------:R-:W-:-:S04]  /*bba0*/  IMAD.IADD R55, R53, 0x1, R12 ;  /* 0x0000000135377824 */ /* 0x000fc800078e020c */
[----:B------:R-:W-:-:S07]  /*bbb0*/  IMAD.MOV.U32 R5, RZ, RZ, R55 ;  /* 0x000000ffff057224 */ /* 0x000fce00078e0037 */
[----:B------:R-:W-:Y:S05]  /*bbc0*/  WARPSYNC.COLLECTIVE R6, `(.L_x_240) ;  /* 0x0000000006087348 */ /* 0x000fea0003c00000 */
[----:B------:R0:W1:Y:S02]  /*bbd0*/  SHFL.DOWN P6, R12, R5, R9, R8 ;  /* 0x08000009050c7389 */ /* 0x00006400000c0008 */
[----:B01----:R-:W-:Y:S05]  /*bbe0*/  ENDCOLLECTIVE ;  /* 0x000000000000791b */ /* 0x003fea0003800000 */
.L_x_240:
[----:B------:R-:W-:Y:S02]  /*bbf0*/  ISETP.NE.AND P6, PT, R4, 0x65, PT ;  /* 0x000000650400780c */ /* 0x000fe40003fc5270 */
[----:B------:R-:W-:-:S05]  /*bc00*/  SEL R12, R12, RZ, !P0 ;  /* 0x000000ff0c0c7207 */ /* 0x000fca0004000000 */
[----:B------:R-:W-:-:S07]  /*bc10*/  IMAD.IADD R52, R55, 0x1, R12 ;  /* 0x0000000137347824 */ /* 0x000fce00078e020c */
[----:B------:R-:W-:Y:S05]  /*bc20*/  WARPSYNC.COLLECTIVE R6, `(.L_x_241) ;  /* 0x0000000006087348 */ /* 0x000fea0003c00000 */
[----:B------:R-:W-:Y:S01]  /*bc30*/  VOTE.ALL P6, P6 ;  /* 0x0000000000ff7806 */ /* 0x000fe200030c0000 */
[----:B------:R-:W-:-:S12]  /*bc40*/  ENDCOLLECTIVE ;  /* 0x000000000000791b */ /* 0x000fd80003800000 */
.L_x_241:
[----:B------:R-:W-:Y:S05]  /*bc50*/  BRA `(.L_x_242) ;  /* 0xffffff7800447947 */ /* 0x000fea000383ffff */
.L_x_57:
[----:B------:R-:W-:Y:S01]  /*bc60*/  BSSY B0, `(.L_x_243) ;  /* 0x0000006000007945 */ /* 0x000fe20003800000 */
[----:B------:R-:W-:Y:S01]  /*bc70*/  PLOP3.LUT P6, PT, P6, PT, PT, 0x8, 0x80 ;  /* 0x000000000080781c */ /* 0x000fe200037ce170 */
[----:B------:R-:W-:-:S12]  /*bc80*/  IMAD.MOV.U32 R6, RZ, RZ, -0x1 ;  /* 0xffffffffff067424 */ /* 0x000fd800078e00ff */
[----:B------:R-:W-:Y:S05]  /*bc90*/  WARPSYNC.COLLECTIVE R6, `(.L_x_244) ;  /* 0x0000000006087348 */ /* 0x000fea0003c00000 */
[----:B------:R-:W-:Y:S01]  /*bca0*/  VOTE.ANY P6, P6 ;  /* 0x0000000000ff7806 */ /* 0x000fe200030c0100 */
[----:B------:R-:W-:-:S12]  /*bcb0*/  ENDCOLLECTIVE ;  /* 0x000000000000791b */ /* 0x000fd80003800000 */
.L_x_244:
[----:B------:R-:W-:Y:S05]  /*bcc0*/  BSYNC B0 ;  /* 0x0000000000007941 */ /* 0x000fea0003800000 */
.L_x_243:
[----:B------:R-:W-:Y:S05]  /*bcd0*/  BRA `(.L_x_245) ;  /* 0xffffff7800547947 */ /* 0x000fea000383ffff */
.L_x_59:
[----:B------:R-:W-:Y:S01]  /*bce0*/  BSSY B0, `(.L_x_246) ;  /* 0x0000006000007945 */ /* 0x000fe20003800000 */
[----:B------:R-:W-:Y:S01]  /*bcf0*/  PLOP3.LUT P6, PT, P6, PT, PT, 0x8, 0x80 ;  /* 0x000000000080781c */ /* 0x000fe200037ce170 */
[----:B------:R-:W-:-:S12]  /*bd00*/  IMAD.MOV.U32 R6, RZ, RZ, -0x1 ;  /* 0xffffffffff067424 */ /* 0x000fd800078e00ff */
[----:B------:R-:W-:Y:S05]  /*bd10*/  WARPSYNC.COLLECTIVE R6, `(.L_x_247) ;  /* 0x0000000006087348 */ /* 0x000fea0003c00000 */
[----:B------:R-:W-:Y:S01]  /*bd20*/  VOTE.ANY P6, P6 ;  /* 0x0000000000ff7806 */ /* 0x000fe200030c0100 */
[----:B------:R-:W-:-:S12]  /*bd30*/  ENDCOLLECTIVE ;  /* 0x000000000000791b */ /* 0x000fd80003800000 */
.L_x_247:
[----:B------:R-:W-:Y:S05]  /*bd40*/  BSYNC B0 ;  /* 0x0000000000007941 */ /* 0x000fea0003800000 */
.L_x_246:
[----:B------:R-:W-:Y:S05]  /*bd50*/  BRA `(.L_x_248) ;  /* 0xffffff7800b07947 */ /* 0x000fea000383ffff */
.L_x_61:
[----:B------:R-:W-:Y:S01]  /*bd60*/  BSSY B0, `(.L_x_249) ;  /* 0x0000006000007945 */ /* 0x000fe20003800000 */
[----:B------:R-:W-:Y:S01]  /*bd70*/  PLOP3.LUT P6, PT, P6, PT, PT, 0x8, 0x80 ;  /* 0x000000000080781c */ /* 0x000fe200037ce170 */
[----:B------:R-:W-:-:S12]  /*bd80*/  IMAD.MOV.U32 R6, RZ, RZ, -0x1 ;  /* 0xffffffffff067424 */ /* 0x000fd800078e00ff */
[----:B------:R-:W-:Y:S05]  /*bd90*/  WARPSYNC.COLLECTIVE R6, `(.L_x_250) ;  /* 0x0000000006087348 */ /* 0x000fea0003c00000 */
[----:B------:R-:W-:Y:S01]  /*bda0*/  VOTE.ANY R6, PT, P6 ;  /* 0x0000000000067806 */ /* 0x000fe200030e0100 */
[----:B------:R-:W-:Y:S06]  /*bdb0*/  ENDCOLLECTIVE ;  /* 0x000000000000791b */ /* 0x000fec0003800000 */
.L_x_250:
[----:B------:R-:W-:Y:S05]  /*bdc0*/  BSYNC B0 ;  /* 0x0000000000007941 */ /* 0x000fea0003800000 */
.L_x_249:
[----:B------:R-:W-:Y:S01]  /*bdd0*/  LOP3.LUT R6, R6, 0x80000000, R14, 0xec, !PT ;  /* 0x8000000006067812 */ /* 0x000fe200078eec0e */
[----:B------:R-:W-:-:S04]  /*bde0*/  VIADD R47, R47, 0xffffffe0 ;  /* 0xffffffe02f2f7836 */ /* 0x000fc80000000000 */
[----:B------:R-:W-:-:S05]  /*bdf0*/  VIADD R9, R6, 0xffffffff ;  /* 0xffffffff06097836 */ /* 0x000fca0000000000 */
[----:B------:R-:W-:Y:S01]  /*be00*/  LOP3.LUT R53, R6, R9, RZ, 0xc, !PT ;  /* 0x0000000906357212 */ /* 0x000fe200078e0cff */
[----:B------:R-:W-:Y:S02]  /*be10*/  IMAD.MOV.U32 R9, RZ, RZ, 0x1 ;  /* 0x00000001ff097424 */ /* 0x000fe400078e00ff */
[----:B------:R-:W-:Y:S01]  /*be20*/  IMAD.MOV.U32 R6, RZ, RZ, -0x1 ;  /* 0xffffffffff067424 */ /* 0x000fe200078e00ff */
[----:B------:R0:W1:Y:S06]  /*be30*/  POPC R8, R53 ;  /* 0x0000003500087309 */ /* 0x00006c0000000000 */
[----:B01----:R-:W-:Y:S05]  /*be40*/  WARPSYNC.COLLECTIVE R6, `(.L_x_251) ;  /* 0x0000000006087348 */ /* 0x003fea0003c00000 */
[----:B-1----:R1:W2:Y:S02]  /*be50*/  SHFL.DOWN P6, R12, R5, R9, R8 ;  /* 0x08000009050c7389 */ /* 0x0022a400000c0008 */
[----:B012---:R-:W-:Y:S05]  /*be60*/  ENDCOLLECTIVE ;  /* 0x000000000000791b */ /* 0x007fea0003800000 */
.L_x_251:
        /* <DEDUP_REMOVED lines=9> */
.L_x_252:
        /* <DEDUP_REMOVED lines=8> */
.L_x_253:
        /* <DEDUP_REMOVED lines=8> */
.L_x_254:
        /* <DEDUP_REMOVED lines=8> */
.L_x_255:
[----:B------:R-:W-:Y:S02]  /*c080*/  ISETP.NE.AND P6, PT, R4, 0x65, PT ;  /* 0x000000650400780c */ /* 0x000fe40003fc5270 */
[----:B------:R-:W-:-:S04]  /*c090*/  SEL R12, R12, RZ, !P0 ;  /* 0x000000ff0c0c7207 */ /* 0x000fc80004000000 */
[----:B------:R-:W-:-:S07]  /*c0a0*/  IADD3 R52, PT, PT, R51, R12, R52 ;  /* 0x0000000c33347210 */ /* 0x000fce0007ffe034 */
[----:B------:R-:W-:Y:S05]  /*c0b0*/  WARPSYNC.COLLECTIVE R6, `(.L_x_256) ;  /* 0x0000000006087348 */ /* 0x000fea0003c00000 */
[----:B------:R-:W-:Y:S01]  /*c0c0*/  VOTE.ALL P6, P6 ;  /* 0x0000000000ff7806 */ /* 0x000fe200030c0000 */
[----:B------:R-:W-:-:S12]  /*c0d0*/  ENDCOLLECTIVE ;  /* 0x000000000000791b */ /* 0x000fd80003800000 */
.L_x_256:
[----:B------:R-:W-:Y:S05]  /*c0e0*/  BRA `(.L_x_257) ;  /* 0xffffff78004c7947 */ /* 0x000fea000383ffff */
.L_x_165:
[----:B------:R-:W-:Y:S01]  /*c0f0*/  BSSY B0, `(.L_x_258) ;  /* 0x0000006000007945 */ /* 0x000fe20003800000 */
[----:B------:R-:W-:Y:S01]  /*c100*/  PLOP3.LUT P6, PT, P6, PT, PT, 0x8, 0x80 ;  /* 0x000000000080781c */ /* 0x000fe200037ce170 */
[----:B------:R-:W-:-:S12]  /*c110*/  IMAD.MOV.U32 R6, RZ, RZ, -0x1 ;  /* 0xffffffffff067424 */ /* 0x000fd800078e00ff */
[----:B------:R-:W-:Y:S05]  /*c120*/  WARPSYNC.COLLECTIVE R6, `(.L_x_259) ;  /* 0x0000000006087348 */ /* 0x000fea0003c00000 */
[----:B------:R-:W-:Y:S01]  /*c130*/  VOTE.ANY P6, P6 ;  /* 0x0000000000ff7806 */ /* 0x000fe200030c0100 */
[----:B------:R-:W-:-:S12]  /*c140*/  ENDCOLLECTIVE ;  /* 0x000000000000791b */ /* 0x000fd80003800000 */
.L_x_259:
[----:B------:R-:W-:Y:S05]  /*c150*/  BSYNC B0 ;  /* 0x0000000000007941 */ /* 0x000fea0003800000 */
.L_x_258:
[----:B------:R-:W-:Y:S05]  /*c160*/  BRA `(.L_x_260) ;  /* 0xffffffcc00e47947 */ /* 0x000fea000383ffff */
.L_x_167:
[----:B------:R-:W-:Y:S01]  /*c170*/  BSSY B0, `(.L_x_261) ;  /* 0x0000006000007945 */ /* 0x000fe20003800000 */
[----:B------:R-:W-:Y:S01]  /*c180*/  PLOP3.LUT P6, PT, P6, PT, PT, 0x8, 0x80 ;  /* 0x000000000080781c */ /* 0x000fe200037ce170 */
[----:B------:R-:W-:-:S12]  /*c190*/  IMAD.MOV.U32 R6, RZ, RZ, -0x1 ;  /* 0xffffffffff067424 */ /* 0x000fd800078e00ff */
[----:B------:R-:W-:Y:S05]  /*c1a0*/  WARPSYNC.COLLECTIVE R6, `(.L_x_262) ;  /* 0x0000000006087348 */ /* 0x000fea0003c00000 */
[----:B------:R-:W-:Y:S01]  /*c1b0*/  VOTE.ANY P6, P6 ;  /* 0x0000000000ff7806 */ /* 0x000fe200030c0100 */
[----:B------:R-:W-:-:S12]  /*c1c0*/  ENDCOLLECTIVE ;  /* 0x000000000000791b */ /* 0x000fd80003800000 */
.L_x_262:
[----:B------:R-:W-:Y:S05]  /*c1d0*/  BSYNC B0 ;  /* 0x0000000000007941 */ /* 0x000fea0003800000 */
.L_x_261:
[----:B------:R-:W-:Y:S05]  /*c1e0*/  BRA `(.L_x_263) ;  /* 0xffffffd000407947 */ /* 0x000fea000383ffff */
.L_x_169:
[----:B------:R-:W-:Y:S01]  /*c1f0*/  BSSY B0, `(.L_x_264) ;  /* 0x0000006000007945 */ /* 0x000fe20003800000 */
[----:B------:R-:W-:Y:S01]  /*c200*/  PLOP3.LUT P6, PT, P6, PT, PT, 0x8, 0x80 ;  /* 0x000000000080781c */ /* 0x000fe200037ce170 */
[----:B------:R-:W-:-:S12]  /*c210*/  IMAD.MOV.U32 R6, RZ, RZ, -0x1 ;  /* 0xffffffffff067424 */ /* 0x000fd800078e00ff */
[----:B------:R-:W-:Y:S05]  /*c220*/  WARPSYNC.COLLECTIVE R6, `(.L_x_265) ;  /* 0x0000000006087348 */ /* 0x000fea0003c00000 */
[----:B------:R-:W-:Y:S01]  /*c230*/  VOTE.ANY R6, PT, P6 ;  /* 0x0000000000067806 */ /* 0x000fe200030e0100 */
[----:B------:R-:W-:Y:S06]  /*c240*/  ENDCOLLECTIVE ;  /* 0x000000000000791b */ /* 0x000fec0003800000 */
.L_x_265:
[----:B------:R-:W-:Y:S05]  /*c250*/  BSYNC B0 ;  /* 0x0000000000007941 */ /* 0x000fea0003800000 */
.L_x_264:
[----:B------:R-:W0:Y:S01]  /*c260*/  S2R R46, SR_GEMASK ;  /* 0x00000000002e7919 */ /* 0x000e220000003c00 */
[C---:B------:R-:W-:Y:S02]  /*c270*/  VIADD R47, R41.reuse, 0x2 ;  /* 0x00000002292f7836 */ /* 0x040fe40000000000 */
[C---:B------:R-:W-:Y:S02]  /*c280*/  VIADD R48, R41.reuse, 0x4 ;  /* 0x0000000429307836 */ /* 0x040fe40000000000 */
[C---:B------:R-:W-:Y:S02]  /*c290*/  VIADD R49, R41.reuse, 0x8 ;  /* 0x0000000829317836 */ /* 0x040fe40000000000 */
[----:B------:R-:W-:Y:S01]  /*c2a0*/  VIADD R50, R41, 0x10 ;  /* 0x0000001029327836 */ /* 0x000fe20000000000 */
[----:B0-----:R-:W-:-:S05]  /*c2b0*/  LOP3.LUT R6, R6, 0x80000000, R46, 0xec, !PT ;  /* 0x8000000006067812 */ /* 0x001fca00078eec2e */
[----:B------:R-:W-:-:S05]  /*c2c0*/  VIADD R9, R6, 0xffffffff ;  /* 0xffffffff06097836 */ /* 0x000fca0000000000 */
[----:B------:R-:W-:Y:S01]  /*c2d0*/  LOP3.LUT R54, R6, R9, RZ, 0xc, !PT ;  /* 0x0000000906367212 */ /* 0x000fe200078e0cff */
[----:B------:R-:W-:Y:S02]  /*c2e0*/  IMAD.MOV.U32 R9, RZ, RZ, 0x1 ;  /* 0x00000001ff097424 */ /* 0x000fe400078e00ff */
[----:B------:R-:W-:-:S03]  /*c2f0*/  IMAD.MOV.U32 R6, RZ, RZ, -0x1 ;  /* 0xffffffffff067424 */ /* 0x000fc600078e00ff */
[----:B------:R-:W0:Y:S02]  /*c300*/  POPC R54, R54 ;  /* 0x0000003600367309 */ /* 0x000e240000000000 */
[----:B0-----:R-:W-:-:S07]  /*c310*/  IMAD.MOV.U32 R8, RZ, RZ, R54 ;  /* 0x000000ffff087224 */ /* 0x001fce00078e0036 */
[----:B------:R-:W-:Y:S05]  /*c320*/  WARPSYNC.COLLECTIVE R6, `(.L_x_266) ;  /* 0x0000000006087348 */ /* 0x000fea0003c00000 */
[----:B------:R0:W1:Y:S02]  /*c330*/  SHFL.DOWN P6, R12, R5, R9, R8 ;  /* 0x08000009050c7389 */ /* 0x00006400000c0008 */
[----:B01----:R-:W-:Y:S05]  /*c340*/  ENDCOLLECTIVE ;  /* 0x000000000000791b */ /* 0x003fea0003800000 */
.L_x_266:
[----:B------:R-:W-:Y:S01]  /*c350*/  IMAD.MOV.U32 R9, RZ, RZ, 0x2 ;  /* 0x00000002ff097424 */ /* 0x000fe200078e00ff */
[----:B------:R-:W-:-:S04]  /*c360*/  ISETP.GE.AND P6, PT, R41, R54, PT ;  /* 0x000000362900720c */ /* 0x000fc80003fc6270 */
[----:B------:R-:W-:-:S05]  /*c370*/  SEL R12, R12, RZ, !P6 ;  /* 0x000000ff0c0c7207 */ /* 0x000fca0007000000 */
[----:B------:R-:W-:-:S04]  /*c380*/  IMAD.IADD R43, R12, 0x1, R5 ;  /* 0x000000010c2b7824 */ /* 0x000fc800078e0205 */
[----:B------:R-:W-:-:S07]  /*c390*/  IMAD.MOV.U32 R5, RZ, RZ, R43 ;  /* 0x000000ffff057224 */ /* 0x000fce00078e002b */
[----:B------:R-:W-:Y:S05]  /*c3a0*/  WARPSYNC.COLLECTIVE R6, `(.L_x_267) ;  /* 0x0000000006087348 */ /* 0x000fea0003c00000 */
[----:B------:R0:W1:Y:S02]  /*c3b0*/  SHFL.DOWN P6, R12, R5, R9, R8 ;  /* 0x08000009050c7389 */ /* 0x00006400000c0008 */
[----:B01----:R-:W-:Y:S05]  /*c3c0*/  ENDCOLLECTIVE ;  /* 0x000000000000791b */ /* 0x003fea0003800000 */
.L_x_267:
[----:B------:R-:W-:Y:S01]  /*c3d0*/  IMAD.MOV.U32 R9, RZ, RZ, 0x4 ;  /* 0x00000004ff097424 */ /* 0x000fe200078e00ff */
[----:B------:R-:W-:-:S04]  /*c3e0*/  ISETP.GT.AND P6, PT, R47, R54, PT ;  /* 0x000000362f00720c */ /* 0x000fc80003fc4270 */
[----:B------:R-:W-:-:S05]  /*c3f0*/  SEL R12, R12, RZ, !P6 ;  /* 0x000000ff0c0c7207 */ /* 0x000fca0007000000 */
[----:B------:R-:W-:Y:S02]  /*c400*/  IMAD.IADD R51, R43, 0x1, R12 ;  /* 0x000000012b337824 */ /* 0x000fe400078e020c */
[----:B------:R-:W0:Y:S02]  /*c410*/  LDC.64 R42, c[0x0][0x3a0] ;  /* 0x0000e800ff2a7b82 */ /* 0x000e240000000a00 */
[----:B------:R-:W-:-:S07]  /*c420*/  IMAD.MOV.U32 R5, RZ, RZ, R51 ;  /* 0x000000ffff057224 */ /* 0x000fce00078e0033 */
[----:B0-----:R-:W-:Y:S05]  /*c430*/  WARPSYNC.COLLECTIVE R6, `(.L_x_268) ;  /* 0x0000000006087348 */ /* 0x001fea0003c00000 */
[----:B------:R1:W2:Y:S02]  /*c440*/  SHFL.DOWN P6, R12, R5, R9, R8 ;  /* 0x08000009050c7389 */ /* 0x0002a400000c0008 */
[----:B012---:R-:W-:Y:S05]  /*c450*/  ENDCOLLECTIVE ;  /* 0x000000000000791b */ /* 0x007fea0003800000 */
.L_x_268:
[----:B------:R-:W-:Y:S01]  /*c460*/  IMAD.MOV.U32 R9, RZ, RZ, 0x8 ;  /* 0x00000008ff097424 */ /* 0x000fe200078e00ff */
[----:B------:R-:W-:-:S04]  /*c470*/  ISETP.GT.AND P6, PT, R48, R54, PT ;  /* 0x000000363000720c */ /* 0x000fc80003fc4270 */
[----:B------:R-:W-:-:S05]  /*c480*/  SEL R12, R12, RZ, !P6 ;  /* 0x000000ff0c0c7207 */ /* 0x000fca0007000000 */
[----:B------:R-:W-:-:S04]  /*c490*/  IMAD.IADD R53, R51, 0x1, R12 ;  /* 0x0000000133357824 */ /* 0x000fc800078e020c */
[----:B------:R-:W-:-:S07]  /*c4a0*/  IMAD.MOV.U32 R5, RZ, RZ, R53 ;  /* 0x000000ffff057224 */ /* 0x000fce00078e0035 */
[----:B------:R-:W-:Y:S05]  /*c4b0*/  WARPSYNC.COLLECTIVE R6, `(.L_x_269) ;  /* 0x0000000006087348 */ /* 0x000fea0003c00000 */
[----:B------:R0:W1:Y:S02]  /*c4c0*/  SHFL.DOWN P6, R12, R5, R9, R8 ;  /* 0x08000009050c7389 */ /* 0x00006400000c0008 */
[----:B01----:R-:W-:Y:S05]  /*c4d0*/  ENDCOLLECTIVE ;  /* 0x000000000000791b */ /* 0x003fea0003800000 */
.L_x_269:
[----:B------:R-:W-:Y:S01]  /*c4e0*/  IMAD.MOV.U32 R9, RZ, RZ, 0x10 ;  /* 0x00000010ff097424 */ /* 0x000fe200078e00ff */
[----:B------:R-:W-:-:S04]  /*c4f0*/  ISETP.GT.AND P6, PT, R49, R54, PT ;  /* 0x000000363100720c */ /* 0x000fc80003fc4270 */
[----:B------:R-:W-:Y:S02]  /*c500*/  SEL R12, R12, RZ, !P6 ;  /* 0x000000ff0c0c7207 */ /* 0x000fe40007000000 */
[----:B------:R-:W-:-:S03]  /*c510*/  IADD3 R42, P6, PT, R42, 0x100, RZ ;  /* 0x000001002a2a7810 */ /* 0x000fc60007fde0ff */
[----:B------:R-:W-:Y:S02]  /*c520*/  IMAD.IADD R51, R53, 0x1, R12 ;  /* 0x0000000135337824 */ /* 0x000fe400078e020c */
[----:B------:R-:W-:Y:S02]  /*c530*/  IMAD.X R43, RZ, RZ, R43, P6 ;  /* 0x000000ffff2b7224 */ /* 0x000fe400030e062b */
[----:B------:R-:W-:-:S07]  /*c540*/  IMAD.MOV.U32 R5, RZ, RZ, R51 ;  /* 0x000000ffff057224 */ /* 0x000fce00078e0033 */
[----:B------:R-:W-:Y:S05]  /*c550*/  WARPSYNC.COLLECTIVE R6, `(.L_x_270) ;  /* 0x0000000006087348 */ /* 0x000fea0003c00000 */
[----:B------:R0:W1:Y:S02]  /*c560*/  SHFL.DOWN P6, R12, R5, R9, R8 ;  /* 0x08000009050c7389 */ /* 0x00006400000c0008 */
[----:B01----:R-:W-:Y:S05]  /*c570*/  ENDCOLLECTIVE ;  /* 0x000000000000791b */ /* 0x003fea0003800000 */
.L_x_270:
[----:B------:R-:W-:-:S04]  /*c580*/  ISETP.GT.AND P6, PT, R50, R54, PT ;  /* 0x000000363200720c */ /* 0x000fc80003fc4270 */
[----:B------:R-:W-:Y:S02]  /*c590*/  SEL R12, R12, RZ, !P6 ;  /* 0x000000ff0c0c7207 */ /* 0x000fe40007000000 */
[----:B------:R-:W-:-:S03]  /*c5a0*/  ISETP.NE.AND P6, PT, R4, 0x65, PT ;  /* 0x000000650400780c */ /* 0x000fc60003fc5270 */
[----:B------:R-:W-:-:S10]  /*c5b0*/  IMAD.IADD R52, R51, 0x1, R12 ;  /* 0x0000000133347824 */ /* 0x000fd400078e020c */
[----:B------:R-:W-:Y:S05]  /*c5c0*/  WARPSYNC.COLLECTIVE R6, `(.L_x_271) ;  /* 0x0000000006087348 */ /* 0x000fea0003c00000 */
[----:B------:R-:W-:Y:S01]  /*c5d0*/  VOTE.ALL P6, P6 ;  /* 0x0000000000ff7806 */ /* 0x000fe200030c0000 */
[----:B------:R-:W-:-:S12]  /*c5e0*/  ENDCOLLECTIVE ;  /* 0x000000000000791b */ /* 0x000fd80003800000 */
.L_x_271:
[----:B------:R-:W-:Y:S05]  /*c5f0*/  BRA `(.L_x_272) ;  /* 0xffffffcc00d87947 */ /* 0x000fea000383ffff */
.L_x_171:
[----:B------:R-:W-:Y:S01]  /*c600*/  BSSY B0, `(.L_x_273) ;  /* 0x0000006000007945 */ /* 0x000fe20003800000 */
[----:B------:R-:W-:Y:S01]  /*c610*/  PLOP3.LUT P6, PT, P6, PT, PT, 0x8, 0x80 ;  /* 0x000000000080781c */ /* 0x000fe200037ce170 */
[----:B------:R-:W-:-:S12]  /*c620*/  IMAD.MOV.U32 R6, RZ, RZ, -0x1 ;  /* 0xffffffffff067424 */ /* 0x000fd800078e00ff */
[----:B------:R-:W-:Y:S05]  /*c630*/  WARPSYNC.COLLECTIVE R6, `(.L_x_274) ;  /* 0x0000000006087348 */ /* 0x000fea0003c00000 */
[----:B------:R-:W-:Y:S01]  /*c640*/  VOTE.ANY P6, P6 ;  /* 0x0000000000ff7806 */ /* 0x000fe200030c0100 */
[----:B------:R-:W-:-:S12]  /*c650*/  ENDCOLLECTIVE ;  /* 0x000000000000791b */ /* 0x000fd80003800000 */
.L_x_274:
[----:B------:R-:W-:Y:S05]  /*c660*/  BSYNC B0 ;  /* 0x0000000000007941 */ /* 0x000fea0003800000 */
.L_x_273:
[----:B------:R-:W-:Y:S05]  /*c670*/  BRA `(.L_x_275) ;  /* 0xffffffcc00e87947 */ /* 0x000fea000383ffff */
.L_x_173:
[----:B------:R-:W-:Y:S01]  /*c680*/  BSSY B0, `(.L_x_276) ;  /* 0x0000006000007945 */ /* 0x000fe20003800000 */
[----:B------:R-:W-:Y:S01]  /*c690*/  PLOP3.LUT P6, PT, P6, PT, PT, 0x8, 0x80 ;  /* 0x000000000080781c */ /* 0x000fe200037ce170 */
[----:B------:R-:W-:-:S12]  /*c6a0*/  IMAD.MOV.U32 R6, RZ, RZ, -0x1 ;  /* 0xffffffffff067424 */ /* 0x000fd800078e00ff */
[----:B------:R-:W-:Y:S05]  /*c6b0*/  WARPSYNC.COLLECTIVE R6, `(.L_x_277) ;  /* 0x0000000006087348 */ /* 0x000fea0003c00000 */
[----:B------:R-:W-:Y:S01]  /*c6c0*/  VOTE.ANY P6, P6 ;  /* 0x0000000000ff7806 */ /* 0x000fe200030c0100 */
[----:B------:R-:W-:-:S12]  /*c6d0*/  ENDCOLLECTIVE ;  /* 0x000000000000791b */ /* 0x000fd80003800000 */
.L_x_277:
[----:B------:R-:W-:Y:S05]  /*c6e0*/  BSYNC B0 ;  /* 0x0000000000007941 */ /* 0x000fea0003800000 */
.L_x_276:
[----:B------:R-:W-:Y:S05]  /*c6f0*/  BRA `(.L_x_278) ;  /* 0xffffffd000447947 */ /* 0x000fea000383ffff */
.L_x_175:
[----:B------:R-:W-:Y:S01]  /*c700*/  BSSY B0, `(.L_x_279) ;  /* 0x0000006000007945 */ /* 0x000fe20003800000 */
[----:B------:R-:W-:Y:S01]  /*c710*/  PLOP3.LUT P6, PT, P6, PT, PT, 0x8, 0x80 ;  /* 0x000000000080781c */ /* 0x000fe200037ce170 */
[----:B------:R-:W-:-:S12]  /*c720*/  IMAD.MOV.U32 R6, RZ, RZ, -0x1 ;  /* 0xffffffffff067424 */ /* 0x000fd800078e00ff */
[----:B------:R-:W-:Y:S05]  /*c730*/  WARPSYNC.COLLECTIVE R6, `(.L_x_280) ;  /* 0x0000000006087348 */ /* 0x000fea0003c00000 */
[----:B------:R-:W-:Y:S01]  /*c740*/  VOTE.ANY R6, PT, P6 ;  /* 0x0000000000067806 */ /* 0x000fe200030e0100 */
[----:B------:R-:W-:Y:S06]  /*c750*/  ENDCOLLECTIVE ;  /* 0x000000000000791b */ /* 0x000fec0003800000 */
.L_x_280:
[----:B------:R-:W-:Y:S05]  /*c760*/  BSYNC B0 ;  /* 0x0000000000007941 */ /* 0x000fea0003800000 */
.L_x_279:
        /* <DEDUP_REMOVED lines=10> */
.L_x_281:
        /* <DEDUP_REMOVED lines=8> */
.L_x_282:
        /* <DEDUP_REMOVED lines=8> */
.L_x_283:
        /* <DEDUP_REMOVED lines=8> */
.L_x_284:
        /* <DEDUP_REMOVED lines=8> */
.L_x_285:
[----:B------:R-:W-:-:S04]  /*ca10*/  ISETP.GT.AND P6, PT, R50, R8, PT ;  /* 0x000000083200720c */ /* 0x000fc80003fc4270 */
[----:B------:R-:W-:Y:S02]  /*ca20*/  SEL R12, R12, RZ, !P6 ;  /* 0x000000ff0c0c7207 */ /* 0x000fe40007000000 */
[----:B------:R-:W-:Y:S02]  /*ca30*/  ISETP.NE.AND P6, PT, R4, 0x65, PT ;  /* 0x000000650400780c */ /* 0x000fe40003fc5270 */
[----:B------:R-:W-:-:S11]  /*ca40*/  IADD3 R52, PT, PT, R53, R12, R52 ;  /* 0x0000000c35347210 */ /* 0x000fd60007ffe034 */
[----:B------:R-:W-:Y:S05]  /*ca50*/  WARPSYNC.COLLECTIVE R6, `(.L_x_286) ;  /* 0x0000000006087348 */ /* 0x000fea0003c00000 */
[----:B------:R-:W-:Y:S01]  /*ca60*/  VOTE.ALL P6, P6 ;  /* 0x0000000000ff7806 */ /* 0x000fe200030c0000 */
[----:B------:R-:W-:-:S12]  /*ca70*/  ENDCOLLECTIVE ;  /* 0x000000000000791b */ /* 0x000fd80003800000 */
.L_x_286:
[----:B------:R-:W-:Y:S05]  /*ca80*/  BRA `(.L_x_287) ;  /* 0xffffffcc00e07947 */ /* 0x000fea000383ffff */
.L_x_288:
[----:B------:R-:W-:-:S00]  /*ca90*/  BRA `(.L_x_288) ;  /* 0xfffffffc00fc7947 */ /* 0x000fc0000383ffff */
[----:B------:R-:W-:-:S00]  /*caa0*/  NOP ;  /* 0x0000000000007918 */ /* 0x000fc00000000000 */
        /* <DEDUP_REMOVED lines=13> */
.L_x_474:


//--------------------- .text._ZN3cub18CUB_300001_SM_10006detail4scan23DeviceCompactInitKernelINS0_13ScanTileStateIiLb1EEEPlEEvT_iT0_ --------------------------
	.section	.text._ZN3cub18CUB_300001_SM_10006detail4scan23DeviceCompactInitKernelINS0_13ScanTileStateIiLb1EEEPlEEvT_iT0_,"ax",@progbits
	.align	128
        .global         _ZN3cub18CUB_300001_SM_10006detail4scan23DeviceCompactInitKernelINS0_13ScanTileStateIiLb1EEEPlEEvT_iT0_
        .type           _ZN3cub18CUB_300001_SM_10006detail4scan23DeviceCompactInitKernelINS0_13ScanTileStateIiLb1EEEPlEEvT_iT0_,@function
        .size           _ZN3cub18CUB_300001_SM_10006detail4scan23DeviceCompactInitKernelINS0_13ScanTileStateIiLb1EEEPlEEvT_iT0_,(.L_x_475 - _ZN3cub18CUB_300001_SM_10006detail4scan23DeviceCompactInitKernelINS0_13ScanTileStateIiLb1EEEPlEEvT_iT0_)
        .other          _ZN3cub18CUB_300001_SM_10006detail4scan23DeviceCompactInitKernelINS0_13ScanTileStateIiLb1EEEPlEEvT_iT0_,@"STO_CUDA_ENTRY STV_DEFAULT"
_ZN3cub18CUB_300001_SM_10006detail4scan23DeviceCompactInitKernelINS0_13ScanTileStateIiLb1EEEPlEEvT_iT0_:
.text._ZN3cub18CUB_300001_SM_10006detail4scan23DeviceCompactInitKernelINS0_13ScanTileStateIiLb1EEEPlEEvT_iT0_:
[----:B------:R-:W-:Y:S01]  /*0000*/  LDC R1, c[0x0][0x37c] ;  /* 0x0000df00ff017b82 */ /* 0x000fe20000000800 */
[----:B------:R-:W0:Y:S07]  /*0010*/  S2R R0, SR_TID.X ;  /* 0x0000000000007919 */ /* 0x000e2e0000002100 */
[----:B------:R-:W1:Y:S01]  /*0020*/  S2UR UR6, SR_CTAID.X ;  /* 0x00000000000679c3 */ /* 0x000e620000002500 */
[----:B------:R-:W2:Y:S07]  /*0030*/  LDCU UR4, c[0x0][0x388] ;  /* 0x00007100ff0477ac */ /* 0x000eae0008000800 */
[----:B------:R-:W1:Y:S01]  /*0040*/  LDC R7, c[0x0][0x360] ;  /* 0x0000d800ff077b82 */ /* 0x000e620000000800 */
[C---:B0-----:R-:W-:Y:S01]  /*0050*/  ISETP.GT.U32.AND P0, PT, R0.reuse, 0x1f, PT ;  /* 0x0000001f0000780c */ /* 0x041fe20003f04070 */
[----:B-1----:R-:W-:Y:S01]  /*0060*/  IMAD R7, R7, UR6, R0 ;  /* 0x0000000607077c24 */ /* 0x002fe2000f8e0200 */
[----:B------:R-:W-:-:S02]  /*0070*/  LOP3.LUT P2, RZ, R0, UR6, RZ, 0xfc, !PT ;  /* 0x0000000600ff7c12 */ /* 0x000fc4000f84fcff */
[----:B------:R-:W-:Y:S02]  /*0080*/  ISETP.NE.OR P0, PT, RZ, UR6, P0 ;  /* 0x00000006ff007c0c */ /* 0x000fe40008705670 */
[----:B--2---:R-:W-:Y:S01]  /*0090*/  ISETP.GE.AND P1, PT, R7, UR4, PT ;  /* 0x0000000407007c0c */ /* 0x004fe2000bf26270 */
[----:B------:R-:W0:Y:S10]  /*00a0*/  LDCU.64 UR4, c[0x0][0x358] ;  /* 0x00006b00ff0477ac */ /* 0x000e340008000a00 */
[----:B------:R-:W1:Y:S02]  /*00b0*/  @!P0 LDC.64 R4, c[0x0][0x380] ;  /* 0x0000e000ff048b82 */ /* 0x000e640000000a00 */
[----:B------:R-:W-:-:S06]  /*00c0*/  @!P1 MOV R6, 0x63 ;  /* 0x0000006300069802 */ /* 0x000fcc0000000f00 */
[----:B------:R-:W2:Y:S01]  /*00d0*/  @!P1 LDC.64 R2, c[0x0][0x380] ;  /* 0x0000e000ff029b82 */ /* 0x000ea20000000a00 */
[----:B-1----:R-:W-:-:S04]  /*00e0*/  @!P0 IMAD.WIDE.U32 R4, R0, 0x8, R4 ;  /* 0x0000000800048825 */ /* 0x002fc800078e0004 */
[----:B--2---:R-:W-:-:S04]  /*00f0*/  @!P1 IMAD.WIDE R2, R7, 0x8, R2 ;  /* 0x0000000807029825 */ /* 0x004fc800078e0202 */
[----:B------:R-:W-:-:S05]  /*0100*/  IMAD.MOV.U32 R7, RZ, RZ, RZ ;  /* 0x000000ffff077224 */ /* 0x000fca00078e00ff */
[----:B0-----:R0:W-:Y:S04]  /*0110*/  @!P1 STG.E.64 desc[UR4][R2.64+0x100], R6 ;  /* 0x0001000602009986 */ /* 0x0011e8000c101b04 */
[----:B------:R0:W-:Y:S01]  /*0120*/  @!P0 STG.E.64 desc[UR4][R4.64], RZ ;  /* 0x000000ff04008986 */ /* 0x0001e2000c101b04 */
[----:B------:R-:W-:Y:S05]  /*0130*/  @P2 EXIT ;  /* 0x000000000000294d */ /* 0x000fea0003800000 */
[----:B0-----:R-:W0:Y:S02]  /*0140*/  LDC.64 R2, c[0x0][0x390] ;  /* 0x0000e400ff027b82 */ /* 0x001e240000000a00 */
[----:B0-----:R-:W-:Y:S01]  /*0150*/  STG.E.64 desc[UR4][R2.64], RZ ;  /* 0x000000ff02007986 */ /* 0x001fe2000c101b04 */
[----:B------:R-:W-:Y:S05]  /*0160*/  EXIT ;  /* 0x000000000000794d */ /* 0x000fea0003800000 */
.L_x_289:
        /* <DEDUP_REMOVED lines=9> */
.L_x_475:


//--------------------- .text._ZN3cub18CUB_300001_SM_10006detail6reduce28DeviceReduceSingleTileKernelINS2_10policy_hubIlyN4cuda3std3__44plusIlEEE10Policy1000EPlSC_iS9_llNS7_10__identityEEEvT0_T1_T2_T3_T4_T6_ --------------------------
	.section	.text._ZN3cub18CUB_300001_SM_10006detail6reduce28DeviceReduceSingleTileKernelINS2_10policy_hubIlyN4cuda3std3__44plusIlEEE10Policy1000EPlSC_iS9_llNS7_10__identityEEEvT0_T1_T2_T3_T4_T6_,"ax",@progbits
	.align	128
        .global         _ZN3cub18CUB_300001_SM_10006detail6reduce28DeviceReduceSingleTileKernelINS2_10policy_hubIlyN4cuda3std3__44plusIlEEE10Policy1000EPlSC_iS9_llNS7_10__identityEEEvT0_T1_T2_T3_T4_T6_
        .type           _ZN3cub18CUB_300001_SM_10006detail6reduce28DeviceReduceSingleTileKernelINS2_10policy_hubIlyN4cuda3std3__44plusIlEEE10Policy1000EPlSC_iS9_llNS7_10__identityEEEvT0_T1_T2_T3_T4_T6_,@function
        .size           _ZN3cub18CUB_300001_SM_10006detail6reduce28DeviceReduceSingleTileKernelINS2_10policy_hubIlyN4cuda3std3__44plusIlEEE10Policy1000EPlSC_iS9_llNS7_10__identityEEEvT0_T1_T2_T3_T4_T6_,(.L_x_476 - _ZN3cub18CUB_300001_SM_10006detail6reduce28DeviceReduceSingleTileKernelINS2_10policy_hubIlyN4cuda3std3__44plusIlEEE10Policy1000EPlSC_iS9_llNS7_10__identityEEEvT0_T1_T2_T3_T4_T6_)
        .other          _ZN3cub18CUB_300001_SM_10006detail6reduce28DeviceReduceSingleTileKernelINS2_10policy_hubIlyN4cuda3std3__44plusIlEEE10Policy1000EPlSC_iS9_llNS7_10__identityEEEvT0_T1_T2_T3_T4_T6_,@"STO_CUDA_ENTRY STV_DEFAULT"
_ZN3cub18CUB_300001_SM_10006detail6reduce28DeviceReduceSingleTileKernelINS2_10policy_hubIlyN4cuda3std3__44plusIlEEE10Policy1000EPlSC_iS9_llNS7_10__identityEEEvT0_T1_T2_T3_T4_T6_:
.text._ZN3cub18CUB_300001_SM_10006detail6reduce28DeviceReduceSingleTileKernelINS2_10policy_hubIlyN4cuda3std3__44plusIlEEE10Policy1000EPlSC_iS9_llNS7_10__identityEEEvT0_T1_T2_T3_T4_T6_:
[----:B------:R-:W-:Y:S01]  /*0000*/  LDC R1, c[0x0][0x37c] ;  /* 0x0000df00ff017b82 */ /* 0x000fe20000000800 */
[----:B------:R-:W0:Y:S01]  /*0010*/  LDCU UR4, c[0x0][0x390] ;  /* 0x00007200ff0477ac */ /* 0x000e220008000800 */
[----:B------:R-:W1:Y:S01]  /*0020*/  LDCU.64 UR6, c[0x0][0x358] ;  /* 0x00006b00ff0677ac */ /* 0x000e620008000a00 */
[----:B0-----:R-:W-:-:S05]  /*0030*/  IMAD.U32 R4, RZ, RZ, UR4 ;  /* 0x00000004ff047e24 */ /* 0x001fca000f8e00ff */
[----:B------:R-:W-:-:S13]  /*0040*/  ISETP.NE.AND P0, PT, R4, RZ, PT ;  /* 0x000000ff0400720c */ /* 0x000fda0003f05270 */
[----:B-1----:R-:W-:Y:S05]  /*0050*/  @P0 BRA `(.L_x_290) ;  /* 0x00000000001c0947 */ /* 0x002fea0003800000 */
[----:B------:R-:W0:Y:S02]  /*0060*/  S2R R0, SR_TID.X ;  /* 0x0000000000007919 */ /* 0x000e240000002100 */
[----:B0-----:R-:W-:-:S13]  /*0070*/  ISETP.NE.AND P0, PT, R0, RZ, PT ;  /* 0x000000ff0000720c */ /* 0x001fda0003f05270 */
[----:B------:R-:W-:Y:S05]  /*0080*/  @P0 EXIT ;  /* 0x000000000000094d */ /* 0x000fea0003800000 */
[----:B------:R-:W0:Y:S08]  /*0090*/  LDC.64 R2, c[0x0][0x388] ;  /* 0x0000e200ff027b82 */ /* 0x000e300000000a00 */
[----:B------:R-:W0:Y:S02]  /*00a0*/  LDC.64 R4, c[0x0][0x398] ;  /* 0x0000e600ff047b82 */ /* 0x000e240000000a00 */
[----:B0-----:R-:W-:Y:S01]  /*00b0*/  STG.E.64 desc[UR6][R2.64], R4 ;  /* 0x0000000402007986 */ /* 0x001fe2000c101b06 */
[----:B------:R-:W-:Y:S05]  /*00c0*/  EXIT ;  /* 0x000000000000794d */ /* 0x000fea0003800000 */
.L_x_290:
[----:B------:R-:W-:Y:S01]  /*00d0*/  ISETP.GT.AND P0, PT, R4, 0xdff, PT ;  /* 0x00000dff0400780c */ /* 0x000fe20003f04270 */
[----:B------:R-:W-:-:S12]  /*00e0*/  BSSY.RECONVERGENT B0, `(.L_x_291) ;  /* 0x0000256000007945 */ /* 0x000fd80003800200 */
[----:B------:R-:W-:Y:S05]  /*00f0*/  @P0 BRA `(.L_x_292) ;  /* 0x00000014004c0947 */ /* 0x000fea0003800000 */
[----:B------:R-:W0:Y:S01]  /*0100*/  S2R R5, SR_TID.X ;  /* 0x0000000000057919 */ /* 0x000e220000002100 */
[----:B------:R-:W-:Y:S01]  /*0110*/  BSSY.RECONVERGENT B1, `(.L_x_293) ;  /* 0x0000009000017945 */ /* 0x000fe20003800200 */
[----:B------:R-:W-:Y:S02]  /*0120*/  CS2R R2, SRZ ;  /* 0x0000000000027805 */ /* 0x000fe4000001ff00 */
[----:B0-----:R-:W-:Y:S01]  /*0130*/  ISETP.GE.AND P0, PT, R5, R4, PT ;  /* 0x000000040500720c */ /* 0x001fe20003f06270 */
[----:B------:R-:W-:-:S12]  /*0140*/  IMAD.MOV.U32 R7, RZ, RZ, R5 ;  /* 0x000000ffff077224 */ /* 0x000fd800078e0005 */
[----:B------:R-:W-:Y:S05]  /*0150*/  @P0 BRA `(.L_x_294) ;  /* 0x0000000000100947 */ /* 0x000fea0003800000 */
[----:B------:R-:W0:Y:S02]  /*0160*/  LDC.64 R2, c[0x0][0x380] ;  /* 0x0000e000ff027b82 */ /* 0x000e240000000a00 */
[----:B0-----:R-:W-:-:S06]  /*0170*/  IMAD.WIDE.U32 R2, R5, 0x8, R2 ;  /* 0x0000000805027825 */ /* 0x001fcc00078e0002 */
[----:B------:R-:W5:Y:S01]  /*0180*/  LDG.E.64.CONSTANT R2, desc[UR6][R2.64] ;  /* 0x0000000602027981 */ /* 0x000f62000c1e9b00 */
[----:B------:R-:W-:-:S07]  /*0190*/  VIADD R7, R5, 0x200 ;  /* 0x0000020005077836 */ /* 0x000fce0000000000 */
.L_x_294:
[----:B------:R-:W-:Y:S05]  /*01a0*/  BSYNC.RECONVERGENT B1 ;  /* 0x0000000000017941 */ /* 0x000fea0003800200 */
.L_x_293:
[----:B------:R-:W-:Y:S01]  /*01b0*/  ISETP.GE.AND P0, PT, R7, R4, PT ;  /* 0x000000040700720c */ /* 0x000fe20003f06270 */
[----:B------:R-:W-:-:S12]  /*01c0*/  BSSY.RECONVERGENT B1, `(.L_x_295) ;  /* 0x0000077000017945 */ /* 0x000fd80003800200 */
[----:B------:R-:W-:Y:S05]  /*01d0*/  @P0 BRA `(.L_x_296) ;  /* 0x0000000400d40947 */ /* 0x000fea0003800000 */
[----:B------:R-:W-:Y:S01]  /*01e0*/  LOP3.LUT R9, RZ, R7, RZ, 0x33, !PT ;  /* 0x00000007ff097212 */ /* 0x000fe200078e33ff */
[----:B------:R-:W-:Y:S04]  /*01f0*/  BSSY.RECONVERGENT B2, `(.L_x_297) ;  /* 0x0000018000027945 */ /* 0x000fe80003800200 */
[----:B------:R-:W-:-:S05]  /*0200*/  IMAD.IADD R0, R9, 0x1, R4 ;  /* 0x0000000109007824 */ /* 0x000fca00078e0204 */
[C---:B------:R-:W-:Y:S02]  /*0210*/  LOP3.LUT R6, R0.reuse, 0x600, RZ, 0xc0, !PT ;  /* 0x0000060000067812 */ /* 0x040fe400078ec0ff */
[----:B------:R-:W-:Y:S02]  /*0220*/  ISETP.GE.U32.AND P1, PT, R0, 0x600, PT ;  /* 0x000006000000780c */ /* 0x000fe40003f26070 */
[----:B------:R-:W-:-:S13]  /*0230*/  ISETP.NE.AND P0, PT, R6, 0x600, PT ;  /* 0x000006000600780c */ /* 0x000fda0003f05270 */
[----:B------:R-:W-:Y:S05]  /*0240*/  @!P0 BRA `(.L_x_298) ;  /* 0x0000000000488947 */ /* 0x000fea0003800000 */
[----:B------:R-:W0:Y:S01]  /*0250*/  LDC.64 R8, c[0x0][0x380] ;  /* 0x0000e000ff087b82 */ /* 0x000e220000000a00 */
[----:B------:R-:W-:-:S04]  /*0260*/  LEA.HI R0, R0, 0x1, RZ, 0x17 ;  /* 0x0000000100007811 */ /* 0x000fc800078fb8ff */
[----:B------:R-:W-:-:S05]  /*0270*/  LOP3.LUT R0, R0, 0x3, RZ, 0xc0, !PT ;  /* 0x0000000300007812 */ /* 0x000fca00078ec0ff */
[----:B------:R-:W-:Y:S02]  /*0280*/  IMAD.MOV R0, RZ, RZ, -R0 ;  /* 0x000000ffff007224 */ /* 0x000fe400078e0a00 */
[----:B0-----:R-:W-:-:S04]  /*0290*/  IMAD.WIDE.U32 R8, R7, 0x8, R8 ;  /* 0x0000000807087825 */ /* 0x001fc800078e0008 */
[----:B------:R-:W-:Y:S02]  /*02a0*/  IMAD.MOV.U32 R6, RZ, RZ, R8 ;  /* 0x000000ffff067224 */ /* 0x000fe400078e0008 */
[----:B------:R-:W-:-:S07]  /*02b0*/  IMAD.MOV.U32 R11, RZ, RZ, R9 ;  /* 0x000000ffff0b7224 */ /* 0x000fce00078e0009 */
.L_x_299:
[----:B------:R-:W-:Y:S02]  /*02c0*/  IMAD.MOV.U32 R8, RZ, RZ, R6 ;  /* 0x000000ffff087224 */ /* 0x000fe400078e0006 */
[----:B------:R-:W-:-:S06]  /*02d0*/  IMAD.MOV.U32 R9, RZ, RZ, R11 ;  /* 0x000000ffff097224 */ /* 0x000fcc00078e000b */
[----:B------:R-:W2:Y:S01]  /*02e0*/  LDG.E.64.CONSTANT R8, desc[UR6][R8.64] ;  /* 0x0000000608087981 */ /* 0x000ea2000c1e9b00 */
[----:B------:R-:W-:Y:S01]  /*02f0*/  VIADD R0, R0, 0x1 ;  /* 0x0000000100007836 */ /* 0x000fe20000000000 */
[----:B------:R-:W-:Y:S01]  /*0300*/  IADD3 R6, P3, PT, R6, 0x1000, RZ ;  /* 0x0000100006067810 */ /* 0x000fe20007f7e0ff */
[----:B------:R-:W-:-:S03]  /*0310*/  VIADD R7, R7, 0x200 ;  /* 0x0000020007077836 */ /* 0x000fc60000000000 */
[----:B------:R-:W-:Y:S01]  /*0320*/  ISETP.NE.AND P0, PT, R0, RZ, PT ;  /* 0x000000ff0000720c */ /* 0x000fe20003f05270 */
[----:B------:R-:W-:Y:S01]  /*0330*/  IMAD.X R11, RZ, RZ, R11, P3 ;  /* 0x000000ffff0b7224 */ /* 0x000fe200018e060b */
[----:B--2--5:R-:W-:-:S05]  /*0340*/  IADD3 R2, P2, PT, R8, R2, RZ ;  /* 0x0000000208027210 */ /* 0x024fca0007f5e0ff */
[----:B------:R-:W-:-:S06]  /*0350*/  IMAD.X R3, R9, 0x1, R3, P2 ;  /* 0x0000000109037824 */ /* 0x000fcc00010e0603 */
[----:B------:R-:W-:Y:S05]  /*0360*/  @P0 BRA `(.L_x_299) ;  /* 0xfffffffc00d40947 */ /* 0x000fea000383ffff */
.L_x_298:
[----:B------:R-:W-:Y:S05]  /*0370*/  BSYNC.RECONVERGENT B2 ;  /* 0x0000000000027941 */ /* 0x000fea0003800200 */
.L_x_297:
[----:B------:R-:W-:Y:S05]  /*0380*/  @!P1 BRA `(.L_x_296) ;  /* 0x0000000400689947 */ /* 0x000fea0003800000 */
[----:B------:R-:W-:Y:S01]  /*0390*/  IMAD.IADD R0, R4, 0x1, -R7 ;  /* 0x0000000104007824 */ /* 0x000fe200078e0a07 */
[----:B------:R-:W-:Y:S01]  /*03a0*/  BSSY.RECONVERGENT B2, `(.L_x_300) ;  /* 0x0000031000027945 */ /* 0x000fe20003800200 */
[----:B------:R-:W-:-:S03]  /*03b0*/  PLOP3.LUT P0, PT, PT, PT, PT, 0x80, 0x8 ;  /* 0x000000000008781c */ /* 0x000fc60003f0f070 */
[----:B------:R-:W-:-:S13]  /*03c0*/  ISETP.GT.AND P1, PT, R0, 0x1800, PT ;  /* 0x000018000000780c */ /* 0x000fda0003f24270 */
[----:B------:R-:W-:Y:S05]  /*03d0*/  @!P1 BRA `(.L_x_301) ;  /* 0x0000000000b49947 */ /* 0x000fea0003800000 */
[----:B------:R-:W-:Y:S01]  /*03e0*/  PLOP3.LUT P0, PT, PT, PT, PT, 0x8, 0x80 ;  /* 0x000000000080781c */ /* 0x000fe20003f0e170 */
[----:B------:R-:W-:-:S12]  /*03f0*/  VIADD R0, R4, 0xffffe800 ;  /* 0xffffe80004007836 */ /* 0x000fd80000000000 */
.L_x_302:
[----:B------:R-:W0:Y:S01]  /*0400*/  LDC.64 R44, c[0x0][0x380] ;  /* 0x0000e000ff2c7b82 */ /* 0x000e220000000a00 */
[C---:B------:R-:W-:Y:S02]  /*0410*/  VIADD R41, R7.reuse, 0x800 ;  /* 0x0000080007297836 */ /* 0x040fe40000000000 */
[C---:B------:R-:W-:Y:S02]  /*0420*/  VIADD R43, R7.reuse, 0x1000 ;  /* 0x00001000072b7836 */ /* 0x040fe40000000000 */
[----:B0-----:R-:W-:-:S05]  /*0430*/  IMAD.WIDE R28, R7, 0x8, R44 ;  /* 0x00000008071c7825 */ /* 0x001fca00078e022c */
[----:B------:R-:W2:Y:S01]  /*0440*/  LDG.E.64.CONSTANT R8, desc[UR6][R28.64] ;  /* 0x000000061c087981 */ /* 0x000ea2000c1e9b00 */
[----:B------:R-:W-:-:S03]  /*0450*/  IMAD.WIDE R40, R41, 0x8, R44 ;  /* 0x0000000829287825 */ /* 0x000fc600078e022c */
[----:B------:R-:W2:Y:S04]  /*0460*/  LDG.E.64.CONSTANT R10, desc[UR6][R28.64+0x1000] ;  /* 0x001000061c0a7981 */ /* 0x000ea8000c1e9b00 */
[----:B------:R-:W3:Y:S04]  /*0470*/  LDG.E.64.CONSTANT R12, desc[UR6][R28.64+0x2000] ;  /* 0x002000061c0c7981 */ /* 0x000ee8000c1e9b00 */
[----:B------:R-:W3:Y:S01]  /*0480*/  LDG.E.64.CONSTANT R14, desc[UR6][R28.64+0x3000] ;  /* 0x003000061c0e7981 */ /* 0x000ee2000c1e9b00 */
[----:B------:R-:W-:-:S03]  /*0490*/  IMAD.WIDE R42, R43, 0x8, R44 ;  /* 0x000000082b2a7825 */ /* 0x000fc600078e022c */
[----:B------:R-:W4:Y:S04]  /*04a0*/  LDG.E.64.CONSTANT R16, desc[UR6][R40.64] ;  /* 0x0000000628107981 */ /* 0x000f28000c1e9b00 */
[----:B------:R-:W4:Y:S04]  /*04b0*/  LDG.E.64.CONSTANT R18, desc[UR6][R40.64+0x1000] ;  /* 0x0010000628127981 */ /* 0x000f28000c1e9b00 */
[----:B------:R-:W4:Y:S04]  /*04c0*/  LDG.E.64.CONSTANT R20, desc[UR6][R40.64+0x2000] ;  /* 0x0020000628147981 */ /* 0x000f28000c1e9b00 */
[----:B------:R2:W4:Y:S01]  /*04d0*/  LDG.E.64.CONSTANT R26, desc[UR6][R40.64+0x3000] ;  /* 0x00300006281a7981 */ /* 0x000522000c1e9b00 */
[----:B------:R-:W-:-:S03]  /*04e0*/  VIADD R31, R7, 0x1800 ;  /* 0x00001800071f7836 */ /* 0x000fc60000000000 */
[----:B------:R-:W4:Y:S04]  /*04f0*/  LDG.E.64.CONSTANT R24, desc[UR6][R42.64] ;  /* 0x000000062a187981 */ /* 0x000f28000c1e9b00 */
[----:B------:R-:W4:Y:S01]  /*0500*/  LDG.E.64.CONSTANT R22, desc[UR6][R42.64+0x1000] ;  /* 0x001000062a167981 */ /* 0x000f22000c1e9b00 */
[----:B------:R-:W-:-:S03]  /*0510*/  IMAD.WIDE R44, R31, 0x8, R44 ;  /* 0x000000081f2c7825 */ /* 0x000fc600078e022c */
[----:B------:R-:W4:Y:S04]  /*0520*/  LDG.E.64.CONSTANT R28, desc[UR6][R42.64+0x2000] ;  /* 0x002000062a1c7981 */ /* 0x000f28000c1e9b00 */
[----:B------:R-:W4:Y:S04]  /*0530*/  LDG.E.64.CONSTANT R36, desc[UR6][R42.64+0x3000] ;  /* 0x003000062a247981 */ /* 0x000f28000c1e9b00 */
[----:B------:R-:W4:Y:S04]  /*0540*/  LDG.E.64.CONSTANT R34, desc[UR6][R44.64] ;  /* 0x000000062c227981 */ /* 0x000f28000c1e9b00 */
[----:B------:R-:W4:Y:S04]  /*0550*/  LDG.E.64.CONSTANT R32, desc[UR6][R44.64+0x1000] ;  /* 0x001000062c207981 */ /* 0x000f28000c1e9b00 */
[----:B------:R-:W4:Y:S04]  /*0560*/  LDG.E.64.CONSTANT R30, desc[UR6][R44.64+0x2000] ;  /* 0x002000062c1e7981 */ /* 0x000f28000c1e9b00 */
[----:B------:R-:W4:Y:S01]  /*0570*/  LDG.E.64.CONSTANT R38, desc[UR6][R44.64+0x3000] ;  /* 0x003000062c267981 */ /* 0x000f22000c1e9b00 */
[----:B------:R-:W-:Y:S01]  /*0580*/  VIADD R7, R7, 0x2000 ;  /* 0x0000200007077836 */ /* 0x000fe20000000000 */
[----:B--2--5:R-:W-:-:S04]  /*0590*/  IADD3 R41, P1, P2, R10, R8, R2 ;  /* 0x000000080a297210 */ /* 0x024fc80007a3e002 */
[----:B------:R-:W-:Y:S02]  /*05a0*/  IADD3.X R9, PT, PT, R11, R9, R3, P1, P2 ;  /* 0x000000090b097210 */ /* 0x000fe40000fe4403 */
[----:B---3--:R-:W-:-:S04]  /*05b0*/  IADD3 R41, P3, P4, R14, R12, R41 ;  /* 0x0000000c0e297210 */ /* 0x008fc80007c7e029 */
[----:B------:R-:W-:Y:S02]  /*05c0*/  IADD3.X R13, PT, PT, R15, R13, R9, P3, P4 ;  /* 0x0000000d0f0d7210 */ /* 0x000fe40001fe8409 */
[----:B----4-:R-:W-:-:S04]  /*05d0*/  IADD3 R3, P1, P2, R18, R16, R41 ;  /* 0x0000001012037210 */ /* 0x010fc80007a3e029 */
[----:B------:R-:W-:Y:S02]  /*05e0*/  IADD3.X R17, PT, PT, R19, R17, R13, P1, P2 ;  /* 0x0000001113117210 */ /* 0x000fe40000fe440d */
[----:B------:R-:W-:-:S04]  /*05f0*/  IADD3 R3, P3, P4, R26, R20, R3 ;  /* 0x000000141a037210 */ /* 0x000fc80007c7e003 */
[----:B------:R-:W-:Y:S02]  /*0600*/  IADD3.X R21, PT, PT, R27, R21, R17, P3, P4 ;  /* 0x000000151b157210 */ /* 0x000fe40001fe8411 */
[----:B------:R-:W-:-:S04]  /*0610*/  IADD3 R3, P1, P2, R22, R24, R3 ;  /* 0x0000001816037210 */ /* 0x000fc80007a3e003 */
[----:B------:R-:W-:Y:S02]  /*0620*/  IADD3.X R23, PT, PT, R23, R25, R21, P1, P2 ;  /* 0x0000001917177210 */ /* 0x000fe40000fe4415 */
[----:B------:R-:W-:-:S04]  /*0630*/  IADD3 R3, P3, P4, R36, R28, R3 ;  /* 0x0000001c24037210 */ /* 0x000fc80007c7e003 */
[----:B------:R-:W-:Y:S02]  /*0640*/  IADD3.X R29, PT, PT, R37, R29, R23, P3, P4 ;  /* 0x0000001d251d7210 */ /* 0x000fe40001fe8417 */
[----:B------:R-:W-:Y:S02]  /*0650*/  ISETP.GE.AND P3, PT, R7, R0, PT ;  /* 0x000000000700720c */ /* 0x000fe40003f66270 */
[----:B------:R-:W-:-:S04]  /*0660*/  IADD3 R3, P2, P1, R32, R34, R3 ;  /* 0x0000002220037210 */ /* 0x000fc8000795e003 */
[----:B------:R-:W-:Y:S02]  /*0670*/  IADD3 R2, P4, P5, R38, R30, R3 ;  /* 0x0000001e26027210 */ /* 0x000fe40007d9e003 */
[----:B------:R-:W-:-:S04]  /*0680*/  IADD3.X R3, PT, PT, R33, R35, R29, P2, P1 ;  /* 0x0000002321037210 */ /* 0x000fc800017e241d */
[----:B------:R-:W-:Y:S01]  /*0690*/  IADD3.X R3, PT, PT, R39, R31, R3, P4, P5 ;  /* 0x0000001f27037210 */ /* 0x000fe200027ea403 */
[----:B------:R-:W-:Y:S06]  /*06a0*/  @!P3 BRA `(.L_x_302) ;  /* 0xfffffffc0054b947 */ /* 0x000fec000383ffff */
.L_x_301:
[----:B------:R-:W-:Y:S05]  /*06b0*/  BSYNC.RECONVERGENT B2 ;  /* 0x0000000000027941 */ /* 0x000fea0003800200 */
.L_x_300:
[----:B------:R-:W-:Y:S01]  /*06c0*/  IMAD.IADD R0, R4, 0x1, -R7 ;  /* 0x0000000104007824 */ /* 0x000fe200078e0a07 */
[----:B------:R-:W-:Y:S04]  /*06d0*/  BSSY.RECONVERGENT B2, `(.L_x_303) ;  /* 0x0000019000027945 */ /* 0x000fe80003800200 */
[----:B------:R-:W-:-:S13]  /*06e0*/  ISETP.GT.AND P1, PT, R0, 0x800, PT ;  /* 0x000008000000780c */ /* 0x000fda0003f24270 */
[----:B------:R-:W-:Y:S05]  /*06f0*/  @!P1 BRA `(.L_x_304) ;  /* 0x0000000000589947 */ /* 0x000fea0003800000 */
[----:B------:R-:W0:Y:S01]  /*0700*/  LDC.64 R18, c[0x0][0x380] ;  /* 0x0000e000ff127b82 */ /* 0x000e220000000a00 */
[C---:B------:R-:W-:Y:S02]  /*0710*/  VIADD R15, R7.reuse, 0x800 ;  /* 0x00000800070f7836 */ /* 0x040fe40000000000 */
[----:B0-----:R-:W-:-:S05]  /*0720*/  IMAD.WIDE R8, R7, 0x8, R18 ;  /* 0x0000000807087825 */ /* 0x001fca00078e0212 */
[----:B------:R-:W2:Y:S01]  /*0730*/  LDG.E.64.CONSTANT R10, desc[UR6][R8.64] ;  /* 0x00000006080a7981 */ /* 0x000ea2000c1e9b00 */
[----:B------:R-:W-:-:S03]  /*0740*/  IMAD.WIDE R18, R15, 0x8, R18 ;  /* 0x000000080f127825 */ /* 0x000fc600078e0212 */
[----:B------:R-:W2:Y:S04]  /*0750*/  LDG.E.64.CONSTANT R12, desc[UR6][R8.64+0x1000] ;  /* 0x00100006080c7981 */ /* 0x000ea8000c1e9b00 */
[----:B------:R-:W3:Y:S04]  /*0760*/  LDG.E.64.CONSTANT R14, desc[UR6][R8.64+0x2000] ;  /* 0x00200006080e7981 */ /* 0x000ee8000c1e9b00 */
[----:B------:R-:W3:Y:S04]  /*0770*/  LDG.E.64.CONSTANT R16, desc[UR6][R8.64+0x3000] ;  /* 0x0030000608107981 */ /* 0x000ee8000c1e9b00 */
[----:B------:R-:W4:Y:S04]  /*0780*/  LDG.E.64.CONSTANT R20, desc[UR6][R18.64] ;  /* 0x0000000612147981 */ /* 0x000f28000c1e9b00 */
[----:B------:R-:W4:Y:S04]  /*0790*/  LDG.E.64.CONSTANT R22, desc[UR6][R18.64+0x1000] ;  /* 0x0010000612167981 */ /* 0x000f28000c1e9b00 */
[----:B------:R-:W4:Y:S04]  /*07a0*/  LDG.E.64.CONSTANT R24, desc[UR6][R18.64+0x2000] ;  /* 0x0020000612187981 */ /* 0x000f28000c1e9b00 */
[----:B------:R-:W4:Y:S01]  /*07b0*/  LDG.E.64.CONSTANT R26, desc[UR6][R18.64+0x3000] ;  /* 0x00300006121a7981 */ /* 0x000f22000c1e9b00 */
[----:B------:R-:W-:Y:S01]  /*07c0*/  VIADD R7, R7, 0x1000 ;  /* 0x0000100007077836 */ /* 0x000fe20000000000 */
[----:B--2--5:R-:W-:-:S04]  /*07d0*/  IADD3 R29, P0, P1, R12, R10, R2 ;  /* 0x0000000a0c1d7210 */ /* 0x024fc8000791e002 */
[----:B------:R-:W-:Y:S02]  /*07e0*/  IADD3.X R11, PT, PT, R13, R11, R3, P0, P1 ;  /* 0x0000000b0d0b7210 */ /* 0x000fe400007e2403 */
[----:B------:R-:W-:Y:S02]  /*07f0*/  PLOP3.LUT P0, PT, PT, PT, PT, 0x8, 0x80 ;  /* 0x000000000080781c */ /* 0x000fe40003f0e170 */
[----:B---3--:R-:W-:-:S04]  /*0800*/  IADD3 R29, P2, P3, R16, R14, R29 ;  /* 0x0000000e101d7210 */ /* 0x008fc80007b5e01d */
[----:B------:R-:W-:Y:S02]  /*0810*/  IADD3.X R15, PT, PT, R17, R15, R11, P2, P3 ;  /* 0x0000000f110f7210 */ /* 0x000fe400017e640b */
[----:B----4-:R-:W-:-:S04]  /*0820*/  IADD3 R3, P1, P4, R22, R20, R29 ;  /* 0x0000001416037210 */ /* 0x010fc80007c3e01d */
[----:B------:R-:W-:Y:S02]  /*0830*/  IADD3 R2, P2, P3, R26, R24, R3 ;  /* 0x000000181a027210 */ /* 0x000fe40007b5e003 */
[----:B------:R-:W-:-:S04]  /*0840*/  IADD3.X R3, PT, PT, R23, R21, R15, P1, P4 ;  /* 0x0000001517037210 */ /* 0x000fc80000fe840f */
[----:B------:R-:W-:-:S07]  /*0850*/  IADD3.X R3, PT, PT, R27, R25, R3, P2, P3 ;  /* 0x000000191b037210 */ /* 0x000fce00017e6403 */
.L_x_304:
[----:B------:R-:W-:Y:S05]  /*0860*/  BSYNC.RECONVERGENT B2 ;  /* 0x0000000000027941 */ /* 0x000fea0003800200 */
.L_x_303:
[----:B------:R-:W-:-:S13]  /*0870*/  ISETP.LT.OR P0, PT, R7, R4, P0 ;  /* 0x000000040700720c */ /* 0x000fda0000701670 */
[----:B------:R-:W-:Y:S05]  /*0880*/  @!P0 BRA `(.L_x_296) ;  /* 0x0000000000288947 */ /* 0x000fea0003800000 */
[----:B------:R-:W0:Y:S02]  /*0890*/  LDC.64 R8, c[0x0][0x380] ;  /* 0x0000e000ff087b82 */ /* 0x000e240000000a00 */
[----:B0-----:R-:W-:-:S05]  /*08a0*/  IMAD.WIDE R6, R7, 0x8, R8 ;  /* 0x0000000807067825 */ /* 0x001fca00078e0208 */
[----:B------:R-:W2:Y:S04]  /*08b0*/  LDG.E.64.CONSTANT R8, desc[UR6][R6.64] ;  /* 0x0000000606087981 */ /* 0x000ea8000c1e9b00 */
[----:B------:R-:W2:Y:S04]  /*08c0*/  LDG.E.64.CONSTANT R10, desc[UR6][R6.64+0x1000] ;  /* 0x00100006060a7981 */ /* 0x000ea8000c1e9b00 */
[----:B------:R-:W3:Y:S04]  /*08d0*/  LDG.E.64.CONSTANT R12, desc[UR6][R6.64+0x2000] ;  /* 0x00200006060c7981 */ /* 0x000ee8000c1e9b00 */
[----:B------:R-:W3:Y:S01]  /*08e0*/  LDG.E.64.CONSTANT R14, desc[UR6][R6.64+0x3000] ;  /* 0x00300006060e7981 */ /* 0x000ee2000c1e9b00 */
[----:B--2--5:R-:W-:-:S04]  /*08f0*/  IADD3 R17, P0, P1, R10, R8, R2 ;  /* 0x000000080a117210 */ /* 0x024fc8000791e002 */
[----:B------:R-:W-:Y:S02]  /*0900*/  IADD3.X R3, PT, PT, R11, R9, R3, P0, P1 ;  /* 0x000000090b037210 */ /* 0x000fe400007e2403 */
[----:B---3--:R-:W-:-:S04]  /*0910*/  IADD3 R2, P2, P3, R14, R12, R17 ;  /* 0x0000000c0e027210 */ /* 0x008fc80007b5e011 */
[----:B------:R-:W-:-:S09]  /*0920*/  IADD3.X R3, PT, PT, R15, R13, R3, P2, P3 ;  /* 0x0000000d0f037210 */ /* 0x000fd200017e6403 */
.L_x_296:
[----:B------:R-:W-:Y:S05]  /*0930*/  BSYNC.RECONVERGENT B1 ;  /* 0x0000000000017941 */ /* 0x000fea0003800200 */
.L_x_295:
[----:B------:R-:W-:-:S13]  /*0940*/  ISETP.GE.AND P0, PT, R4, 0x200, PT ;  /* 0x000002000400780c */ /* 0x000fda0003f06270 */
[----:B------:R-:W-:Y:S05]  /*0950*/  @!P0 BRA `(.L_x_305) ;  /* 0x00000004002c8947 */ /* 0x000fea0003800000 */
[----:B------:R-:W0:Y:S01]  /*0960*/  S2R R8, SR_LANEID ;  /* 0x0000000000087919 */ /* 0x000e220000000000 */
[----:B-----5:R-:W1:Y:S04]  /*0970*/  SHFL.DOWN PT, R0, R2, 0x1, 0x1f ;  /* 0x08201f0002007f89 */ /* 0x020e6800000e0000 */
[----:B------:R-:W2:Y:S01]  /*0980*/  SHFL.DOWN PT, R4, R3, 0x1, 0x1f ;  /* 0x08201f0003047f89 */ /* 0x000ea200000e0000 */
[----:B0-----:R-:W-:-:S04]  /*0990*/  ISETP.GT.AND P0, PT, R8, 0x1e, PT ;  /* 0x0000001e0800780c */ /* 0x001fc80003f04270 */
[----:B-1----:R-:W-:Y:S02]  /*09a0*/  SEL R9, R0, RZ, !P0 ;  /* 0x000000ff00097207 */ /* 0x002fe40004000000 */
[----:B--2---:R-:W-:Y:S02]  /*09b0*/  SEL R4, R4, RZ, !P0 ;  /* 0x000000ff04047207 */ /* 0x004fe40004000000 */
[----:B------:R-:W-:-:S05]  /*09c0*/  IADD3 R9, P0, PT, R2, R9, RZ ;  /* 0x0000000902097210 */ /* 0x000fca0007f1e0ff */
[----:B------:R-:W-:Y:S01]  /*09d0*/  IMAD.X R6, R3, 0x1, R4, P0 ;  /* 0x0000000103067824 */ /* 0x000fe200000e0604 */
[----:B------:R-:W0:Y:S01]  /*09e0*/  SHFL.DOWN PT, R0, R9, 0x2, 0x1f ;  /* 0x08401f0009007f89 */ /* 0x000e2200000e0000 */
[----:B------:R-:W-:-:S03]  /*09f0*/  ISETP.GT.AND P0, PT, R8, 0x1d, PT ;  /* 0x0000001d0800780c */ /* 0x000fc60003f04270 */
[----:B------:R-:W1:Y:S01]  /*0a00*/  SHFL.DOWN PT, R4, R6, 0x2, 0x1f ;  /* 0x08401f0006047f89 */ /* 0x000e6200000e0000 */
[----:B0-----:R-:W-:-:S04]  /*0a10*/  SEL R0, R0, RZ, !P0 ;  /* 0x000000ff00007207 */ /* 0x001fc80004000000 */
[----:B------:R-:W-:Y:S02]  /*0a20*/  IADD3 R7, P1, PT, R0, R9, RZ ;  /* 0x0000000900077210 */ /* 0x000fe40007f3e0ff */
[----:B-1----:R-:W-:Y:S02]  /*0a30*/  SEL R3, R4, RZ, !P0 ;  /* 0x000000ff04037207 */ /* 0x002fe40004000000 */
[----:B------:R-:W-:Y:S01]  /*0a40*/  ISETP.GT.AND P0, PT, R8, 0x1b, PT ;  /* 0x0000001b0800780c */ /* 0x000fe20003f04270 */
[----:B------:R-:W0:Y:S02]  /*0a50*/  SHFL.DOWN PT, R0, R7, 0x4, 0x1f ;  /* 0x08801f0007007f89 */ /* 0x000e2400000e0000 */
[----:B------:R-:W-:-:S05]  /*0a60*/  IMAD.X R3, R3, 0x1, R6, P1 ;  /* 0x0000000103037824 */ /* 0x000fca00008e0606 */
[----:B------:R-:W1:Y:S01]  /*0a70*/  SHFL.DOWN PT, R2, R3, 0x4, 0x1f ;  /* 0x08801f0003027f89 */ /* 0x000e6200000e0000 */
[----:B0-----:R-:W-:-:S04]  /*0a80*/  SEL R0, R0, RZ, !P0 ;  /* 0x000000ff00007207 */ /* 0x001fc80004000000 */
[----:B------:R-:W-:Y:S02]  /*0a90*/  IADD3 R11, P1, PT, R0, R7, RZ ;  /* 0x00000007000b7210 */ /* 0x000fe40007f3e0ff */
[----:B-1----:R-:W-:-:S03]  /*0aa0*/  SEL R2, R2, RZ, !P0 ;  /* 0x000000ff02027207 */ /* 0x002fc60004000000 */
[----:B------:R-:W0:Y:S01]  /*0ab0*/  SHFL.DOWN PT, R0, R11, 0x8, 0x1f ;  /* 0x09001f000b007f89 */ /* 0x000e2200000e0000 */
[----:B------:R-:W-:Y:S01]  /*0ac0*/  ISETP.GT.AND P0, PT, R8, 0x17, PT ;  /* 0x000000170800780c */ /* 0x000fe20003f04270 */
[----:B------:R-:W-:Y:S01]  /*0ad0*/  IMAD.X R13, R2, 0x1, R3, P1 ;  /* 0x00000001020d7824 */ /* 0x000fe200008e0603 */
[----:B------:R-:W-:-:S04]  /*0ae0*/  ISETP.NE.AND P1, PT, R8, RZ, PT ;  /* 0x000000ff0800720c */ /* 0x000fc80003f25270 */
[----:B------:R-:W1:Y:S09]  /*0af0*/  SHFL.DOWN PT, R2, R13, 0x8, 0x1f ;  /* 0x09001f000d027f89 */ /* 0x000e7200000e0000 */
[----:B------:R-:W2:Y:S01]  /*0b00*/  @!P1 S2R R7, SR_CgaCtaId ;  /* 0x0000000000079919 */ /* 0x000ea20000008800 */
[----:B0-----:R-:W-:-:S04]  /*0b10*/  SEL R0, R0, RZ, !P0 ;  /* 0x000000ff00007207 */ /* 0x001fc80004000000 */
[----:B------:R-:W-:Y:S02]  /*0b20*/  IADD3 R9, P2, PT, R0, R11, RZ ;  /* 0x0000000b00097210 */ /* 0x000fe40007f5e0ff */
[----:B-1----:R-:W-:-:S03]  /*0b30*/  SEL R2, R2, RZ, !P0 ;  /* 0x000000ff02027207 */ /* 0x002fc60004000000 */
[----:B------:R-:W0:Y:S01]  /*0b40*/  SHFL.DOWN PT, R0, R9, 0x10, 0x1f ;  /* 0x0a001f0009007f89 */ /* 0x000e2200000e0000 */
[----:B------:R-:W-:Y:S01]  /*0b50*/  ISETP.GT.AND P0, PT, R8, 0xf, PT ;  /* 0x0000000f0800780c */ /* 0x000fe20003f04270 */
[----:B------:R-:W-:Y:S01]  /*0b60*/  IMAD.X R6, R2, 0x1, R13, P2 ;  /* 0x0000000102067824 */ /* 0x000fe200010e060d */
[----:B------:R-:W-:-:S04]  /*0b70*/  @!P1 MOV R2, 0x400 ;  /* 0x0000040000029802 */ /* 0x000fc80000000f00 */
[----:B------:R-:W1:Y:S01]  /*0b80*/  SHFL.DOWN PT, R3, R6, 0x10, 0x1f ;  /* 0x0a001f0006037f89 */ /* 0x000e6200000e0000 */
[----:B--2---:R-:W-:Y:S02]  /*0b90*/  @!P1 LEA R7, R7, R2, 0x18 ;  /* 0x0000000207079211 */ /* 0x004fe400078ec0ff */
[----:B0-----:R-:W-:Y:S02]  /*0ba0*/  SEL R4, R0, RZ, !P0 ;  /* 0x000000ff00047207 */ /* 0x001fe40004000000 */
[----:B------:R-:W-:Y:S02]  /*0bb0*/  @!P1 SHF.R.U32.HI R0, RZ, 0x2, R5 ;  /* 0x00000002ff009819 */ /* 0x000fe40000011605 */
[----:B------:R-:W-:Y:S02]  /*0bc0*/  IADD3 R2, P2, PT, R4, R9, RZ ;  /* 0x0000000904027210 */ /* 0x000fe40007f5e0ff */
[----:B------:R-:W-:Y:S02]  /*0bd0*/  @!P1 LOP3.LUT R0, R0, 0xf8, RZ, 0xc0, !PT ;  /* 0x000000f800009812 */ /* 0x000fe400078ec0ff */
[----:B-1----:R-:W-:-:S02]  /*0be0*/  SEL R3, R3, RZ, !P0 ;  /* 0x000000ff03037207 */ /* 0x002fc40004000000 */
[----:B------:R-:W-:Y:S01]  /*0bf0*/  ISETP.NE.AND P0, PT, R5, RZ, PT ;  /* 0x000000ff0500720c */ /* 0x000fe20003f05270 */
[----:B------:R-:W-:Y:S02]  /*0c00*/  @!P1 IMAD.IADD R7, R0, 0x1, R7 ;  /* 0x0000000100079824 */ /* 0x000fe400078e0207 */
[----:B------:R-:W-:-:S05]  /*0c10*/  IMAD.X R3, R3, 0x1, R6, P2 ;  /* 0x0000000103037824 */ /* 0x000fca00010e0606 */
[----:B------:R2:W-:Y:S01]  /*0c20*/  @!P1 STS.64 [R7+0x10], R2 ;  /* 0x0000100207009388 */ /* 0x0005e20000000a00 */
[----:B------:R-:W-:Y:S06]  /*0c30*/  BAR.SYNC.DEFER_BLOCKING 0x0 ;  /* 0x0000000000007b1d */ /* 0x000fec0000010000 */
[----:B------:R-:W-:Y:S05]  /*0c40*/  @P0 BRA `(.L_x_306) ;  /* 0x00000018007c0947 */ /* 0x000fea0003800000 */
[----:B------:R-:W0:Y:S01]  /*0c50*/  S2UR UR5, SR_CgaCtaId ;  /* 0x00000000000579c3 */ /* 0x000e220000008800 */
[----:B------:R-:W-:Y:S02]  /*0c60*/  UMOV UR4, 0x400 ;  /* 0x0000040000047882 */ /* 0x000fe40000000000 */
[----:B0-----:R-:W-:-:S09]  /*0c70*/  ULEA UR4, UR5, UR4, 0x18 ;  /* 0x0000000405047291 */ /* 0x001fd2000f8ec0ff */
[----:B------:R-:W-:Y:S04]  /*0c80*/  LDS.64 R32, [UR4+0x18] ;  /* 0x00001804ff207984 */ /* 0x000fe80008000a00 */
[----:B------:R-:W0:Y:S04]  /*0c90*/  LDS.128 R28, [UR4+0x20] ;  /* 0x00002004ff1c7984 */ /* 0x000e280008000c00 */
[----:B------:R-:W1:Y:S04]  /*0ca0*/  LDS.128 R24, [UR4+0x30] ;  /* 0x00003004ff187984 */ /* 0x000e680008000c00 */
[----:B------:R-:W3:Y:S04]  /*0cb0*/  LDS.128 R20, [UR4+0x40] ;  /* 0x00004004ff147984 */ /* 0x000ee80008000c00 */
[----:B------:R-:W4:Y:S04]  /*0cc0*/  LDS.128 R16, [UR4+0x50] ;  /* 0x00005004ff107984 */ /* 0x000f280008000c00 */
[----:B------:R-:W5:Y:S04]  /*0cd0*/  LDS.128 R12, [UR4+0x60] ;  /* 0x00006004ff0c7984 */ /* 0x000f680008000c00 */
[----:B------:R-:W5:Y:S04]  /*0ce0*/  LDS.128 R8, [UR4+0x70] ;  /* 0x00007004ff087984 */ /* 0x000f680008000c00 */
[----:B--2---:R-:W2:Y:S01]  /*0cf0*/  LDS.128 R4, [UR4+0x80] ;  /* 0x00008004ff047984 */ /* 0x004ea20008000c00 */
[----:B0-----:R-:W-:-:S04]  /*0d00*/  IADD3 R35, P1, P2, R28, R32, R2 ;  /* 0x000000201c237210 */ /* 0x001fc80007a3e002 */
[----:B-1----:R-:W-:Y:S02]  /*0d10*/  IADD3 R35, P3, P4, R24, R35, R30 ;  /* 0x0000002318237210 */ /* 0x002fe40007c7e01e */
[----:B------:R-:W-:Y:S02]  /*0d20*/  IADD3.X R29, PT, PT, R29, R33, R3, P1, P2 ;  /* 0x000000211d1d7210 */ /* 0x000fe40000fe4403 */
[----:B---3--:R-:W-:Y:S02]  /*0d30*/  IADD3 R3, P1, P2, R20, R35, R26 ;  /* 0x0000002314037210 */ /* 0x008fe40007a3e01a */
[----:B------:R-:W-:Y:S02]  /*0d40*/  IADD3.X R25, PT, PT, R25, R29, R31, P3, P4 ;  /* 0x0000001d19197210 */ /* 0x000fe40001fe841f */
[----:B----4-:R-:W-:Y:S02]  /*0d50*/  IADD3 R3, P3, P4, R16, R3, R22 ;  /* 0x0000000310037210 */ /* 0x010fe40007c7e016 */
[----:B------:R-:W-:-:S02]  /*0d60*/  IADD3.X R21, PT, PT, R21, R25, R27, P1, P2 ;  /* 0x0000001915157210 */ /* 0x000fc40000fe441b */
[----:B-----5:R-:W-:Y:S02]  /*0d70*/  IADD3 R3, P1, P2, R12, R3, R18 ;  /* 0x000000030c037210 */ /* 0x020fe40007a3e012 */
[----:B------:R-:W-:Y:S02]  /*0d80*/  IADD3.X R17, PT, PT, R17, R21, R23, P3, P4 ;  /* 0x0000001511117210 */ /* 0x000fe40001fe8417 */
[----:B------:R-:W-:Y:S02]  /*0d90*/  IADD3 R3, P3, P4, R8, R3, R14 ;  /* 0x0000000308037210 */ /* 0x000fe40007c7e00e */
[----:B------:R-:W-:Y:S02]  /*0da0*/  IADD3.X R13, PT, PT, R13, R17, R19, P1, P2 ;  /* 0x000000110d0d7210 */ /* 0x000fe40000fe4413 */
[----:B--2---:R-:W-:Y:S02]  /*0db0*/  IADD3 R3, P1, P2, R4, R3, R10 ;  /* 0x0000000304037210 */ /* 0x004fe40007a3e00a */
[----:B------:R-:W-:-:S02]  /*0dc0*/  IADD3.X R9, PT, PT, R9, R13, R15, P3, P4 ;  /* 0x0000000d09097210 */ /* 0x000fc40001fe840f */
[----:B------:R-:W-:Y:S02]  /*0dd0*/  IADD3 R2, P3, PT, R3, R6, RZ ;  /* 0x0000000603027210 */ /* 0x000fe40007f7e0ff */
[----:B------:R-:W-:-:S05]  /*0de0*/  IADD3.X R3, PT, PT, R5, R9, R11, P1, P2 ;  /* 0x0000000905037210 */ /* 0x000fca0000fe440b */
[----:B------:R-:W-:Y:S01]  /*0df0*/  IMAD.X R3, R3, 0x1, R7, P3 ;  /* 0x0000000103037824 */ /* 0x000fe200018e0607 */
[----:B------:R-:W-:Y:S06]  /*0e00*/  BRA `(.L_x_306) ;  /* 0x00000018000c7947 */ /* 0x000fec0003800000 */
.L_x_305:
[----:B------:R-:W-:Y:S01]  /*0e10*/  LOP3.LUT R0, R5, 0x3e0, RZ, 0xc0, !PT ;  /* 0x000003e005007812 */ /* 0x000fe200078ec0ff */
[----:B------:R-:W0:Y:S03]  /*0e20*/  S2R R12, SR_LANEID ;  /* 0x00000000000c7919 */ /* 0x000e260000000000 */
[----:B------:R-:W-:Y:S01]  /*0e30*/  LOP3.LUT R9, RZ, R0, RZ, 0x33, !PT ;  /* 0x00000000ff097212 */ /* 0x000fe200078e33ff */
[----:B------:R-:W-:-:S04]  /*0e40*/  VIADD R7, R0, 0x20 ;  /* 0x0000002000077836 */ /* 0x000fc80000000000 */
[----:B------:R-:W-:Y:S01]  /*0e50*/  IMAD.IADD R9, R9, 0x1, R4 ;  /* 0x0000000109097824 */ /* 0x000fe200078e0204 */
[----:B------:R-:W-:-:S04]  /*0e60*/  ISETP.GT.AND P0, PT, R7, R4, PT ;  /* 0x000000040700720c */ /* 0x000fc80003f04270 */
[----:B------:R-:W-:-:S05]  /*0e70*/  SEL R9, R9, 0x1f, P0 ;  /* 0x0000001f09097807 */ /* 0x000fca0000000000 */
[----:B-----5:R-:W1:Y:S04]  /*0e80*/  SHFL.DOWN PT, R0, R2, 0x1, R9 ;  /* 0x0820000002007989 */ /* 0x020e6800000e0009 */
[----:B------:R-:W2:Y:S01]  /*0e90*/  SHFL.DOWN PT, R6, R3, 0x1, R9 ;  /* 0x0820000003067989 */ /* 0x000ea200000e0009 */
[C---:B0-----:R-:W-:Y:S01]  /*0ea0*/  ISETP.GE.AND P0, PT, R12.reuse, R9, PT ;  /* 0x000000090c00720c */ /* 0x041fe20003f06270 */
[C---:B------:R-:W-:Y:S01]  /*0eb0*/  VIADD R8, R12.reuse, 0x2 ;  /* 0x000000020c087836 */ /* 0x040fe20000000000 */
[----:B------:R-:W-:Y:S02]  /*0ec0*/  ISETP.NE.AND P2, PT, R12, RZ, PT ;  /* 0x000000ff0c00720c */ /* 0x000fe40003f45270 */
[----:B-1----:R-:W-:Y:S02]  /*0ed0*/  SEL R7, R0, RZ, !P0 ;  /* 0x000000ff00077207 */ /* 0x002fe40004000000 */
[----:B--2---:R-:W-:-:S02]  /*0ee0*/  SEL R6, R6, RZ, !P0 ;  /* 0x000000ff06067207 */ /* 0x004fc40004000000 */
[----:B------:R-:W-:-:S05]  /*0ef0*/  IADD3 R7, P0, PT, R2, R7, RZ ;  /* 0x0000000702077210 */ /* 0x000fca0007f1e0ff */
[----:B------:R-:W-:Y:S01]  /*0f00*/  IMAD.X R11, R3, 0x1, R6, P0 ;  /* 0x00000001030b7824 */ /* 0x000fe200000e0606 */
[----:B------:R-:W0:Y:S01]  /*0f10*/  SHFL.DOWN PT, R0, R7, 0x2, R9 ;  /* 0x0840000007007989 */ /* 0x000e2200000e0009 */
[----:B------:R-:W-:-:S03]  /*0f20*/  ISETP.GT.AND P0, PT, R8, R9, PT ;  /* 0x000000090800720c */ /* 0x000fc60003f04270 */
[----:B------:R-:W1:Y:S01]  /*0f30*/  SHFL.DOWN PT, R6, R11, 0x2, R9 ;  /* 0x084000000b067989 */ /* 0x000e6200000e0009 */
[----:B0-----:R-:W-:-:S04]  /*0f40*/  SEL R0, R0, RZ, !P0 ;  /* 0x000000ff00007207 */ /* 0x001fc80004000000 */
[----:B------:R-:W-:Y:S02]  /*0f50*/  IADD3 R8, P1, PT, R0, R7, RZ ;  /* 0x0000000700087210 */ /* 0x000fe40007f3e0ff */
[----:B-1----:R-:W-:-:S03]  /*0f60*/  SEL R6, R6, RZ, !P0 ;  /* 0x000000ff06067207 */ /* 0x002fc60004000000 */
[----:B------:R-:W0:Y:S02]  /*0f70*/  SHFL.DOWN PT, R0, R8, 0x4, R9 ;  /* 0x0880000008007989 */ /* 0x000e2400000e0009 */
[----:B------:R-:W-:Y:S02]  /*0f80*/  IMAD.X R10, R6, 0x1, R11, P1 ;  /* 0x00000001060a7824 */ /* 0x000fe400008e060b */
[----:B------:R-:W-:Y:S01]  /*0f90*/  VIADD R6, R12, 0x4 ;  /* 0x000000040c067836 */ /* 0x000fe20000000000 */
[----:B------:R-:W1:Y:S02]  /*0fa0*/  @!P2 S2R R11, SR_CgaCtaId ;  /* 0x00000000000ba919 */ /* 0x000e640000008800 */
[----:B------:R-:W2:Y:S02]  /*0fb0*/  SHFL.DOWN PT, R2, R10, 0x4, R9 ;  /* 0x088000000a027989 */ /* 0x000ea400000e0009 */
[----:B------:R-:W-:Y:S01]  /*0fc0*/  ISETP.GT.AND P0, PT, R6, R9, PT ;  /* 0x000000090600720c */ /* 0x000fe20003f04270 */
[----:B------:R-:W-:-:S03]  /*0fd0*/  VIADD R6, R12, 0x8 ;  /* 0x000000080c067836 */ /* 0x000fc60000000000 */
[----:B0-----:R-:W-:-:S04]  /*0fe0*/  SEL R0, R0, RZ, !P0 ;  /* 0x000000ff00007207 */ /* 0x001fc80004000000 */
[----:B------:R-:W-:Y:S02]  /*0ff0*/  IADD3 R3, P1, PT, R0, R8, RZ ;  /* 0x0000000800037210 */ /* 0x000fe40007f3e0ff */
[----:B--2---:R-:W-:-:S03]  /*1000*/  SEL R2, R2, RZ, !P0 ;  /* 0x000000ff02027207 */ /* 0x004fc60004000000 */
[----:B------:R-:W0:Y:S01]  /*1010*/  SHFL.DOWN PT, R0, R3, 0x8, R9 ;  /* 0x0900000003007989 */ /* 0x000e2200000e0009 */
[----:B------:R-:W-:Y:S01]  /*1020*/  ISETP.GT.AND P0, PT, R6, R9, PT ;  /* 0x000000090600720c */ /* 0x000fe20003f04270 */
[----:B------:R-:W-:-:S05]  /*1030*/  IMAD.X R7, R2, 0x1, R10, P1 ;  /* 0x0000000102077824 */ /* 0x000fca00008e060a */
[----:B------:R-:W2:Y:S01]  /*1040*/  SHFL.DOWN PT, R2, R7, 0x8, R9 ;  /* 0x0900000007027989 */ /* 0x000ea200000e0009 */
[----:B0-----:R-:W-:-:S04]  /*1050*/  SEL R0, R0, RZ, !P0 ;  /* 0x000000ff00007207 */ /* 0x001fc80004000000 */
[----:B------:R-:W-:Y:S02]  /*1060*/  IADD3 R6, P1, PT, R0, R3, RZ ;  /* 0x0000000300067210 */ /* 0x000fe40007f3e0ff */
[----:B--2---:R-:W-:-:S03]  /*1070*/  SEL R2, R2, RZ, !P0 ;  /* 0x000000ff02027207 */ /* 0x004fc60004000000 */
[----:B------:R-:W0:Y:S02]  /*1080*/  SHFL.DOWN PT, R0, R6, 0x10, R9 ;  /* 0x0a00000006007989 */ /* 0x000e2400000e0009 */
[----:B------:R-:W-:Y:S01]  /*1090*/  IMAD.X R8, R2, 0x1, R7, P1 ;  /* 0x0000000102087824 */ /* 0x000fe200008e0607 */
[----:B------:R-:W-:Y:S01]  /*10a0*/  @!P2 SHF.R.U32.HI R7, RZ, 0x2, R5 ;  /* 0x00000002ff07a819 */ /* 0x000fe20000011605 */
[----:B------:R-:W-:-:S03]  /*10b0*/  VIADD R2, R12, 0x10 ;  /* 0x000000100c027836 */ /* 0x000fc60000000000 */
[----:B------:R-:W2:Y:S01]  /*10c0*/  SHFL.DOWN PT, R3, R8, 0x10, R9 ;  /* 0x0a00000008037989 */ /* 0x000ea200000e0009 */
[----:B------:R-:W-:Y:S02]  /*10d0*/  @!P2 LOP3.LUT R7, R7, 0xf8, RZ, 0xc0, !PT ;  /* 0x000000f80707a812 */ /* 0x000fe400078ec0ff */
[----:B------:R-:W-:Y:S02]  /*10e0*/  ISETP.GT.AND P0, PT, R2, R9, PT ;  /* 0x000000090200720c */ /* 0x000fe40003f04270 */
[----:B------:R-:W-:-:S04]  /*10f0*/  @!P2 MOV R2, 0x400 ;  /* 0x000004000002a802 */ /* 0x000fc80000000f00 */
[----:B-1----:R-:W-:-:S05]  /*1100*/  @!P2 LEA R10, R11, R2, 0x18 ;  /* 0x000000020b0aa211 */ /* 0x002fca00078ec0ff */
[----:B------:R-:W-:Y:S01]  /*1110*/  @!P2 IMAD.IADD R7, R7, 0x1, R10 ;  /* 0x000000010707a824 */ /* 0x000fe200078e020a */
[----:B0-----:R-:W-:-:S04]  /*1120*/  SEL R0, R0, RZ, !P0 ;  /* 0x000000ff00007207 */ /* 0x001fc80004000000 */
[----:B------:R-:W-:Y:S02]  /*1130*/  IADD3 R2, P1, PT, R0, R6, RZ ;  /* 0x0000000600027210 */ /* 0x000fe40007f3e0ff */
[----:B--2---:R-:W-:Y:S02]  /*1140*/  SEL R3, R3, RZ, !P0 ;  /* 0x000000ff03037207 */ /* 0x004fe40004000000 */
[----:B------:R-:W-:-:S03]  /*1150*/  ISETP.NE.AND P0, PT, R5, RZ, PT ;  /* 0x000000ff0500720c */ /* 0x000fc60003f05270 */
[----:B------:R-:W-:-:S05]  /*1160*/  IMAD.X R3, R3, 0x1, R8, P1 ;  /* 0x0000000103037824 */ /* 0x000fca00008e0608 */
[----:B------:R1:W-:Y:S01]  /*1170*/  @!P2 STS.64 [R7+0x10], R2 ;  /* 0x000010020700a388 */ /* 0x0003e20000000a00 */
[----:B------:R-:W-:Y:S06]  /*1180*/  BAR.SYNC.DEFER_BLOCKING 0x0 ;  /* 0x0000000000007b1d */ /* 0x000fec0000010000 */
[----:B------:R-:W-:Y:S05]  /*1190*/  @P0 BRA `(.L_x_306) ;  /* 0x0000001400280947 */ /* 0x000fea0003800000 */
[----:B------:R-:W0:Y:S01]  /*11a0*/  S2UR UR5, SR_CgaCtaId ;  /* 0x00000000000579c3 */ /* 0x000e220000008800 */
[----:B------:R-:W-:Y:S01]  /*11b0*/  UMOV UR4, 0x400 ;  /* 0x0000040000047882 */ /* 0x000fe20000000000 */
[C---:B------:R-:W-:Y:S02]  /*11c0*/  ISETP.GT.AND P2, PT, R4.reuse, 0x40, PT ;  /* 0x000000400400780c */ /* 0x040fe40003f44270 */
[C---:B------:R-:W-:Y:S02]  /*11d0*/  ISETP.GT.AND P1, PT, R4.reuse, 0x20, PT ;  /* 0x000000200400780c */ /* 0x040fe40003f24270 */
[C---:B------:R-:W-:Y:S02]  /*11e0*/  ISETP.GT.AND P5, PT, R4.reuse, 0x180, PT ;  /* 0x000001800400780c */ /* 0x040fe40003fa4270 */
[----:B------:R-:W-:Y:S01]  /*11f0*/  ISETP.GT.AND P6, PT, R4, 0x1a0, PT ;  /* 0x000001a00400780c */ /* 0x000fe20003fc4270 */
[----:B0-----:R-:W-:-:S09]  /*1200*/  ULEA UR4, UR5, UR4, 0x18 ;  /* 0x0000000405047291 */ /* 0x001fd2000f8ec0ff */
[----:B------:R-:W0:Y:S04]  /*1210*/  LDS.128 R8, [UR4+0x20] ;  /* 0x00002004ff087984 */ /* 0x000e280008000c00 */
[----:B-1----:R-:W1:Y:S04]  /*1220*/  LDS.64 R6, [UR4+0x18] ;  /* 0x00001804ff067984 */ /* 0x002e680008000a00 */
[----:B------:R-:W2:Y:S04]  /*1230*/  LDS.128 R12, [UR4+0x30] ;  /* 0x00003004ff0c7984 */ /* 0x000ea80008000c00 */
[----:B------:R-:W3:Y:S04]  /*1240*/  LDS.128 R16, [UR4+0x40] ;  /* 0x00004004ff107984 */ /* 0x000ee80008000c00 */
[----:B------:R-:W4:Y:S04]  /*1250*/  LDS.128 R20, [UR4+0x50] ;  /* 0x00005004ff147984 */ /* 0x000f280008000c00 */
[----:B------:R-:W5:Y:S04]  /*1260*/  LDS.128 R24, [UR4+0x60] ;  /* 0x00006004ff187984 */ /* 0x000f680008000c00 */
[----:B------:R-:W5:Y:S04]  /*1270*/  LDS.128 R32, [UR4+0x70] ;  /* 0x00007004ff207984 */ /* 0x000f680008000c00 */
[----:B------:R-:W5:Y:S01]  /*1280*/  LDS.128 R28, [UR4+0x80] ;  /* 0x00008004ff1c7984 */ /* 0x000f620008000c00 */
[----:B0-----:R-:W-:-:S02]  /*1290*/  SEL R5, R8, RZ, P2 ;  /* 0x000000ff08057207 */ /* 0x001fc40001000000 */
[----:B------:R-:W-:Y:S02]  /*12a0*/  SEL R8, R9, RZ, P2 ;  /* 0x000000ff09087207 */ /* 0x000fe40001000000 */
[----:B-1----:R-:W-:Y:S02]  /*12b0*/  SEL R0, R6, RZ, P1 ;  /* 0x000000ff06007207 */ /* 0x002fe40000800000 */
[----:B------:R-:W-:Y:S02]  /*12c0*/  SEL R7, R7, RZ, P1 ;  /* 0x000000ff07077207 */ /* 0x000fe40000800000 */
[C---:B------:R-:W-:Y:S02]  /*12d0*/  ISETP.GT.AND P1, PT, R4.reuse, 0x60, PT ;  /* 0x000000600400780c */ /* 0x040fe40003f24270 */
[----:B------:R-:W-:Y:S02]  /*12e0*/  ISETP.GT.AND P2, PT, R4, 0x80, PT ;  /* 0x000000800400780c */ /* 0x000fe40003f44270 */
[----:B------:R-:W-:-:S02]  /*12f0*/  IADD3 R0, P3, P4, R5, R0, R2 ;  /* 0x0000000005007210 */ /* 0x000fc40007c7e002 */
[----:B------:R-:W-:Y:S02]  /*1300*/  SEL R5, R10, RZ, P1 ;  /* 0x000000ff0a057207 */ /* 0x000fe40000800000 */
[----:B------:R-:W-:Y:S02]  /*1310*/  SEL R11, R11, RZ, P1 ;  /* 0x000000ff0b0b7207 */ /* 0x000fe40000800000 */
[----:B--2---:R-:W-:Y:S02]  /*1320*/  SEL R2, R12, RZ, P2 ;  /* 0x000000ff0c027207 */ /* 0x004fe40001000000 */
[----:B------:R-:W-:Y:S02]  /*1330*/  SEL R6, R13, RZ, P2 ;  /* 0x000000ff0d067207 */ /* 0x000fe40001000000 */
[C---:B------:R-:W-:Y:S02]  /*1340*/  ISETP.GT.AND P1, PT, R4.reuse, 0xa0, PT ;  /* 0x000000a00400780c */ /* 0x040fe40003f24270 */
[----:B------:R-:W-:-:S02]  /*1350*/  ISETP.GT.AND P2, PT, R4, 0xc0, PT ;  /* 0x000000c00400780c */ /* 0x000fc40003f44270 */
[----:B------:R-:W-:Y:S02]  /*1360*/  IADD3.X R7, PT, PT, R8, R7, R3, P3, P4 ;  /* 0x0000000708077210 */ /* 0x000fe40001fe8403 */
[----:B------:R-:W-:Y:S02]  /*1370*/  IADD3 R2, P3, P4, R2, R0, R5 ;  /* 0x0000000002027210 */ /* 0x000fe40007c7e005 */
[----:B------:R-:W-:Y:S02]  /*1380*/  SEL R3, R14, RZ, P1 ;  /* 0x000000ff0e037207 */ /* 0x000fe40000800000 */
[----:B---3--:R-:W-:Y:S02]  /*1390*/  SEL R0, R16, RZ, P2 ;  /* 0x000000ff10007207 */ /* 0x008fe40001000000 */
[----:B------:R-:W-:Y:S02]  /*13a0*/  SEL R14, R15, RZ, P1 ;  /* 0x000000ff0f0e7207 */ /* 0x000fe40000800000 */
[----:B------:R-:W-:-:S02]  /*13b0*/  ISETP.GT.AND P1, PT, R4, 0xe0, PT ;  /* 0x000000e00400780c */ /* 0x000fc40003f24270 */
[----:B------:R-:W-:Y:S02]  /*13c0*/  IADD3.X R6, PT, PT, R6, R7, R11, P3, P4 ;  /* 0x0000000706067210 */ /* 0x000fe40001fe840b */
[----:B------:R-:W-:Y:S02]  /*13d0*/  SEL R5, R17, RZ, P2 ;  /* 0x000000ff11057207 */ /* 0x000fe40001000000 */
[----:B------:R-:W-:Y:S02]  /*13e0*/  IADD3 R0, P3, P4, R0, R2, R3 ;  /* 0x0000000200007210 */ /* 0x000fe40007c7e003 */
[----:B------:R-:W-:Y:S02]  /*13f0*/  ISETP.GT.AND P2, PT, R4, 0x100, PT ;  /* 0x000001000400780c */ /* 0x000fe40003f44270 */
[----:B------:R-:W-:Y:S02]  /*1400*/  SEL R3, R18, RZ, P1 ;  /* 0x000000ff12037207 */ /* 0x000fe40000800000 */
[----:B------:R-:W-:-:S02]  /*1410*/  SEL R19, R19, RZ, P1 ;  /* 0x000000ff13137207 */ /* 0x000fc40000800000 */
[----:B------:R-:W-:Y:S02]  /*1420*/  ISETP.GT.AND P1, PT, R4, 0x120, PT ;  /* 0x000001200400780c */ /* 0x000fe40003f24270 */
[----:B------:R-:W-:Y:S02]  /*1430*/  IADD3.X R5, PT, PT, R5, R6, R14, P3, P4 ;  /* 0x0000000605057210 */ /* 0x000fe40001fe840e */
[----:B----4-:R-:W-:Y:S02]  /*1440*/  SEL R2, R20, RZ, P2 ;  /* 0x000000ff14027207 */ /* 0x010fe40001000000 */
[----:B------:R-:W-:Y:S02]  /*1450*/  SEL R6, R21, RZ, P2 ;  /* 0x000000ff15067207 */ /* 0x000fe40001000000 */
[----:B------:R-:W-:Y:S02]  /*1460*/  ISETP.GT.AND P2, PT, R4, 0x140, PT ;  /* 0x000001400400780c */ /* 0x000fe40003f44270 */
[----:B------:R-:W-:-:S02]  /*1470*/  SEL R7, R22, RZ, P1 ;  /* 0x000000ff16077207 */ /* 0x000fc40000800000 */
[----:B------:R-:W-:Y:S02]  /*1480*/  SEL R22, R23, RZ, P1 ;  /* 0x000000ff17167207 */ /* 0x000fe40000800000 */
[----:B------:R-:W-:Y:S02]  /*1490*/  IADD3 R2, P3, P4, R2, R0, R3 ;  /* 0x0000000002027210 */ /* 0x000fe40007c7e003 */
[----:B------:R-:W-:Y:S02]  /*14a0*/  ISETP.GT.AND P1, PT, R4, 0x160, PT ;  /* 0x000001600400780c */ /* 0x000fe40003f24270 */
[----:B-----5:R-:W-:Y:S02]  /*14b0*/  SEL R0, R24, RZ, P2 ;  /* 0x000000ff18007207 */ /* 0x020fe40001000000 */
[----:B------:R-:W-:Y:S02]  /*14c0*/  IADD3.X R6, PT, PT, R6, R5, R19, P3, P4 ;  /* 0x0000000506067210 */ /* 0x000fe40001fe8413 */
[----:B------:R-:W-:-:S02]  /*14d0*/  SEL R3, R26, RZ, P1 ;  /* 0x000000ff1a037207 */ /* 0x000fc40000800000 */
[----:B------:R-:W-:Y:S02]  /*14e0*/  SEL R27, R27, RZ, P1 ;  /* 0x000000ff1b1b7207 */ /* 0x000fe40000800000 */
[----:B------:R-:W-:Y:S02]  /*14f0*/  SEL R5, R25, RZ, P2 ;  /* 0x000000ff19057207 */ /* 0x000fe40001000000 */
[----:B------:R-:W-:Y:S02]  /*1500*/  IADD3 R0, P1, P3, R0, R2, R7 ;  /* 0x0000000200007210 */ /* 0x000fe40007b3e007 */
[----:B------:R-:W-:Y:S02]  /*1510*/  SEL R2, R32, RZ, P5 ;  /* 0x000000ff20027207 */ /* 0x000fe40002800000 */
[----:B------:R-:W-:Y:S02]  /*1520*/  ISETP.GT.AND P2, PT, R4, 0x1c0, PT ;  /* 0x000001c00400780c */ /* 0x000fe40003f44270 */
[----:B------:R-:W-:-:S02]  /*1530*/  IADD3.X R5, PT, PT, R5, R6, R22, P1, P3 ;  /* 0x0000000605057210 */ /* 0x000fc40000fe6416 */
[----:B------:R-:W-:Y:S02]  /*1540*/  IADD3 R2, P3, P4, R2, R0, R3 ;  /* 0x0000000002027210 */ /* 0x000fe40007c7e003 */
[----:B------:R-:W-:Y:S02]  /*1550*/  SEL R0, R34, RZ, P6 ;  /* 0x000000ff22007207 */ /* 0x000fe40003000000 */
[----:B------:R-:W-:Y:S02]  /*1560*/  SEL R3, R28, RZ, P2 ;  /* 0x000000ff1c037207 */ /* 0x000fe40001000000 */
[----:B------:R-:W-:Y:S02]  /*1570*/  ISETP.GT.AND P1, PT, R4, 0x1e0, PT ;  /* 0x000001e00400780c */ /* 0x000fe40003f24270 */
[----:B------:R-:W-:Y:S02]  /*1580*/  SEL R4, R33, RZ, P5 ;  /* 0x000000ff21047207 */ /* 0x000fe40002800000 */
[----:B------:R-:W-:-:S02]  /*1590*/  SEL R35, R35, RZ, P6 ;  /* 0x000000ff23237207 */ /* 0x000fc40003000000 */
[----:B------:R-:W-:Y:S02]  /*15a0*/  IADD3 R3, P5, P6, R3, R2, R0 ;  /* 0x0000000203037210 */ /* 0x000fe40007ebe000 */
[----:B------:R-:W-:Y:S02]  /*15b0*/  SEL R2, R30, RZ, P1 ;  /* 0x000000ff1e027207 */ /* 0x000fe40000800000 */
[----:B------:R-:W-:Y:S02]  /*15c0*/  IADD3.X R4, PT, PT, R4, R5, R27, P3, P4 ;  /* 0x0000000504047210 */ /* 0x000fe40001fe841b */
[----:B------:R-:W-:Y:S02]  /*15d0*/  SEL R0, R29, RZ, P2 ;  /* 0x000000ff1d007207 */ /* 0x000fe40001000000 */
[----:B------:R-:W-:Y:S02]  /*15e0*/  IADD3 R2, P2, PT, R2, R3, RZ ;  /* 0x0000000302027210 */ /* 0x000fe40007f5e0ff */
[----:B------:R-:W-:-:S02]  /*15f0*/  SEL R3, R31, RZ, P1 ;  /* 0x000000ff1f037207 */ /* 0x000fc40000800000 */
[----:B------:R-:W-:-:S05]  /*1600*/  IADD3.X R0, PT, PT, R0, R4, R35, P5, P6 ;  /* 0x0000000400007210 */ /* 0x000fca0002fec423 */
[----:B------:R-:W-:Y:S01]  /*1610*/  IMAD.X R3, R3, 0x1, R0, P2 ;  /* 0x0000000103037824 */ /* 0x000fe200010e0600 */
[----:B------:R-:W-:Y:S06]  /*1620*/  BRA `(.L_x_306) ;  /* 0x0000001000047947 */ /* 0x000fec0003800000 */
.L_x_292:
[----:B------:R-:W0:Y:S01]  /*1630*/  S2R R39, SR_TID.X ;  /* 0x0000000000277919 */ /* 0x000e220000002100 */
[----:B------:R-:W1:Y:S02]  /*1640*/  LDCU.64 UR4, c[0x0][0x380] ;  /* 0x00007000ff0477ac */ /* 0x000e640008000a00 */
[----:B-1----:R-:W-:Y:S02]  /*1650*/  IMAD.U32 R2, RZ, RZ, UR4 ;  /* 0x00000004ff027e24 */ /* 0x002fe4000f8e00ff */
[----:B------:R-:W-:Y:S02]  /*1660*/  IMAD.U32 R3, RZ, RZ, UR5 ;  /* 0x00000005ff037e24 */ /* 0x000fe4000f8e00ff */
[----:B0-----:R-:W-:-:S05]  /*1670*/  IMAD.WIDE.U32 R18, R39, 0x8, R2 ;  /* 0x0000000827127825 */ /* 0x001fca00078e0002 */
[----:B------:R-:W2:Y:S04]  /*1680*/  LDG.E.64.CONSTANT R20, desc[UR6][R18.64] ;  /* 0x0000000612147981 */ /* 0x000ea8000c1e9b00 */
[----:B------:R-:W2:Y:S04]  /*1690*/  LDG.E.64.CONSTANT R6, desc[UR6][R18.64+0x1000] ;  /* 0x0010000612067981 */ /* 0x000ea8000c1e9b00 */
[----:B------:R-:W2:Y:S04]  /*16a0*/  LDG.E.64.CONSTANT R8, desc[UR6][R18.64+0x2000] ;  /* 0x0020000612087981 */ /* 0x000ea8000c1e9b00 */
[----:B------:R-:W3:Y:S04]  /*16b0*/  LDG.E.64.CONSTANT R10, desc[UR6][R18.64+0x3000] ;  /* 0x00300006120a7981 */ /* 0x000ee8000c1e9b00 */
[----:B------:R-:W3:Y:S04]  /*16c0*/  LDG.E.64.CONSTANT R12, desc[UR6][R18.64+0x4000] ;  /* 0x00400006120c7981 */ /* 0x000ee8000c1e9b00 */
[----:B------:R-:W4:Y:S04]  /*16d0*/  LDG.E.64.CONSTANT R14, desc[UR6][R18.64+0x5000] ;  /* 0x00500006120e7981 */ /* 0x000f28000c1e9b00 */
[----:B------:R-:W4:Y:S01]  /*16e0*/  LDG.E.64.CONSTANT R16, desc[UR6][R18.64+0x6000] ;  /* 0x0060000612107981 */ /* 0x000f22000c1e9b00 */
[----:B------:R-:W-:Y:S01]  /*16f0*/  UMOV UR4, 0xe00 ;  /* 0x00000e0000047882 */ /* 0x000fe20000000000 */
[----:B--2---:R-:W-:-:S04]  /*1700*/  IADD3 R43, P0, P1, R8, R6, R20 ;  /* 0x00000006082b7210 */ /* 0x004fc8000791e014 */
[----:B------:R-:W-:Y:S02]  /*1710*/  IADD3.X R7, PT, PT, R9, R7, R21, P0, P1 ;  /* 0x0000000709077210 */ /* 0x000fe400007e2415 */
[----:B------:R-:W-:Y:S02]  /*1720*/  ISETP.GE.U32.AND P0, PT, R4, 0x1c00, PT ;  /* 0x00001c000400780c */ /* 0x000fe40003f06070 */
[----:B---3--:R-:W-:-:S04]  /*1730*/  IADD3 R43, P2, P3, R12, R10, R43 ;  /* 0x0000000a0c2b7210 */ /* 0x008fc80007b5e02b */
[----:B------:R-:W-:Y:S02]  /*1740*/  IADD3.X R11, PT, PT, R13, R11, R7, P2, P3 ;  /* 0x0000000b0d0b7210 */ /* 0x000fe400017e6407 */
[----:B----4-:R-:W-:-:S04]  /*1750*/  IADD3 R43, P1, P4, R16, R14, R43 ;  /* 0x0000000e102b7210 */ /* 0x010fc80007c3e02b */
[----:B------:R-:W-:Y:S01]  /*1760*/  IADD3.X R41, PT, PT, R17, R15, R11, P1, P4 ;  /* 0x0000000f11297210 */ /* 0x000fe20000fe840b */
[----:B------:R-:W-:Y:S08]  /*1770*/  @!P0 BRA `(.L_x_307) ;  /* 0x0000000000708947 */ /* 0x000ff00003800000 */
[----:B------:R-:W0:Y:S01]  /*1780*/  LDC R20, c[0x0][0x390] ;  /* 0x0000e400ff147b82 */ /* 0x000e220000000800 */
[----:B------:R-:W-:Y:S01]  /*1790*/  VIADD R21, R4, 0xfffff200 ;  /* 0xfffff20004157836 */ /* 0x000fe20000000000 */
[----:B------:R-:W-:-:S06]  /*17a0*/  UMOV UR4, 0xe00 ;  /* 0x00000e0000047882 */ /* 0x000fcc0000000000 */
[----:B------:R-:W1:Y:S02]  /*17b0*/  LDC.64 R2, c[0x0][0x380] ;  /* 0x0000e000ff027b82 */ /* 0x000e640000000a00 */
.L_x_309:
[----:B------:R-:W-:-:S04]  /*17c0*/  VIADD R7, R39, UR4 ;  /* 0x0000000427077c36 */ /* 0x000fc80008000000 */
[----:B-1----:R-:W-:-:S05]  /*17d0*/  IMAD.WIDE.U32 R6, R7, 0x8, R2 ;  /* 0x0000000807067825 */ /* 0x002fca00078e0002 */
[----:B------:R-:W2:Y:S04]  /*17e0*/  LDG.E.64.CONSTANT R4, desc[UR6][R6.64] ;  /* 0x0000000606047981 */ /* 0x000ea8000c1e9b00 */
[----:B------:R-:W2:Y:S04]  /*17f0*/  LDG.E.64.CONSTANT R8, desc[UR6][R6.64+0x1000] ;  /* 0x0010000606087981 */ /* 0x000ea8000c1e9b00 */
[----:B------:R-:W3:Y:S04]  /*1800*/  LDG.E.64.CONSTANT R10, desc[UR6][R6.64+0x2000] ;  /* 0x00200006060a7981 */ /* 0x000ee8000c1e9b00 */
[----:B------:R-:W3:Y:S04]  /*1810*/  LDG.E.64.CONSTANT R12, desc[UR6][R6.64+0x3000] ;  /* 0x00300006060c7981 */ /* 0x000ee8000c1e9b00 */
[----:B------:R-:W4:Y:S04]  /*1820*/  LDG.E.64.CONSTANT R14, desc[UR6][R6.64+0x4000] ;  /* 0x00400006060e7981 */ /* 0x000f28000c1e9b00 */
[----:B------:R-:W4:Y:S04]  /*1830*/  LDG.E.64.CONSTANT R16, desc[UR6][R6.64+0x5000] ;  /* 0x0050000606107981 */ /* 0x000f28000c1e9b00 */
[----:B------:R-:W5:Y:S01]  /*1840*/  LDG.E.64.CONSTANT R18, desc[UR6][R6.64+0x6000] ;  /* 0x0060000606127981 */ /* 0x000f62000c1e9b00 */
[----:B--2---:R-:W-:Y:S01]  /*1850*/  IADD3 R43, P0, P1, R8, R4, R43 ;  /* 0x00000004082b7210 */ /* 0x004fe2000791e02b */
[----:B0-----:R-:W-:-:S03]  /*1860*/  IMAD.MOV.U32 R4, RZ, RZ, R20 ;  /* 0x000000ffff047224 */ /* 0x001fc600078e0014 */
[----:B------:R-:W-:Y:S01]  /*1870*/  IADD3.X R5, PT, PT, R9, R5, R41, P0, P1 ;  /* 0x0000000509057210 */ /* 0x000fe200007e2429 */
[----:B------:R-:W-:Y:S01]  /*1880*/  VIADD R0, R4, -UR4 ;  /* 0x8000000404007c36 */ /* 0x000fe20008000000 */
[----:B---3--:R-:W-:-:S04]  /*1890*/  IADD3 R43, P2, P3, R12, R10, R43 ;  /* 0x0000000a0c2b7210 */ /* 0x008fc80007b5e02b */
[----:B------:R-:W-:Y:S02]  /*18a0*/  ISETP.GE.AND P0, PT, R0, 0xe00, PT ;  /* 0x00000e000000780c */ /* 0x000fe40003f06270 */
[----:B------:R-:W-:Y:S02]  /*18b0*/  IADD3.X R11, PT, PT, R13, R11, R5, P2, P3 ;  /* 0x0000000b0d0b7210 */ /* 0x000fe400017e6405 */
[----:B----4-:R-:W-:-:S04]  /*18c0*/  IADD3 R43, P1, P4, R16, R14, R43 ;  /* 0x0000000e102b7210 */ /* 0x010fc80007c3e02b */
[----:B-----5:R-:W-:Y:S02]  /*18d0*/  IADD3 R43, P2, PT, R18, R43, RZ ;  /* 0x0000002b122b7210 */ /* 0x020fe40007f5e0ff */
[----:B------:R-:W-:-:S05]  /*18e0*/  IADD3.X R15, PT, PT, R17, R15, R11, P1, P4 ;  /* 0x0000000f110f7210 */ /* 0x000fca0000fe840b */
[----:B------:R-:W-:Y:S01]  /*18f0*/  IMAD.X R41, R19, 0x1, R15, P2 ;  /* 0x0000000113297824 */ /* 0x000fe200010e060f */
[----:B------:R-:W-:Y:S06]  /*1900*/  @!P0 BRA `(.L_x_308) ;  /* 0x0000000800248947 */ /* 0x000fec0003800000 */
[----:B------:R-:W-:-:S06]  /*1910*/  UIADD3 UR4, UPT, UPT, UR4, 0xe00, URZ ;  /* 0x00000e0004047890 */ /* 0x000fcc000fffe0ff */
[----:B------:R-:W-:-:S13]  /*1920*/  ISETP.LT.AND P0, PT, R21, UR4, PT ;  /* 0x0000000415007c0c */ /* 0x000fda000bf01270 */
[----:B------:R-:W-:Y:S05]  /*1930*/  @!P0 BRA `(.L_x_309) ;  /* 0xfffffffc00a08947 */ /* 0x000fea000383ffff */
.L_x_307:
[----:B------:R-:W-:-:S13]  /*1940*/  ISETP.LE.AND P0, PT, R4, UR4, PT ;  /* 0x0000000404007c0c */ /* 0x000fda000bf03270 */
[----:B------:R-:W-:Y:S05]  /*1950*/  @P0 BRA `(.L_x_308) ;  /* 0x0000000800100947 */ /* 0x000fea0003800000 */
[----:B------:R-:W-:Y:S01]  /*1960*/  VIADD R0, R4, -UR4 ;  /* 0x8000000404007c36 */ /* 0x000fe20008000000 */
[----:B------:R-:W-:Y:S04]  /*1970*/  BSSY.RECONVERGENT B1, `(.L_x_308) ;  /* 0x0000082000017945 */ /* 0x000fe80003800200 */
[----:B------:R-:W-:-:S13]  /*1980*/  ISETP.GE.AND P0, PT, R39, R0, PT ;  /* 0x000000002700720c */ /* 0x000fda0003f06270 */
[----:B------:R-:W-:Y:S05]  /*1990*/  @P0 BRA `(.L_x_310) ;  /* 0x0000000400fc0947 */ /* 0x000fea0003800000 */
[----:B------:R-:W-:Y:S01]  /*19a0*/  LOP3.LUT R5, RZ, R39, RZ, 0x33, !PT ;  /* 0x00000027ff057212 */ /* 0x000fe200078e33ff */
[----:B------:R-:W-:Y:S01]  /*19b0*/  BSSY.RECONVERGENT B2, `(.L_x_311) ;  /* 0x0000015000027945 */ /* 0x000fe20003800200 */
[----:B------:R-:W-:Y:S02]  /*19c0*/  IMAD.MOV.U32 R45, RZ, RZ, R39 ;  /* 0x000000ffff2d7224 */ /* 0x000fe400078e0027 */
[----:B------:R-:W-:-:S04]  /*19d0*/  IADD3 R4, PT, PT, R4, -UR4, R5 ;  /* 0x8000000404047c10 */ /* 0x000fc8000fffe005 */
[C---:B------:R-:W-:Y:S02]  /*19e0*/  LOP3.LUT R5, R4.reuse, 0x600, RZ, 0xc0, !PT ;  /* 0x0000060004057812 */ /* 0x040fe400078ec0ff */
[----:B------:R-:W-:Y:S02]  /*19f0*/  ISETP.GE.U32.AND P1, PT, R4, 0x600, PT ;  /* 0x000006000400780c */ /* 0x000fe40003f26070 */
[----:B------:R-:W-:-:S13]  /*1a00*/  ISETP.NE.AND P0, PT, R5, 0x600, PT ;  /* 0x000006000500780c */ /* 0x000fda0003f05270 */
[----:B------:R-:W-:Y:S05]  /*1a10*/  @!P0 BRA `(.L_x_312) ;  /* 0x0000000000388947 */ /* 0x000fea0003800000 */
[----:B------:R-:W-:Y:S01]  /*1a20*/  LEA.HI R4, R4, 0x1, RZ, 0x17 ;  /* 0x0000000104047811 */ /* 0x000fe200078fb8ff */
[----:B------:R-:W-:Y:S02]  /*1a30*/  VIADD R7, R39, UR4 ;  /* 0x0000000427077c36 */ /* 0x000fe40008000000 */
[----:B------:R-:W-:Y:S01]  /*1a40*/  IMAD.MOV.U32 R45, RZ, RZ, R39 ;  /* 0x000000ffff2d7224 */ /* 0x000fe200078e0027 */
[----:B------:R-:W-:-:S05]  /*1a50*/  LOP3.LUT R4, R4, 0x3, RZ, 0xc0, !PT ;  /* 0x0000000304047812 */ /* 0x000fca00078ec0ff */
[----:B------:R-:W-:-:S07]  /*1a60*/  IMAD.MOV R6, RZ, RZ, -R4 ;  /* 0x000000ffff067224 */ /* 0x000fce00078e0a04 */
.L_x_313:
[----:B------:R-:W-:-:S06]  /*1a70*/  IMAD.WIDE.U32 R4, R7, 0x8, R2 ;  /* 0x0000000807047825 */ /* 0x000fcc00078e0002 */
[----:B------:R-:W2:Y:S01]  /*1a80*/  LDG.E.64.CONSTANT R4, desc[UR6][R4.64] ;  /* 0x0000000604047981 */ /* 0x000ea2000c1e9b00 */
[----:B------:R-:W-:Y:S02]  /*1a90*/  VIADD R6, R6, 0x1 ;  /* 0x0000000106067836 */ /* 0x000fe40000000000 */
[----:B------:R-:W-:Y:S02]  /*1aa0*/  VIADD R45, R45, 0x200 ;  /* 0x000002002d2d7836 */ /* 0x000fe40000000000 */
[----:B------:R-:W-:Y:S01]  /*1ab0*/  VIADD R7, R7, 0x200 ;  /* 0x0000020007077836 */ /* 0x000fe20000000000 */
[----:B------:R-:W-:Y:S02]  /*1ac0*/  ISETP.NE.AND P0, PT, R6, RZ, PT ;  /* 0x000000ff0600720c */ /* 0x000fe40003f05270 */
[----:B--2---:R-:W-:-:S05]  /*1ad0*/  IADD3 R43, P2, PT, R4, R43, RZ ;  /* 0x0000002b042b7210 */ /* 0x004fca0007f5e0ff */
[----:B------:R-:W-:-:S06]  /*1ae0*/  IMAD.X R41, R5, 0x1, R41, P2 ;  /* 0x0000000105297824 */ /* 0x000fcc00010e0629 */
[----:B------:R-:W-:Y:S05]  /*1af0*/  @P0 BRA `(.L_x_313) ;  /* 0xfffffffc00dc0947 */ /* 0x000fea000383ffff */
.L_x_312:
[----:B------:R-:W-:Y:S05]  /*1b00*/  BSYNC.RECONVERGENT B2 ;  /* 0x0000000000027941 */ /* 0x000fea0003800200 */
.L_x_311:
[----:B------:R-:W-:Y:S05]  /*1b10*/  @!P1 BRA `(.L_x_310) ;  /* 0x00000004009c9947 */ /* 0x000fea0003800000 */
[----:B------:R-:W0:Y:S01]  /*1b20*/  LDCU.64 UR8, c[0x0][0x380] ;  /* 0x00007000ff0877ac */ /* 0x000e220008000a00 */
[----:B------:R-:W-:Y:S01]  /*1b30*/  IMAD.IADD R7, R0, 0x1, -R45 ;  /* 0x0000000100077824 */ /* 0x000fe200078e0a2d */
[C---:B------:R-:W-:Y:S01]  /*1b40*/  IADD3 R4, P0, PT, R45.reuse, UR4, RZ ;  /* 0x000000042d047c10 */ /* 0x040fe2000ff1e0ff */
[----:B------:R-:W-:Y:S01]  /*1b50*/  BSSY.RECONVERGENT B2, `(.L_x_314) ;  /* 0x0000039000027945 */ /* 0x000fe20003800200 */
[----:B------:R-:W-:Y:S02]  /*1b60*/  VIADD R38, R45, UR4 ;  /* 0x000000042d267c36 */ /* 0x000fe40008000000 */
[----:B------:R-:W-:Y:S01]  /*1b70*/  ISETP.GT.AND P1, PT, R7, 0x1800, PT ;  /* 0x000018000700780c */ /* 0x000fe20003f24270 */
[----:B------:R-:W-:Y:S01]  /*1b80*/  IMAD.X R5, RZ, RZ, RZ, P0 ;  /* 0x000000ffff057224 */ /* 0x000fe200000e06ff */
[----:B0-----:R-:W-:-:S04]  /*1b90*/  LEA R6, P0, R4, UR8, 0x3 ;  /* 0x0000000804067c11 */ /* 0x001fc8000f8018ff */
[----:B------:R-:W-:Y:S02]  /*1ba0*/  LEA.HI.X R4, R4, UR9, R5, 0x3, P0 ;  /* 0x0000000904047c11 */ /* 0x000fe400080f1c05 */
[----:B------:R-:W-:-:S05]  /*1bb0*/  IADD3 R6, P0, PT, R6, 0x2000, RZ ;  /* 0x0000200006067810 */ /* 0x000fca0007f1e0ff */
[----:B------:R-:W-:Y:S01]  /*1bc0*/  IMAD.X R7, RZ, RZ, R4, P0 ;  /* 0x000000ffff077224 */ /* 0x000fe200000e0604 */
[----:B------:R-:W-:Y:S01]  /*1bd0*/  PLOP3.LUT P0, PT, PT, PT, PT, 0x80, 0x8 ;  /* 0x000000000008781c */ /* 0x000fe20003f0f070 */
[----:B------:R-:W-:-:S12]  /*1be0*/  @!P1 BRA `(.L_x_315) ;  /* 0x0000000000bc9947 */ /* 0x000fd80003800000 */
[----:B------:R-:W-:Y:S01]  /*1bf0*/  PLOP3.LUT P0, PT, PT, PT, PT, 0x8, 0x80 ;  /* 0x000000000080781c */ /* 0x000fe20003f0e170 */
[----:B------:R-:W-:-:S12]  /*1c00*/  VIADD R40, R0, 0xffffe800 ;  /* 0xffffe80000287836 */ /* 0x000fd80000000000 */
.L_x_316:
[C-C-:B------:R-:W-:Y:S01]  /*1c10*/  IMAD.WIDE.U32 R8, R38.reuse, 0x8, R2.reuse ;  /* 0x0000000826087825 */ /* 0x140fe200078e0002 */
[----:B------:R-:W2:Y:S03]  /*1c20*/  LDG.E.64.CONSTANT R4, desc[UR6][R6.64+-0x1000] ;  /* 0xfff0000606047981 */ /* 0x000ea6000c1e9b00 */
[----:B------:R-:W-:Y:S01]  /*1c30*/  VIADD R25, R38, 0x800 ;  /* 0x0000080026197836 */ /* 0x000fe20000000000 */
[----:B------:R-:W3:Y:S04]  /*1c40*/  LDG.E.64.CONSTANT R10, desc[UR6][R6.64] ;  /* 0x00000006060a7981 */ /* 0x000ee8000c1e9b00 */
[----:B------:R-:W2:Y:S01]  /*1c50*/  LDG.E.64.CONSTANT R8, desc[UR6][R8.64] ;  /* 0x0000000608087981 */ /* 0x000ea2000c1e9b00 */
[----:B------:R-:W-:-:S03]  /*1c60*/  IMAD.WIDE.U32 R24, R25, 0x8, R2 ;  /* 0x0000000819187825 */ /* 0x000fc600078e0002 */
[----:B------:R-:W3:Y:S01]  /*1c70*/  LDG.E.64.CONSTANT R26, desc[UR6][R6.64+0x1000] ;  /* 0x00100006061a7981 */ /* 0x000ee2000c1e9b00 */
[----:B------:R-:W-:-:S03]  /*1c80*/  VIADD R17, R38, 0x1000 ;  /* 0x0000100026117836 */ /* 0x000fc60000000000 */
[----:B------:R-:W4:Y:S01]  /*1c90*/  LDG.E.64.CONSTANT R22, desc[UR6][R6.64+0x3000] ;  /* 0x0030000606167981 */ /* 0x000f22000c1e9b00 */
[----:B------:R-:W-:-:S03]  /*1ca0*/  IMAD.WIDE.U32 R16, R17, 0x8, R2 ;  /* 0x0000000811107825 */ /* 0x000fc600078e0002 */
[----:B------:R-:W4:Y:S04]  /*1cb0*/  LDG.E.64.CONSTANT R24, desc[UR6][R24.64] ;  /* 0x0000000618187981 */ /* 0x000f28000c1e9b00 */
[----:B------:R-:W5:Y:S04]  /*1cc0*/  LDG.E.64.CONSTANT R20, desc[UR6][R6.64+0x4000] ;  /* 0x0040000606147981 */ /* 0x000f68000c1e9b00 */
[----:B------:R-:W5:Y:S04]  /*1cd0*/  LDG.E.64.CONSTANT R18, desc[UR6][R6.64+0x5000] ;  /* 0x0050000606127981 */ /* 0x000f68000c1e9b00 */
[----:B------:R-:W5:Y:S04]  /*1ce0*/  LDG.E.64.CONSTANT R14, desc[UR6][R6.64+0x7000] ;  /* 0x00700006060e7981 */ /* 0x000f68000c1e9b00 */
[----:B------:R-:W5:Y:S01]  /*1cf0*/  LDG.E.64.CONSTANT R16, desc[UR6][R16.64] ;  /* 0x0000000610107981 */ /* 0x000f62000c1e9b00 */
[----:B------:R-:W-:-:S03]  /*1d00*/  VIADD R33, R38, 0x1800 ;  /* 0x0000180026217836 */ /* 0x000fc60000000000 */
[----:B------:R-:W5:Y:S04]  /*1d10*/  LDG.E.64.CONSTANT R12, desc[UR6][R6.64+0x8000] ;  /* 0x00800006060c7981 */ /* 0x000f68000c1e9b00 */
[----:B------:R-:W5:Y:S01]  /*1d20*/  LDG.E.64.CONSTANT R28, desc[UR6][R6.64+0x9000] ;  /* 0x00900006061c7981 */ /* 0x000f62000c1e9b00 */
[----:B------:R-:W-:-:S03]  /*1d30*/  IMAD.WIDE.U32 R32, R33, 0x8, R2 ;  /* 0x0000000821207825 */ /* 0x000fc600078e0002 */
[----:B------:R-:W5:Y:S04]  /*1d40*/  LDG.E.64.CONSTANT R30, desc[UR6][R6.64+0xb000] ;  /* 0x00b00006061e7981 */ /* 0x000f68000c1e9b00 */
[----:B------:R-:W5:Y:S04]  /*1d50*/  LDG.E.64.CONSTANT R32, desc[UR6][R32.64] ;  /* 0x0000000620207981 */ /* 0x000f68000c1e9b00 */
[----:B------:R-:W5:Y:S04]  /*1d60*/  LDG.E.64.CONSTANT R34, desc[UR6][R6.64+0xc000] ;  /* 0x00c0000606227981 */ /* 0x000f68000c1e9b00 */
[----:B------:R0:W5:Y:S01]  /*1d70*/  LDG.E.64.CONSTANT R36, desc[UR6][R6.64+0xd000] ;  /* 0x00d0000606247981 */ /* 0x000162000c1e9b00 */
[----:B------:R-:W-:-:S02]  /*1d80*/  VIADD R45, R45, 0x2000 ;  /* 0x000020002d2d7836 */ /* 0x000fc40000000000 */
[----:B------:R-:W-:Y:S01]  /*1d90*/  VIADD R38, R38, 0x2000 ;  /* 0x0000200026267836 */ /* 0x000fe20000000000 */
[----:B0-----:R-:W-:-:S05]  /*1da0*/  IADD3 R6, P6, PT, R6, 0x10000, RZ ;  /* 0x0001000006067810 */ /* 0x001fca0007fde0ff */
[----:B------:R-:W-:Y:S01]  /*1db0*/  IMAD.X R7, RZ, RZ, R7, P6 ;  /* 0x000000ffff077224 */ /* 0x000fe200030e0607 */
[----:B--2---:R-:W-:-:S04]  /*1dc0*/  IADD3 R43, P1, P2, R4, R8, R43 ;  /* 0x00000008042b7210 */ /* 0x004fc80007a3e02b */
[----:B---3--:R-:W-:Y:S02]  /*1dd0*/  IADD3 R43, P3, P4, R26, R10, R43 ;  /* 0x0000000a1a2b7210 */ /* 0x008fe40007c7e02b */
[----:B------:R-:W-:-:S04]  /*1de0*/  IADD3.X R5, PT, PT, R5, R9, R41, P1, P2 ;  /* 0x0000000905057210 */ /* 0x000fc80000fe4429 */
[----:B------:R-:W-:Y:S02]  /*1df0*/  IADD3.X R11, PT, PT, R27, R11, R5, P3, P4 ;  /* 0x0000000b1b0b7210 */ /* 0x000fe40001fe8405 */
[----:B----4-:R-:W-:-:S04]  /*1e00*/  IADD3 R43, P1, P2, R22, R24, R43 ;  /* 0x00000018162b7210 */ /* 0x010fc80007a3e02b */
[----:B------:R-:W-:Y:S02]  /*1e10*/  IADD3.X R23, PT, PT, R23, R25, R11, P1, P2 ;  /* 0x0000001917177210 */ /* 0x000fe40000fe440b */
[----:B-----5:R-:W-:-:S04]  /*1e20*/  IADD3 R43, P3, P4, R18, R20, R43 ;  /* 0x00000014122b7210 */ /* 0x020fc80007c7e02b */
[----:B------:R-:W-:Y:S02]  /*1e30*/  IADD3.X R19, PT, PT, R19, R21, R23, P3, P4 ;  /* 0x0000001513137210 */ /* 0x000fe40001fe8417 */
[----:B------:R-:W-:-:S04]  /*1e40*/  IADD3 R43, P1, P2, R14, R16, R43 ;  /* 0x000000100e2b7210 */ /* 0x000fc80007a3e02b */
[----:B------:R-:W-:Y:S02]  /*1e50*/  IADD3.X R15, PT, PT, R15, R17, R19, P1, P2 ;  /* 0x000000110f0f7210 */ /* 0x000fe40000fe4413 */
[----:B------:R-:W-:-:S04]  /*1e60*/  IADD3 R43, P3, P4, R28, R12, R43 ;  /* 0x0000000c1c2b7210 */ /* 0x000fc80007c7e02b */
[----:B------:R-:W-:Y:S02]  /*1e70*/  IADD3.X R13, PT, PT, R29, R13, R15, P3, P4 ;  /* 0x0000000d1d0d7210 */ /* 0x000fe40001fe840f */
[----:B------:R-:W-:Y:S02]  /*1e80*/  ISETP.GE.AND P3, PT, R45, R40, PT ;  /* 0x000000282d00720c */ /* 0x000fe40003f66270 */
[----:B------:R-:W-:-:S04]  /*1e90*/  IADD3 R43, P2, P1, R30, R32, R43 ;  /* 0x000000201e2b7210 */ /* 0x000fc8000795e02b */
[----:B------:R-:W-:Y:S02]  /*1ea0*/  IADD3.X R31, PT, PT, R31, R33, R13, P2, P1 ;  /* 0x000000211f1f7210 */ /* 0x000fe400017e240d */
[----:B------:R-:W-:-:S04]  /*1eb0*/  IADD3 R43, P4, P5, R36, R34, R43 ;  /* 0x00000022242b7210 */ /* 0x000fc80007d9e02b */
[----:B------:R-:W-:Y:S01]  /*1ec0*/  IADD3.X R41, PT, PT, R37, R35, R31, P4, P5 ;  /* 0x0000002325297210 */ /* 0x000fe200027ea41f */
[----:B------:R-:W-:Y:S08]  /*1ed0*/  @!P3 BRA `(.L_x_316) ;  /* 0xfffffffc004cb947 */ /* 0x000ff0000383ffff */
.L_x_315:
[----:B------:R-:W-:Y:S05]  /*1ee0*/  BSYNC.RECONVERGENT B2 ;  /* 0x0000000000027941 */ /* 0x000fea0003800200 */
.L_x_314:
[----:B------:R-:W-:Y:S01]  /*1ef0*/  IMAD.IADD R4, R0, 0x1, -R45 ;  /* 0x0000000100047824 */ /* 0x000fe200078e0a2d */
[----:B------:R-:W-:Y:S04]  /*1f00*/  BSSY.RECONVERGENT B2, `(.L_x_317) ;  /* 0x000001d000027945 */ /* 0x000fe80003800200 */
[----:B------:R-:W-:-:S13]  /*1f10*/  ISETP.GT.AND P1, PT, R4, 0x800, PT ;  /* 0x000008000400780c */ /* 0x000fda0003f24270 */
[----:B------:R-:W-:Y:S05]  /*1f20*/  @!P1 BRA `(.L_x_318) ;  /* 0x0000000000689947 */ /* 0x000fea0003800000 */
[C-C-:B------:R-:W-:Y:S01]  /*1f30*/  IMAD.WIDE.U32 R10, R38.reuse, 0x8, R2.reuse ;  /* 0x00000008260a7825 */ /* 0x140fe200078e0002 */
[----:B------:R-:W2:Y:S03]  /*1f40*/  LDG.E.64.CONSTANT R12, desc[UR6][R6.64+-0x1000] ;  /* 0xfff00006060c7981 */ /* 0x000ea6000c1e9b00 */
[----:B------:R-:W-:Y:S01]  /*1f50*/  VIADD R19, R38, 0x800 ;  /* 0x0000080026137836 */ /* 0x000fe20000000000 */
[----:B------:R-:W3:Y:S04]  /*1f60*/  LDG.E.64.CONSTANT R14, desc[UR6][R6.64] ;  /* 0x00000006060e7981 */ /* 0x000ee8000c1e9b00 */
[----:B------:R-:W2:Y:S01]  /*1f70*/  LDG.E.64.CONSTANT R10, desc[UR6][R10.64] ;  /* 0x000000060a0a7981 */ /* 0x000ea2000c1e9b00 */
[----:B------:R-:W-:-:S03]  /*1f80*/  IMAD.WIDE.U32 R18, R19, 0x8, R2 ;  /* 0x0000000813127825 */ /* 0x000fc600078e0002 */
[----:B------:R-:W3:Y:S04]  /*1f90*/  LDG.E.64.CONSTANT R16, desc[UR6][R6.64+0x1000] ;  /* 0x0010000606107981 */ /* 0x000ee8000c1e9b00 */
[----:B------:R-:W4:Y:S04]  /*1fa0*/  LDG.E.64.CONSTANT R20, desc[UR6][R6.64+0x3000] ;  /* 0x0030000606147981 */ /* 0x000f28000c1e9b00 */
[----:B------:R-:W4:Y:S04]  /*1fb0*/  LDG.E.64.CONSTANT R18, desc[UR6][R18.64] ;  /* 0x0000000612127981 */ /* 0x000f28000c1e9b00 */
[----:B------:R-:W5:Y:S04]  /*1fc0*/  LDG.E.64.CONSTANT R4, desc[UR6][R6.64+0x4000] ;  /* 0x0040000606047981 */ /* 0x000f68000c1e9b00 */
[----:B------:R-:W5:Y:S01]  /*1fd0*/  LDG.E.64.CONSTANT R8, desc[UR6][R6.64+0x5000] ;  /* 0x0050000606087981 */ /* 0x000f62000c1e9b00 */
[----:B------:R-:W-:-:S02]  /*1fe0*/  VIADD R45, R45, 0x1000 ;  /* 0x000010002d2d7836 */ /* 0x000fc40000000000 */
[----:B------:R-:W-:Y:S01]  /*1ff0*/  VIADD R38, R38, 0x1000 ;  /* 0x0000100026267836 */ /* 0x000fe20000000000 */
[----:B--2---:R-:W-:-:S04]  /*2000*/  IADD3 R43, P0, P1, R12, R10, R43 ;  /* 0x0000000a0c2b7210 */ /* 0x004fc8000791e02b */
[----:B------:R-:W-:Y:S02]  /*2010*/  IADD3.X R13, PT, PT, R13, R11, R41, P0, P1 ;  /* 0x0000000b0d0d7210 */ /* 0x000fe400007e2429 */
[----:B---3--:R-:W-:Y:S02]  /*2020*/  IADD3 R43, P0, P1, R16, R14, R43 ;  /* 0x0000000e102b7210 */ /* 0x008fe4000791e02b */
[----:B------:R-:W-:Y:S02]  /*2030*/  IADD3 R10, P3, PT, R6, 0x8000, RZ ;  /* 0x00008000060a7810 */ /* 0x000fe40007f7e0ff */
[----:B------:R-:W-:Y:S02]  /*2040*/  IADD3.X R15, PT, PT, R17, R15, R13, P0, P1 ;  /* 0x0000000f110f7210 */ /* 0x000fe400007e240d */
[----:B----4-:R-:W-:Y:S01]  /*2050*/  IADD3 R43, P0, P1, R20, R18, R43 ;  /* 0x00000012142b7210 */ /* 0x010fe2000791e02b */
[----:B------:R-:W-:-:S03]  /*2060*/  IMAD.X R11, RZ, RZ, R7, P3 ;  /* 0x000000ffff0b7224 */ /* 0x000fc600018e0607 */
[----:B------:R-:W-:Y:S02]  /*2070*/  IADD3.X R21, PT, PT, R21, R19, R15, P0, P1 ;  /* 0x0000001315157210 */ /* 0x000fe400007e240f */
[----:B-----5:R-:W-:Y:S01]  /*2080*/  IADD3 R43, P1, P2, R8, R4, R43 ;  /* 0x00000004082b7210 */ /* 0x020fe20007a3e02b */
[----:B------:R-:W-:Y:S01]  /*2090*/  IMAD.MOV.U32 R6, RZ, RZ, R10 ;  /* 0x000000ffff067224 */ /* 0x000fe200078e000a */
[----:B------:R-:W-:Y:S01]  /*20a0*/  PLOP3.LUT P0, PT, PT, PT, PT, 0x8, 0x80 ;  /* 0x000000000080781c */ /* 0x000fe20003f0e170 */
[----:B------:R-:W-:Y:S01]  /*20b0*/  IMAD.MOV.U32 R7, RZ, RZ, R11 ;  /* 0x000000ffff077224 */ /* 0x000fe200078e000b */
[----:B------:R-:W-:-:S11]  /*20c0*/  IADD3.X R41, PT, PT, R9, R5, R21, P1, P2 ;  /* 0x0000000509297210 */ /* 0x000fd60000fe4415 */
.L_x_318:
[----:B------:R-:W-:Y:S05]  /*20d0*/  BSYNC.RECONVERGENT B2 ;  /* 0x0000000000027941 */ /* 0x000fea0003800200 */
.L_x_317:
[----:B------:R-:W-:-:S13]  /*20e0*/  ISETP.LT.OR P0, PT, R45, R0, P0 ;  /* 0x000000002d00720c */ /* 0x000fda0000701670 */
[----:B------:R-:W-:Y:S05]  /*20f0*/  @!P0 BRA `(.L_x_310) ;  /* 0x0000000000248947 */ /* 0x000fea0003800000 */
[----:B------:R-:W-:Y:S01]  /*2100*/  IMAD.WIDE.U32 R2, R38, 0x8, R2 ;  /* 0x0000000826027825 */ /* 0x000fe200078e0002 */
[----:B------:R-:W2:Y:S04]  /*2110*/  LDG.E.64.CONSTANT R4, desc[UR6][R6.64+-0x1000] ;  /* 0xfff0000606047981 */ /* 0x000ea8000c1e9b00 */
[----:B------:R-:W3:Y:S04]  /*2120*/  LDG.E.64.CONSTANT R8, desc[UR6][R6.64] ;  /* 0x0000000606087981 */ /* 0x000ee8000c1e9b00 */
[----:B------:R-:W2:Y:S04]  /*2130*/  LDG.E.64.CONSTANT R2, desc[UR6][R2.64] ;  /* 0x0000000602027981 */ /* 0x000ea8000c1e9b00 */
[----:B------:R-:W3:Y:S01]  /*2140*/  LDG.E.64.CONSTANT R10, desc[UR6][R6.64+0x1000] ;  /* 0x00100006060a7981 */ /* 0x000ee2000c1e9b00 */
[----:B--2---:R-:W-:-:S04]  /*2150*/  IADD3 R43, P0, P1, R4, R2, R43 ;  /* 0x00000002042b7210 */ /* 0x004fc8000791e02b */
[----:B---3--:R-:W-:Y:S02]  /*2160*/  IADD3 R43, P2, P3, R10, R8, R43 ;  /* 0x000000080a2b7210 */ /* 0x008fe40007b5e02b */
[----:B------:R-:W-:-:S04]  /*2170*/  IADD3.X R41, PT, PT, R5, R3, R41, P0, P1 ;  /* 0x0000000305297210 */ /* 0x000fc800007e2429 */
[----:B------:R-:W-:-:S07]  /*2180*/  IADD3.X R41, PT, PT, R11, R9, R41, P2, P3 ;  /* 0x000000090b297210 */ /* 0x000fce00017e6429 */
.L_x_310:
[----:B------:R-:W-:Y:S05]  /*2190*/  BSYNC.RECONVERGENT B1 ;  /* 0x0000000000017941 */ /* 0x000fea0003800200 */
.L_x_308:
[----:B------:R-:W0:Y:S01]  /*21a0*/  S2R R6, SR_LANEID ;  /* 0x0000000000067919 */ /* 0x000e220000000000 */
[----:B------:R-:W1:Y:S04]  /*21b0*/  SHFL.DOWN PT, R0, R43, 0x1, 0x1f ;  /* 0x08201f002b007f89 */ /* 0x000e6800000e0000 */
[----:B------:R-:W2:Y:S01]  /*21c0*/  SHFL.DOWN PT, R2, R41, 0x1, 0x1f ;  /* 0x08201f0029027f89 */ /* 0x000ea200000e0000 */
[C---:B0-----:R-:W-:Y:S02]  /*21d0*/  ISETP.GT.AND P0, PT, R6.reuse, 0x1e, PT ;  /* 0x0000001e0600780c */ /* 0x041fe40003f04270 */
[----:B------:R-:W-:Y:S02]  /*21e0*/  ISETP.GT.AND P1, PT, R6, 0x1d, PT ;  /* 0x0000001d0600780c */ /* 0x000fe40003f24270 */
[----:B-1----:R-:W-:-:S02]  /*21f0*/  SEL R0, R0, RZ, !P0 ;  /* 0x000000ff00007207 */ /* 0x002fc40004000000 */
[----:B--2---:R-:W-:Y:S02]  /*2200*/  SEL R2, R2, RZ, !P0 ;  /* 0x000000ff02027207 */ /* 0x004fe40004000000 */
[----:B------:R-:W-:Y:S02]  /*2210*/  IADD3 R7, P0, PT, R43, R0, RZ ;  /* 0x000000002b077210 */ /* 0x000fe40007f1e0ff */
[----:B------:R-:W-:-:S03]  /*2220*/  ISETP.NE.AND P2, PT, R6, RZ, PT ;  /* 0x000000ff0600720c */ /* 0x000fc60003f45270 */
[----:B------:R-:W-:Y:S01]  /*2230*/  IMAD.X R9, R41, 0x1, R2, P0 ;  /* 0x0000000129097824 */ /* 0x000fe200000e0602 */
[----:B------:R-:W0:Y:S04]  /*2240*/  SHFL.DOWN PT, R0, R7, 0x2, 0x1f ;  /* 0x08401f0007007f89 */ /* 0x000e2800000e0000 */
[----:B------:R-:W1:Y:S05]  /*2250*/  SHFL.DOWN PT, R2, R9, 0x2, 0x1f ;  /* 0x08401f0009027f89 */ /* 0x000e6a00000e0000 */
[----:B------:R-:W2:Y:S01]  /*2260*/  @!P2 S2R R11, SR_CgaCtaId ;  /* 0x00000000000ba919 */ /* 0x000ea20000008800 */
        /* <DEDUP_REMOVED lines=12> */
[----:B------:R-:W-:-:S05]  /*2330*/  IMAD.X R9, R2, 0x1, R5, P0 ;  /* 0x0000000102097824 */ /* 0x000fca00000e0605 */
[----:B------:R-:W1:Y:S01]  /*2340*/  SHFL.DOWN PT, R2, R9, 0x8, 0x1f ;  /* 0x09001f0009027f89 */ /* 0x000e6200000e0000 */
[----:B0-----:R-:W-:-:S04]  /*2350*/  SEL R0, R0, RZ, !P1 ;  /* 0x000000ff00007207 */ /* 0x001fc80004800000 */
[----:B------:R-:W-:Y:S02]  /*2360*/  IADD3 R5, P0, PT, R0, R7, RZ ;  /* 0x0000000700057210 */ /* 0x000fe40007f1e0ff */
[----:B-1----:R-:W-:-:S03]  /*2370*/  SEL R2, R2, RZ, !P1 ;  /* 0x000000ff02027207 */ /* 0x002fc60004800000 */
[----:B------:R-:W0:Y:S01]  /*2380*/  SHFL.DOWN PT, R0, R5, 0x10, 0x1f ;  /* 0x0a001f0005007f89 */ /* 0x000e2200000e0000 */
[----:B------:R-:W-:Y:S02]  /*2390*/  ISETP.GT.AND P1, PT, R6, 0xf, PT ;  /* 0x0000000f0600780c */ /* 0x000fe40003f24270 */
[----:B------:R-:W-:Y:S01]  /*23a0*/  @!P2 SHF.R.U32.HI R6, RZ, 0x2, R39 ;  /* 0x00000002ff06a819 */ /* 0x000fe20000011627 */
[----:B------:R-:W-:Y:S01]  /*23b0*/  IMAD.X R4, R2, 0x1, R9, P0 ;  /* 0x0000000102047824 */ /* 0x000fe200000e0609 */
[----:B------:R-:W-:Y:S02]  /*23c0*/  @!P2 MOV R2, 0x400 ;  /* 0x000004000002a802 */ /* 0x000fe40000000f00 */
[----:B------:R-:W-:Y:S02]  /*23d0*/  @!P2 LOP3.LUT R6, R6, 0xf8, RZ, 0xc0, !PT ;  /* 0x000000f80606a812 */ /* 0x000fe400078ec0ff */
[----:B------:R-:W1:Y:S01]  /*23e0*/  SHFL.DOWN PT, R3, R4, 0x10, 0x1f ;  /* 0x0a001f0004037f89 */ /* 0x000e6200000e0000 */
[----:B--2---:R-:W-:-:S05]  /*23f0*/  @!P2 LEA R11, R11, R2, 0x18 ;  /* 0x000000020b0ba211 */ /* 0x004fca00078ec0ff */
[----:B------:R-:W-:Y:S01]  /*2400*/  @!P2 IMAD.IADD R11, R6, 0x1, R11 ;  /* 0x00000001060ba824 */ /* 0x000fe200078e020b */
[----:B0-----:R-:W-:-:S04]  /*2410*/  SEL R0, R0, RZ, !P1 ;  /* 0x000000ff00007207 */ /* 0x001fc80004800000 */
[----:B------:R-:W-:Y:S02]  /*2420*/  IADD3 R2, P0, PT, R0, R5, RZ ;  /* 0x0000000500027210 */ /* 0x000fe40007f1e0ff */
[----:B-1----:R-:W-:-:S05]  /*2430*/  SEL R3, R3, RZ, !P1 ;  /* 0x000000ff03037207 */ /* 0x002fca0004800000 */
[----:B------:R-:W-:Y:S01]  /*2440*/  IMAD.X R3, R3, 0x1, R4, P0 ;  /* 0x0000000103037824 */ /* 0x000fe200000e0604 */
[----:B------:R-:W-:-:S04]  /*2450*/  ISETP.NE.AND P0, PT, R39, RZ, PT ;  /* 0x000000ff2700720c */ /* 0x000fc80003f05270 */
[----:B------:R0:W-:Y:S01]  /*2460*/  @!P2 STS.64 [R11+0x10], R2 ;  /* 0x000010020b00a388 */ /* 0x0001e20000000a00 */
[----:B------:R-:W-:Y:S08]  /*2470*/  BAR.SYNC.DEFER_BLOCKING 0x0 ;  /* 0x0000000000007b1d */ /* 0x000ff00000010000 */
[----:B------:R-:W-:Y:S05]  /*2480*/  @P0 BRA `(.L_x_306) ;  /* 0x00000000006c0947 */ /* 0x000fea0003800000 */
[----:B------:R-:W1:Y:S01]  /*2490*/  S2UR UR5, SR_CgaCtaId ;  /* 0x00000000000579c3 */ /* 0x000e620000008800 */
[----:B------:R-:W-:Y:S02]  /*24a0*/  UMOV UR4, 0x400 ;  /* 0x0000040000047882 */ /* 0x000fe40000000000 */
[----:B-1----:R-:W-:-:S09]  /*24b0*/  ULEA UR4, UR5, UR4, 0x18 ;  /* 0x0000000405047291 */ /* 0x002fd2000f8ec0ff */
[----:B------:R-:W-:Y:S04]  /*24c0*/  LDS.64 R32, [UR4+0x18] ;  /* 0x00001804ff207984 */ /* 0x000fe80008000a00 */
[----:B------:R-:W1:Y:S04]  /*24d0*/  LDS.128 R28, [UR4+0x20] ;  /* 0x00002004ff1c7984 */ /* 0x000e680008000c00 */
[----:B------:R-:W2:Y:S04]  /*24e0*/  LDS.128 R24, [UR4+0x30] ;  /* 0x00003004ff187984 */ /* 0x000ea80008000c00 */
[----:B------:R-:W3:Y:S04]  /*24f0*/  LDS.128 R20, [UR4+0x40] ;  /* 0x00004004ff147984 */ /* 0x000ee80008000c00 */
[----:B------:R-:W4:Y:S04]  /*2500*/  LDS.128 R16, [UR4+0x50] ;  /* 0x00005004ff107984 */ /* 0x000f280008000c00 */
[----:B------:R-:W5:Y:S04]  /*2510*/  LDS.128 R12, [UR4+0x60] ;  /* 0x00006004ff0c7984 */ /* 0x000f680008000c00 */
[----:B0-----:R-:W0:Y:S04]  /*2520*/  LDS.128 R8, [UR4+0x70] ;  /* 0x00007004ff087984 */ /* 0x001e280008000c00 */
[----:B------:R-:W0:Y:S01]  /*2530*/  LDS.128 R4, [UR4+0x80] ;  /* 0x00008004ff047984 */ /* 0x000e220008000c00 */
[----:B-1----:R-:W-:-:S04]  /*2540*/  IADD3 R35, P1, P2, R28, R32, R2 ;  /* 0x000000201c237210 */ /* 0x002fc80007a3e002 */
[----:B--2---:R-:W-:Y:S02]  /*2550*/  IADD3 R35, P3, P4, R24, R35, R30 ;  /* 0x0000002318237210 */ /* 0x004fe40007c7e01e */
[----:B------:R-:W-:Y:S02]  /*2560*/  IADD3.X R29, PT, PT, R29, R33, R3, P1, P2 ;  /* 0x000000211d1d7210 */ /* 0x000fe40000fe4403 */
[----:B---3--:R-:W-:Y:S02]  /*2570*/  IADD3 R3, P1, P2, R20, R35, R26 ;  /* 0x0000002314037210 */ /* 0x008fe40007a3e01a */
[----:B------:R-:W-:Y:S02]  /*2580*/  IADD3.X R25, PT, PT, R25, R29, R31, P3, P4 ;  /* 0x0000001d19197210 */ /* 0x000fe40001fe841f */
[----:B----4-:R-:W-:Y:S02]  /*2590*/  IADD3 R3, P3, P4, R16, R3, R22 ;  /* 0x0000000310037210 */ /* 0x010fe40007c7e016 */
[----:B------:R-:W-:-:S02]  /*25a0*/  IADD3.X R21, PT, PT, R21, R25, R27, P1, P2 ;  /* 0x0000001915157210 */ /* 0x000fc40000fe441b */
[----:B-----5:R-:W-:Y:S02]  /*25b0*/  IADD3 R3, P1, P2, R12, R3, R18 ;  /* 0x000000030c037210 */ /* 0x020fe40007a3e012 */
[----:B------:R-:W-:Y:S02]  /*25c0*/  IADD3.X R17, PT, PT, R17, R21, R23, P3, P4 ;  /* 0x0000001511117210 */ /* 0x000fe40001fe8417 */
[----:B0-----:R-:W-:Y:S02]  /*25d0*/  IADD3 R3, P3, P4, R8, R3, R14 ;  /* 0x0000000308037210 */ /* 0x001fe40007c7e00e */
[----:B------:R-:W-:Y:S02]  /*25e0*/  IADD3.X R13, PT, PT, R13, R17, R19, P1, P2 ;  /* 0x000000110d0d7210 */ /* 0x000fe40000fe4413 */
[----:B------:R-:W-:Y:S02]  /*25f0*/  IADD3 R3, P1, P2, R4, R3, R10 ;  /* 0x0000000304037210 */ /* 0x000fe40007a3e00a */
[----:B------:R-:W-:-:S02]  /*2600*/  IADD3.X R9, PT, PT, R9, R13, R15, P3, P4 ;  /* 0x0000000d09097210 */ /* 0x000fc40001fe840f */
[----:B------:R-:W-:Y:S02]  /*2610*/  IADD3 R2, P3, PT, R3, R6, RZ ;  /* 0x0000000603027210 */ /* 0x000fe40007f7e0ff */
[----:B------:R-:W-:-:S05]  /*2620*/  IADD3.X R3, PT, PT, R5, R9, R11, P1, P2 ;  /* 0x0000000905037210 */ /* 0x000fca0000fe440b */
[----:B------:R-:W-:-:S07]  /*2630*/  IMAD.X R3, R3, 0x1, R7, P3 ;  /* 0x0000000103037824 */ /* 0x000fce00018e0607 */
.L_x_306:
[----:B------:R-:W-:Y:S05]  /*2640*/  BSYNC.RECONVERGENT B0 ;  /* 0x0000000000007941 */ /* 0x000fea0003800200 */
.L_x_291:
[----:B------:R-:W-:Y:S05]  /*2650*/  @P0 EXIT ;  /* 0x000000000000094d */ /* 0x000fea0003800000 */
[----:B------:R-:W0:Y:S01]  /*2660*/  LDCU.64 UR4, c[0x0][0x398] ;  /* 0x00007300ff0477ac */ /* 0x000e220008000a00 */
[----:B------:R-:W3:Y:S01]  /*2670*/  LDC.64 R4, c[0x0][0x388] ;  /* 0x0000e200ff047b82 */ /* 0x000ee20000000a00 */
[----:B012---:R-:W-:-:S04]  /*2680*/  IADD3 R2, P0, PT, R2, UR4, RZ ;  /* 0x0000000402027c10 */ /* 0x007fc8000ff1e0ff */
[----:B------:R-:W-:-:S05]  /*2690*/  IADD3.X R3, PT, PT, R3, UR5, RZ, P0, !PT ;  /* 0x0000000503037c10 */ /* 0x000fca00087fe4ff */
[----:B---3--:R-:W-:Y:S01]  /*26a0*/  STG.E.64 desc[UR6][R4.64], R2 ;  /* 0x0000000204007986 */ /* 0x008fe2000c101b06 */
[----:B------:R-:W-:Y:S05]  /*26b0*/  EXIT ;  /* 0x000000000000794d */ /* 0x000fea0003800000 */
.L_x_319:
        /* <DEDUP_REMOVED lines=12> */
.L_x_476:


//--------------------- .text._ZN3cub18CUB_300001_SM_10006detail6reduce18DeviceReduceKernelINS2_10policy_hubIlyN4cuda3std3__44plusIlEEE10Policy1000EN6thrust24THRUST_300001_SM_1000_NS18transform_iteratorI6is_oddNSD_6detail15normal_iteratorINSD_10device_ptrIiEEEEllEEyS9_lNS7_10__identityEEEvT0_PT3_T1_NS0_13GridEvenShareISQ_EET2_T4_ --------------------------
	.section	.text._ZN3cub18CUB_300001_SM_10006detail6reduce18DeviceReduceKernelINS2_10policy_hubIlyN4cuda3std3__44plusIlEEE10Policy1000EN6thrust24THRUST_300001_SM_1000_NS18transform_iteratorI6is_oddNSD_6detail15normal_iteratorINSD_10device_ptrIiEEEEllEEyS9_lNS7_10__identityEEEvT0_PT3_T1_NS0_13GridEvenShareISQ_EET2_T4_,"ax",@progbits
	.align	128
        .global         _ZN3cub18CUB_300001_SM_10006detail6reduce18DeviceReduceKernelINS2_10policy_hubIlyN4cuda3std3__44plusIlEEE10Policy1000EN6thrust24THRUST_300001_SM_1000_NS18transform_iteratorI6is_oddNSD_6detail15normal_iteratorINSD_10device_ptrIiEEEEllEEyS9_lNS7_10__identityEEEvT0_PT3_T1_NS0_13GridEvenShareISQ_EET2_T4_
        .type           _ZN3cub18CUB_300001_SM_10006detail6reduce18DeviceReduceKernelINS2_10policy_hubIlyN4cuda3std3__44plusIlEEE10Policy1000EN6thrust24THRUST_300001_SM_1000_NS18transform_iteratorI6is_oddNSD_6detail15normal_iteratorINSD_10device_ptrIiEEEEllEEyS9_lNS7_10__identityEEEvT0_PT3_T1_NS0_13GridEvenShareISQ_EET2_T4_,@function
        .size           _ZN3cub18CUB_300001_SM_10006detail6reduce18DeviceReduceKernelINS2_10policy_hubIlyN4cuda3std3__44plusIlEEE10Policy1000EN6thrust24THRUST_300001_SM_1000_NS18transform_iteratorI6is_oddNSD_6detail15normal_iteratorINSD_10device_ptrIiEEEEllEEyS9_lNS7_10__identityEEEvT0_PT3_T1_NS0_13GridEvenShareISQ_EET2_T4_,(.L_x_477 - _ZN3cub18CUB_300001_SM_10006detail6reduce18DeviceReduceKernelINS2_10policy_hubIlyN4cuda3std3__44plusIlEEE10Policy1000EN6thrust24THRUST_300001_SM_1000_NS18transform_iteratorI6is_oddNSD_6detail15normal_iteratorINSD_10device_ptrIiEEEEllEEyS9_lNS7_10__identityEEEvT0_PT3_T1_NS0_13GridEvenShareISQ_EET2_T4_)
        .other          _ZN3cub18CUB_300001_SM_10006detail6reduce18DeviceReduceKernelINS2_10policy_hubIlyN4cuda3std3__44plusIlEEE10Policy1000EN6thrust24THRUST_300001_SM_1000_NS18transform_iteratorI6is_oddNSD_6detail15normal_iteratorINSD_10device_ptrIiEEEEllEEyS9_lNS7_10__identityEEEvT0_PT3_T1_NS0_13GridEvenShareISQ_EET2_T4_,@"STO_CUDA_ENTRY STV_DEFAULT"
_ZN3cub18CUB_300001_SM_10006detail6reduce18DeviceReduceKernelINS2_10policy_hubIlyN4cuda3std3__44plusIlEEE10Policy1000EN6thrust24THRUST_300001_SM_1000_NS18transform_iteratorI6is_oddNSD_6detail15normal_iteratorINSD_10device_ptrIiEEEEllEEyS9_lNS7_10__identityEEEvT0_PT3_T1_NS0_13GridEvenShareISQ_EET2_T4_:
.text._ZN3cub18CUB_300001_SM_10006detail6reduce18DeviceReduceKernelINS2_10policy_hubIlyN4cuda3std3__44plusIlEEE10Policy1000EN6thrust24THRUST_300001_SM_1000_NS18transform_iteratorI6is_oddNSD_6detail15normal_iteratorINSD_10device_ptrIiEEEEllEEyS9_lNS7_10__identityEEEvT0_PT3_T1_NS0_13GridEvenShareISQ_EET2_T4_:
[----:B------:R-:W-:Y:S01]  /*0000*/  LDC R1, c[0x0][0x37c] ;  /* 0x0000df00ff017b82 */ /* 0x000fe20000000800 */
[----:B------:R-:W0:Y:S01]  /*0010*/  S2R R0, SR_CTAID.X ;  /* 0x0000000000007919 */ /* 0x000e220000002500 */
[----:B------:R-:W1:Y:S01]  /*0020*/  LDCU.64 UR6, c[0x0][0x3c0] ;  /* 0x00007800ff0677ac */ /* 0x000e620008000a00 */
[----:B------:R-:W-:Y:S01]  /*0030*/  BSSY.RECONVERGENT B0, `(.L_x_320) ;  /* 0x0000361000007945 */ /* 0x000fe20003800200 */
[----:B------:R-:W2:Y:S01]  /*0040*/  LDCU UR4, c[0x0][0x3c8] ;  /* 0x00007900ff0477ac */ /* 0x000ea20008000800 */
[----:B------:R-:W3:Y:S01]  /*0050*/  LDCU.64 UR8, c[0x0][0x358] ;  /* 0x00006b00ff0877ac */ /* 0x000ee20008000a00 */
[----:B-1----:R-:W-:Y:S02]  /*0060*/  IMAD.U32 R2, RZ, RZ, UR6 ;  /* 0x00000006ff027e24 */ /* 0x002fe4000f8e00ff */
[----:B------:R-:W-:Y:S02]  /*0070*/  IMAD.U32 R3, RZ, RZ, UR7 ;  /* 0x00000007ff037e24 */ /* 0x000fe4000f8e00ff */
[----:B--2---:R-:W-:-:S04]  /*0080*/  IMAD.U32 R15, RZ, RZ, UR4 ;  /* 0x00000004ff0f7e24 */ /* 0x004fc8000f8e00ff */
[----:B------:R-:W-:Y:S02]  /*0090*/  IMAD R9, R15, 0xe00, RZ ;  /* 0x00000e000f097824 */ /* 0x000fe400078e02ff */
[----:B0-----:R-:W-:-:S03]  /*00a0*/  IMAD R8, R0, 0xe00, RZ ;  /* 0x00000e0000087824 */ /* 0x001fc600078e02ff */
[----:B------:R-:W-:Y:S02]  /*00b0*/  SHF.R.S32.HI R6, RZ, 0x1f, R9 ;  /* 0x0000001fff067819 */ /* 0x000fe40000011409 */
[----:B------:R-:W-:-:S04]  /*00c0*/  IADD3 R12, P1, PT, -R8, R2, RZ ;  /* 0x00000002080c7210 */ /* 0x000fc80007f3e1ff */
[----:B------:R-:W-:Y:S02]  /*00d0*/  ISETP.GT.U32.AND P0, PT, R12, 0xdff, PT ;  /* 0x00000dff0c00780c */ /* 0x000fe40003f04070 */
[----:B------:R-:W-:-:S04]  /*00e0*/  IADD3.X R7, PT, PT, R3, -0x1, RZ, P1, !PT ;  /* 0xffffffff03077810 */ /* 0x000fc80000ffe4ff */
[----:B------:R-:W-:-:S13]  /*00f0*/  ISETP.GT.U32.AND.EX P0, PT, R7, RZ, PT, P0 ;  /* 0x000000ff0700720c */ /* 0x000fda0003f04100 */
[----:B---3--:R-:W-:Y:S05]  /*0100*/  @P0 BRA `(.L_x_321) ;  /* 0x0000001800c40947 */ /* 0x008fea0003800000 */
[----:B------:R-:W0:Y:S01]  /*0110*/  S2R R5, SR_TID.X ;  /* 0x0000000000057919 */ /* 0x000e220000002100 */
[----:B------:R-:W-:Y:S01]  /*0120*/  IMAD.IADD R28, R2, 0x1, -R8 ;  /* 0x00000001021c7824 */ /* 0x000fe200078e0a08 */
[----:B------:R-:W-:Y:S01]  /*0130*/  BSSY.RECONVERGENT B1, `(.L_x_322) ;  /* 0x000000f000017945 */ /* 0x000fe20003800200 */
[----:B------:R-:W-:Y:S02]  /*0140*/  IMAD.MOV.U32 R9, RZ, RZ, RZ ;  /* 0x000000ffff097224 */ /* 0x000fe400078e00ff */
[----:B------:R-:W-:Y:S01]  /*0150*/  IMAD.MOV.U32 R4, RZ, RZ, RZ ;  /* 0x000000ffff047224 */ /* 0x000fe200078e00ff */
[----:B0-----:R-:W-:Y:S01]  /*0160*/  ISETP.GE.AND P0, PT, R5, R28, PT ;  /* 0x0000001c0500720c */ /* 0x001fe20003f06270 */
[----:B------:R-:W-:-:S12]  /*0170*/  IMAD.MOV.U32 R7, RZ, RZ, R5 ;  /* 0x000000ffff077224 */ /* 0x000fd800078e0005 */
[----:B------:R-:W-:Y:S05]  /*0180*/  @P0 BRA `(.L_x_323) ;  /* 0x0000000000240947 */ /* 0x000fea0003800000 */
[----:B------:R-:W0:Y:S01]  /*0190*/  LDC.64 R10, c[0x0][0x380] ;  /* 0x0000e000ff0a7b82 */ /* 0x000e220000000a00 */
[----:B------:R-:W-:-:S04]  /*01a0*/  IMAD.IADD R3, R8, 0x1, R5 ;  /* 0x0000000108037824 */ /* 0x000fc800078e0205 */
[----:B0-----:R-:W-:-:S06]  /*01b0*/  IMAD.WIDE.U32 R10, R3, 0x4, R10 ;  /* 0x00000004030a7825 */ /* 0x001fcc00078e000a */
[----:B------:R-:W2:Y:S01]  /*01c0*/  LDG.E R10, desc[UR8][R10.64] ;  /* 0x000000080a0a7981 */ /* 0x000ea2000c1e1900 */
[----:B------:R-:W-:Y:S02]  /*01d0*/  VIADD R7, R5, 0x200 ;  /* 0x0000020005077836 */ /* 0x000fe40000000000 */
[----:B------:R-:W-:Y:S01]  /*01e0*/  IMAD.MOV.U32 R4, RZ, RZ, RZ ;  /* 0x000000ffff047224 */ /* 0x000fe200078e00ff */
[----:B--2---:R-:W-:-:S04]  /*01f0*/  LOP3.LUT R3, R10, 0x80000001, RZ, 0xc0, !PT ;  /* 0x800000010a037812 */ /* 0x004fc800078ec0ff */
[----:B------:R-:W-:-:S04]  /*0200*/  ISETP.NE.AND P0, PT, R3, 0x1, PT ;  /* 0x000000010300780c */ /* 0x000fc80003f05270 */
[----:B------:R-:W-:-:S09]  /*0210*/  SEL R9, RZ, 0x1, P0 ;  /* 0x00000001ff097807 */ /* 0x000fd20000000000 */
.L_x_323:
[----:B------:R-:W-:Y:S05]  /*0220*/  BSYNC.RECONVERGENT B1 ;  /* 0x0000000000017941 */ /* 0x000fea0003800200 */
.L_x_322:
[----:B------:R-:W-:Y:S01]  /*0230*/  ISETP.GE.AND P0, PT, R7, R28, PT ;  /* 0x0000001c0700720c */ /* 0x000fe20003f06270 */
[----:B------:R-:W-:-:S12]  /*0240*/  BSSY.RECONVERGENT B1, `(.L_x_324) ;  /* 0x00000ce000017945 */ /* 0x000fd80003800200 */
[----:B------:R-:W-:Y:S05]  /*0250*/  @P0 BRA `(.L_x_325) ;  /* 0x0000000c00300947 */ /* 0x000fea0003800000 */
[----:B------:R-:W-:Y:S01]  /*0260*/  LOP3.LUT R3, RZ, R7, RZ, 0x33, !PT ;  /* 0x00000007ff037212 */ /* 0x000fe200078e33ff */
[----:B------:R-:W-:Y:S03]  /*0270*/  BSSY.RECONVERGENT B2, `(.L_x_326) ;  /* 0x0000065000027945 */ /* 0x000fe60003800200 */
[----:B------:R-:W-:-:S04]  /*0280*/  IADD3 R3, PT, PT, -R8, R2, R3 ;  /* 0x0000000208037210 */ /* 0x000fc80007ffe103 */
[C---:B------:R-:W-:Y:S02]  /*0290*/  ISETP.GE.U32.AND P1, PT, R3.reuse, 0x1e00, PT ;  /* 0x00001e000300780c */ /* 0x040fe40003f26070 */
[----:B------:R-:W-:-:S04]  /*02a0*/  LEA.HI R6, R3, 0x1, RZ, 0x17 ;  /* 0x0000000103067811 */ /* 0x000fc800078fb8ff */
[----:B------:R-:W-:-:S04]  /*02b0*/  LOP3.LUT R25, R6, 0xf, RZ, 0xc0, !PT ;  /* 0x0000000f06197812 */ /* 0x000fc800078ec0ff */
[----:B------:R-:W-:-:S03]  /*02c0*/  ISETP.NE.AND P0, PT, R25, RZ, PT ;  /* 0x000000ff1900720c */ /* 0x000fc60003f05270 */
[----:B------:R-:W-:Y:S10]  /*02d0*/  @!P1 BRA `(.L_x_327) ;  /* 0x0000000400789947 */ /* 0x000ff40003800000 */
[----:B------:R-:W0:Y:S01]  /*02e0*/  LDCU.64 UR4, c[0x0][0x380] ;  /* 0x00007000ff0477ac */ /* 0x000e220008000a00 */
[----:B------:R-:W-:Y:S01]  /*02f0*/  IMAD.WIDE.U32 R2, R7, 0x4, RZ ;  /* 0x0000000407027825 */ /* 0x000fe200078e00ff */
[----:B------:R-:W-:-:S03]  /*0300*/  LOP3.LUT R10, R6, 0xfffff0, RZ, 0xc0, !PT ;  /* 0x00fffff0060a7812 */ /* 0x000fc600078ec0ff */
[----:B------:R-:W-:-:S04]  /*0310*/  IMAD.WIDE.U32 R2, R0, 0x3800, R2 ;  /* 0x0000380000027825 */ /* 0x000fc800078e0002 */
[----:B------:R-:W-:Y:S01]  /*0320*/  IMAD.MOV R10, RZ, RZ, -R10 ;  /* 0x000000ffff0a7224 */ /* 0x000fe200078e0a0a */
[----:B0-----:R-:W-:-:S04]  /*0330*/  IADD3 R2, P1, PT, R2, UR4, RZ ;  /* 0x0000000402027c10 */ /* 0x001fc8000ff3e0ff */
[----:B------:R-:W-:-:S04]  /*0340*/  IADD3 R2, P2, PT, R2, 0x4000, RZ ;  /* 0x0000400002027810 */ /* 0x000fc80007f5e0ff */
[----:B------:R-:W-:-:S09]  /*0350*/  IADD3.X R3, PT, PT, RZ, UR5, R3, P2, P1 ;  /* 0x00000005ff037c10 */ /* 0x000fd200097e2403 */
.L_x_328:
        /* <DEDUP_REMOVED lines=11> */
[----:B------:R-:W5:Y:S01]  /*0410*/  LDG.E R14, desc[UR8][R2.64+0x1800] ;  /* 0x00180008020e7981 */ /* 0x000f62000c1e1900 */
[----:B--2---:R-:W-:-:S02]  /*0420*/  LOP3.LUT R21, R21, 0x80000001, RZ, 0xc0, !PT ;  /* 0x8000000115157812 */ /* 0x004fc400078ec0ff */
[----:B---3--:R-:W-:Y:S02]  /*0430*/  LOP3.LUT R22, R22, 0x80000001, RZ, 0xc0, !PT ;  /* 0x8000000116167812 */ /* 0x008fe400078ec0ff */
[----:B------:R-:W-:Y:S02]  /*0440*/  ISETP.NE.AND P1, PT, R21, 0x1, PT ;  /* 0x000000011500780c */ /* 0x000fe40003f25270 */
[----:B------:R-:W-:Y:S01]  /*0450*/  ISETP.NE.AND P2, PT, R22, 0x1, PT ;  /* 0x000000011600780c */ /* 0x000fe20003f45270 */
[----:B------:R-:W2:Y:S01]  /*0460*/  LDG.E R21, desc[UR8][R2.64+0x2800] ;  /* 0x0028000802157981 */ /* 0x000ea2000c1e1900 */
[----:B------:R-:W-:Y:S02]  /*0470*/  SEL R23, RZ, 0x1, P1 ;  /* 0x00000001ff177807 */ /* 0x000fe40000800000 */
[----:B------:R-:W-:Y:S01]  /*0480*/  SEL R24, RZ, 0x1, P2 ;  /* 0x00000001ff187807 */ /* 0x000fe20001000000 */
[----:B------:R-:W3:Y:S03]  /*0490*/  LDG.E R22, desc[UR8][R2.64+0x2000] ;  /* 0x0020000802167981 */ /* 0x000ee6000c1e1900 */
[----:B------:R-:W-:-:S02]  /*04a0*/  IADD3 R24, P5, P6, R24, R9, R23 ;  /* 0x0000000918187210 */ /* 0x000fc40007ebe017 */
[----:B------:R-:W2:Y:S04]  /*04b0*/  LDG.E R9, desc[UR8][R2.64+0x3800] ;  /* 0x0038000802097981 */ /* 0x000ea8000c1e1900 */
[----:B------:R-:W2:Y:S01]  /*04c0*/  LDG.E R23, desc[UR8][R2.64+0x3000] ;  /* 0x0030000802177981 */ /* 0x000ea2000c1e1900 */
[----:B----4-:R-:W-:Y:S02]  /*04d0*/  LOP3.LUT R16, R16, 0x80000001, RZ, 0xc0, !PT ;  /* 0x8000000110107812 */ /* 0x010fe400078ec0ff */
[----:B-----5:R-:W-:Y:S02]  /*04e0*/  LOP3.LUT R17, R17, 0x80000001, RZ, 0xc0, !PT ;  /* 0x8000000111117812 */ /* 0x020fe400078ec0ff */
[----:B------:R-:W-:Y:S02]  /*04f0*/  LOP3.LUT R20, R20, 0x80000001, RZ, 0xc0, !PT ;  /* 0x8000000114147812 */ /* 0x000fe400078ec0ff */
[----:B------:R-:W-:-:S02]  /*0500*/  ISETP.NE.AND P1, PT, R16, 0x1, PT ;  /* 0x000000011000780c */ /* 0x000fc40003f25270 */
[----:B------:R-:W-:Y:S02]  /*0510*/  ISETP.NE.AND P2, PT, R17, 0x1, PT ;  /* 0x000000011100780c */ /* 0x000fe40003f45270 */
[----:B------:R-:W-:Y:S02]  /*0520*/  LOP3.LUT R18, R18, 0x80000001, RZ, 0xc0, !PT ;  /* 0x8000000112127812 */ /* 0x000fe400078ec0ff */
[----:B------:R-:W-:Y:S02]  /*0530*/  LOP3.LUT R19, R19, 0x80000001, RZ, 0xc0, !PT ;  /* 0x8000000113137812 */ /* 0x000fe400078ec0ff */
[----:B------:R-:W-:Y:S02]  /*0540*/  LOP3.LUT R15, R15, 0x80000001, RZ, 0xc0, !PT ;  /* 0x800000010f0f7812 */ /* 0x000fe400078ec0ff */
[----:B------:R-:W-:Y:S02]  /*0550*/  IADD3.X R4, PT, PT, RZ, R4, RZ, P5, P6 ;  /* 0x00000004ff047210 */ /* 0x000fe40002fec4ff */
[----:B------:R-:W-:-:S02]  /*0560*/  ISETP.NE.AND P5, PT, R20, 0x1, PT ;  /* 0x000000011400780c */ /* 0x000fc40003fa5270 */
[----:B------:R-:W-:Y:S02]  /*0570*/  SEL R16, RZ, 0x1, P1 ;  /* 0x00000001ff107807 */ /* 0x000fe40000800000 */
[----:B------:R-:W-:Y:S02]  /*0580*/  SEL R17, RZ, 0x1, P2 ;  /* 0x00000001ff117807 */ /* 0x000fe40001000000 */
[----:B------:R-:W-:Y:S02]  /*0590*/  LOP3.LUT R11, R11, 0x80000001, RZ, 0xc0, !PT ;  /* 0x800000010b0b7812 */ /* 0x000fe400078ec0ff */
[----:B------:R-:W-:Y:S02]  /*05a0*/  ISETP.NE.AND P3, PT, R18, 0x1, PT ;  /* 0x000000011200780c */ /* 0x000fe40003f65270 */
[----:B------:R-:W-:Y:S02]  /*05b0*/  ISETP.NE.AND P4, PT, R19, 0x1, PT ;  /* 0x000000011300780c */ /* 0x000fe40003f85270 */
[----:B------:R-:W-:-:S02]  /*05c0*/  ISETP.NE.AND P6, PT, R15, 0x1, PT ;  /* 0x000000010f00780c */ /* 0x000fc40003fc5270 */
[----:B------:R-:W-:Y:S02]  /*05d0*/  LOP3.LUT R12, R12, 0x80000001, RZ, 0xc0, !PT ;  /* 0x800000010c0c7812 */ /* 0x000fe400078ec0ff */
[----:B------:R-:W-:Y:S02]  /*05e0*/  SEL R15, RZ, 0x1, P5 ;  /* 0x00000001ff0f7807 */ /* 0x000fe40002800000 */
[----:B------:R-:W-:Y:S02]  /*05f0*/  IADD3 R24, P2, P1, R17, R24, R16 ;  /* 0x0000001811187210 */ /* 0x000fe4000795e010 */
[----:B------:R-:W-:Y:S02]  /*0600*/  ISETP.NE.AND P5, PT, R11, 0x1, PT ;  /* 0x000000010b00780c */ /* 0x000fe40003fa5270 */
[----:B------:R-:W-:Y:S02]  /*0610*/  SEL R17, RZ, 0x1, P3 ;  /* 0x00000001ff117807 */ /* 0x000fe40001800000 */
[----:B------:R-:W-:-:S02]  /*0620*/  SEL R16, RZ, 0x1, P4 ;  /* 0x00000001ff107807 */ /* 0x000fc40002000000 */
[----:B------:R-:W-:Y:S02]  /*0630*/  LOP3.LUT R13, R13, 0x80000001, RZ, 0xc0, !PT ;  /* 0x800000010d0d7812 */ /* 0x000fe400078ec0ff */
[----:B------:R-:W-:Y:S02]  /*0640*/  SEL R11, RZ, 0x1, P6 ;  /* 0x00000001ff0b7807 */ /* 0x000fe40003000000 */
[----:B------:R-:W-:Y:S02]  /*0650*/  ISETP.NE.AND P6, PT, R12, 0x1, PT ;  /* 0x000000010c00780c */ /* 0x000fe40003fc5270 */
[----:B------:R-:W-:Y:S02]  /*0660*/  LOP3.LUT R14, R14, 0x80000001, RZ, 0xc0, !PT ;  /* 0x800000010e0e7812 */ /* 0x000fe400078ec0ff */
[----:B------:R-:W-:Y:S02]  /*0670*/  SEL R18, RZ, 0x1, P5 ;  /* 0x00000001ff127807 */ /* 0x000fe40002800000 */
[----:B------:R-:W-:-:S02]  /*0680*/  IADD3 R16, P3, P4, R16, R24, R17 ;  /* 0x0000001810107210 */ /* 0x000fc40007c7e011 */
[----:B------:R-:W-:Y:S02]  /*0690*/  ISETP.NE.AND P5, PT, R13, 0x1, PT ;  /* 0x000000010d00780c */ /* 0x000fe40003fa5270 */
[----:B------:R-:W-:Y:S02]  /*06a0*/  SEL R13, RZ, 0x1, P6 ;  /* 0x00000001ff0d7807 */ /* 0x000fe40003000000 */
[----:B------:R-:W-:Y:S02]  /*06b0*/  ISETP.NE.AND P6, PT, R14, 0x1, PT ;  /* 0x000000010e00780c */ /* 0x000fe40003fc5270 */
[----:B------:R-:W-:Y:S02]  /*06c0*/  IADD3.X R14, PT, PT, RZ, R4, RZ, P2, P1 ;  /* 0x00000004ff0e7210 */ /* 0x000fe400017e24ff */
[----:B------:R-:W-:Y:S02]  /*06d0*/  IADD3 R4, P1, P2, R11, R16, R15 ;  /* 0x000000100b047210 */ /* 0x000fe40007a3e00f */
[----:B------:R-:W-:-:S02]  /*06e0*/  SEL R11, RZ, 0x1, P5 ;  /* 0x00000001ff0b7807 */ /* 0x000fc40002800000 */
[----:B------:R-:W-:Y:S02]  /*06f0*/  SEL R12, RZ, 0x1, P6 ;  /* 0x00000001ff0c7807 */ /* 0x000fe40003000000 */
[----:B------:R-:W-:Y:S02]  /*0700*/  IADD3 R4, P5, P6, R13, R4, R18 ;  /* 0x000000040d047210 */ /* 0x000fe40007ebe012 */
[----:B------:R-:W-:-:S04]  /*0710*/  IADD3.X R13, PT, PT, RZ, R14, RZ, P3, P4 ;  /* 0x0000000eff0d7210 */ /* 0x000fc80001fe84ff */
[----:B------:R-:W-:Y:S02]  /*0720*/  IADD3.X R13, PT, PT, RZ, R13, RZ, P1, P2 ;  /* 0x0000000dff0d7210 */ /* 0x000fe40000fe44ff */
[----:B------:R-:W-:Y:S01]  /*0730*/  IADD3 R12, P4, P3, R12, R4, R11 ;  /* 0x000000040c0c7210 */ /* 0x000fe20007b9e00b */
[----:B------:R-:W-:Y:S01]  /*0740*/  VIADD R10, R10, 0x10 ;  /* 0x000000100a0a7836 */ /* 0x000fe20000000000 */
[----:B------:R-:W-:Y:S01]  /*0750*/  IADD3.X R13, PT, PT, RZ, R13, RZ, P5, P6 ;  /* 0x0000000dff0d7210 */ /* 0x000fe20002fec4ff */
[----:B------:R-:W-:Y:S01]  /*0760*/  VIADD R7, R7, 0x2000 ;  /* 0x0000200007077836 */ /* 0x000fe20000000000 */
[----:B---3--:R-:W-:-:S04]  /*0770*/  LOP3.LUT R22, R22, 0x80000001, RZ, 0xc0, !PT ;  /* 0x8000000116167812 */ /* 0x008fc800078ec0ff */
[----:B------:R-:W-:Y:S02]  /*0780*/  ISETP.NE.AND P1, PT, R22, 0x1, PT ;  /* 0x000000011600780c */ /* 0x000fe40003f25270 */
[----:B--2---:R-:W-:Y:S02]  /*0790*/  LOP3.LUT R9, R9, 0x80000001, RZ, 0xc0, !PT ;  /* 0x8000000109097812 */ /* 0x004fe400078ec0ff */
[----:B------:R-:W-:Y:S02]  /*07a0*/  LOP3.LUT R21, R21, 0x80000001, RZ, 0xc0, !PT ;  /* 0x8000000115157812 */ /* 0x000fe400078ec0ff */
[----:B------:R-:W-:Y:S02]  /*07b0*/  SEL R4, RZ, 0x1, P1 ;  /* 0x00000001ff047807 */ /* 0x000fe40000800000 */
[----:B------:R-:W-:Y:S02]  /*07c0*/  ISETP.NE.AND P1, PT, R9, 0x1, PT ;  /* 0x000000010900780c */ /* 0x000fe40003f25270 */
[----:B------:R-:W-:-:S02]  /*07d0*/  ISETP.NE.AND P2, PT, R21, 0x1, PT ;  /* 0x000000011500780c */ /* 0x000fc40003f45270 */
[----:B------:R-:W-:Y:S02]  /*07e0*/  LOP3.LUT R23, R23, 0x80000001, RZ, 0xc0, !PT ;  /* 0x8000000117177812 */ /* 0x000fe400078ec0ff */
[----:B------:R-:W-:Y:S02]  /*07f0*/  SEL R9, RZ, 0x1, P1 ;  /* 0x00000001ff097807 */ /* 0x000fe40000800000 */
[----:B------:R-:W-:Y:S02]  /*0800*/  ISETP.NE.AND P1, PT, R10, RZ, PT ;  /* 0x000000ff0a00720c */ /* 0x000fe40003f25270 */
[----:B------:R-:W-:Y:S02]  /*0810*/  SEL R11, RZ, 0x1, P2 ;  /* 0x00000001ff0b7807 */ /* 0x000fe40001000000 */
[----:B------:R-:W-:Y:S02]  /*0820*/  ISETP.NE.AND P2, PT, R23, 0x1, PT ;  /* 0x000000011700780c */ /* 0x000fe40003f45270 */
[----:B------:R-:W-:-:S02]  /*0830*/  IADD3 R11, P5, P6, R11, R12, R4 ;  /* 0x0000000c0b0b7210 */ /* 0x000fc40007ebe004 */
[----:B------:R-:W-:Y:S02]  /*0840*/  SEL R4, RZ, 0x1, P2 ;  /* 0x00000001ff047807 */ /* 0x000fe40001000000 */
[----:B------:R-:W-:Y:S02]  /*0850*/  IADD3.X R12, PT, PT, RZ, R13, RZ, P4, P3 ;  /* 0x0000000dff0c7210 */ /* 0x000fe400027e64ff */
[----:B------:R-:W-:Y:S02]  /*0860*/  IADD3 R9, P2, P3, R9, R11, R4 ;  /* 0x0000000b09097210 */ /* 0x000fe40007b5e004 */
[----:B------:R-:W-:Y:S02]  /*0870*/  IADD3 R2, P4, PT, R2, 0x8000, RZ ;  /* 0x0000800002027810 */ /* 0x000fe40007f9e0ff */
[----:B------:R-:W-:-:S03]  /*0880*/  IADD3.X R4, PT, PT, RZ, R12, RZ, P5, P6 ;  /* 0x0000000cff047210 */ /* 0x000fc60002fec4ff */
[----:B------:R-:W-:Y:S01]  /*0890*/  IMAD.X R3, RZ, RZ, R3, P4 ;  /* 0x000000ffff037224 */ /* 0x000fe200020e0603 */
[----:B------:R-:W-:Y:S01]  /*08a0*/  IADD3.X R4, PT, PT, RZ, R4, RZ, P2, P3 ;  /* 0x00000004ff047210 */ /* 0x000fe200017e64ff */
[----:B------:R-:W-:Y:S06]  /*08b0*/  @P1 BRA `(.L_x_328) ;  /* 0xfffffff800a81947 */ /* 0x000fec000383ffff */
.L_x_327:
[----:B------:R-:W-:Y:S05]  /*08c0*/  BSYNC.RECONVERGENT B2 ;  /* 0x0000000000027941 */ /* 0x000fea0003800200 */
.L_x_326:
[----:B------:R-:W-:Y:S05]  /*08d0*/  @!P0 BRA `(.L_x_325) ;  /* 0x0000000400908947 */ /* 0x000fea0003800000 */
[----:B------:R-:W-:Y:S01]  /*08e0*/  ISETP.GE.U32.AND P1, PT, R25, 0x8, PT ;  /* 0x000000081900780c */ /* 0x000fe20003f26070 */
[----:B------:R-:W-:Y:S01]  /*08f0*/  BSSY.RECONVERGENT B2, `(.L_x_329) ;  /* 0x0000032000027945 */ /* 0x000fe20003800200 */
[----:B------:R-:W-:-:S04]  /*0900*/  LOP3.LUT R18, R6, 0x7, RZ, 0xc0, !PT ;  /* 0x0000000706127812 */ /* 0x000fc800078ec0ff */
[----:B------:R-:W-:-:S07]  /*0910*/  ISETP.NE.AND P0, PT, R18, RZ, PT ;  /* 0x000000ff1200720c */ /* 0x000fce0003f05270 */
[----:B------:R-:W-:Y:S06]  /*0920*/  @!P1 BRA `(.L_x_330) ;  /* 0x0000000000b89947 */ /* 0x000fec0003800000 */
[----:B------:R-:W0:Y:S01]  /*0930*/  LDCU.64 UR4, c[0x0][0x380] ;  /* 0x00007000ff0477ac */ /* 0x000e220008000a00 */
[----:B------:R-:W-:-:S04]  /*0940*/  IADD3 R3, P1, PT, R8, R7, RZ ;  /* 0x0000000708037210 */ /* 0x000fc80007f3e0ff */
[----:B------:R-:W-:Y:S02]  /*0950*/  LEA.HI.X.SX32 R10, R7, RZ, 0x1, P1 ;  /* 0x000000ff070a7211 */ /* 0x000fe400008f0eff */
[----:B0-----:R-:W-:-:S04]  /*0960*/  LEA R2, P1, R3, UR4, 0x2 ;  /* 0x0000000403027c11 */ /* 0x001fc8000f8210ff */
        /* <DEDUP_REMOVED lines=8> */
[----:B------:R0:W5:Y:S01]  /*09f0*/  LDG.E R11, desc[UR8][R2.64+0x3800] ;  /* 0x00380008020b7981 */ /* 0x000162000c1e1900 */
[----:B------:R-:W-:Y:S01]  /*0a00*/  VIADD R7, R7, 0x1000 ;  /* 0x0000100007077836 */ /* 0x000fe20000000000 */
[----:B--2---:R-:W-:-:S02]  /*0a10*/  LOP3.LUT R12, R12, 0x80000001, RZ, 0xc0, !PT ;  /* 0x800000010c0c7812 */ /* 0x004fc400078ec0ff */
[----:B---3--:R-:W-:Y:S02]  /*0a20*/  LOP3.LUT R13, R13, 0x80000001, RZ, 0xc0, !PT ;  /* 0x800000010d0d7812 */ /* 0x008fe400078ec0ff */
[----:B------:R-:W-:Y:S02]  /*0a30*/  ISETP.NE.AND P1, PT, R12, 0x1, PT ;  /* 0x000000010c00780c */ /* 0x000fe40003f25270 */
[----:B------:R-:W-:Y:S02]  /*0a40*/  ISETP.NE.AND P2, PT, R13, 0x1, PT ;  /* 0x000000010d00780c */ /* 0x000fe40003f45270 */
[----:B----4-:R-:W-:Y:S02]  /*0a50*/  LOP3.LUT R14, R14, 0x80000001, RZ, 0xc0, !PT ;  /* 0x800000010e0e7812 */ /* 0x010fe400078ec0ff */
[----:B-----5:R-:W-:Y:S02]  /*0a60*/  LOP3.LUT R15, R15, 0x80000001, RZ, 0xc0, !PT ;  /* 0x800000010f0f7812 */ /* 0x020fe400078ec0ff */
[----:B------:R-:W-:-:S02]  /*0a70*/  SEL R13, RZ, 0x1, P1 ;  /* 0x00000001ff0d7807 */ /* 0x000fc40000800000 */
[----:B------:R-:W-:Y:S02]  /*0a80*/  SEL R12, RZ, 0x1, P2 ;  /* 0x00000001ff0c7807 */ /* 0x000fe40001000000 */
[----:B------:R-:W-:Y:S02]  /*0a90*/  ISETP.NE.AND P1, PT, R14, 0x1, PT ;  /* 0x000000010e00780c */ /* 0x000fe40003f25270 */
[----:B------:R-:W-:Y:S02]  /*0aa0*/  ISETP.NE.AND P2, PT, R15, 0x1, PT ;  /* 0x000000010f00780c */ /* 0x000fe40003f45270 */
[----:B------:R-:W-:Y:S02]  /*0ab0*/  LOP3.LUT R16, R16, 0x80000001, RZ, 0xc0, !PT ;  /* 0x8000000110107812 */ /* 0x000fe400078ec0ff */
[----:B------:R-:W-:Y:S02]  /*0ac0*/  LOP3.LUT R17, R17, 0x80000001, RZ, 0xc0, !PT ;  /* 0x8000000111117812 */ /* 0x000fe400078ec0ff */
[----:B0-----:R-:W-:-:S02]  /*0ad0*/  IADD3 R3, P5, P6, R12, R9, R13 ;  /* 0x000000090c037210 */ /* 0x001fc40007ebe00d */
[----:B------:R-:W-:Y:S02]  /*0ae0*/  SEL R2, RZ, 0x1, P1 ;  /* 0x00000001ff027807 */ /* 0x000fe40000800000 */
[----:B------:R-:W-:Y:S02]  /*0af0*/  SEL R9, RZ, 0x1, P2 ;  /* 0x00000001ff097807 */ /* 0x000fe40001000000 */
[----:B------:R-:W-:Y:S02]  /*0b00*/  ISETP.NE.AND P3, PT, R16, 0x1, PT ;  /* 0x000000011000780c */ /* 0x000fe40003f65270 */
[----:B------:R-:W-:Y:S02]  /*0b10*/  ISETP.NE.AND P4, PT, R17, 0x1, PT ;  /* 0x000000011100780c */ /* 0x000fe40003f85270 */
[----:B------:R-:W-:Y:S02]  /*0b20*/  LOP3.LUT R10, R10, 0x80000001, RZ, 0xc0, !PT ;  /* 0x800000010a0a7812 */ /* 0x000fe400078ec0ff */
[----:B------:R-:W-:-:S02]  /*0b30*/  LOP3.LUT R11, R11, 0x80000001, RZ, 0xc0, !PT ;  /* 0x800000010b0b7812 */ /* 0x000fc400078ec0ff */
[----:B------:R-:W-:Y:S02]  /*0b40*/  IADD3 R9, P1, P2, R9, R3, R2 ;  /* 0x0000000309097210 */ /* 0x000fe40007a3e002 */
[----:B------:R-:W-:Y:S02]  /*0b50*/  SEL R2, RZ, 0x1, P3 ;  /* 0x00000001ff027807 */ /* 0x000fe40001800000 */
[----:B------:R-:W-:Y:S02]  /*0b60*/  SEL R3, RZ, 0x1, P4 ;  /* 0x00000001ff037807 */ /* 0x000fe40002000000 */
[----:B------:R-:W-:Y:S02]  /*0b70*/  ISETP.NE.AND P4, PT, R10, 0x1, PT ;  /* 0x000000010a00780c */ /* 0x000fe40003f85270 */
[----:B------:R-:W-:Y:S02]  /*0b80*/  ISETP.NE.AND P3, PT, R11, 0x1, PT ;  /* 0x000000010b00780c */ /* 0x000fe40003f65270 */
[----:B------:R-:W-:-:S02]  /*0b90*/  IADD3.X R4, PT, PT, RZ, R4, RZ, P5, P6 ;  /* 0x00000004ff047210 */ /* 0x000fc40002fec4ff */
[----:B------:R-:W-:Y:S02]  /*0ba0*/  IADD3 R3, P5, P6, R3, R9, R2 ;  /* 0x0000000903037210 */ /* 0x000fe40007ebe002 */
[----:B------:R-:W-:Y:S02]  /*0bb0*/  SEL R2, RZ, 0x1, P4 ;  /* 0x00000001ff027807 */ /* 0x000fe40002000000 */
[----:B------:R-:W-:Y:S02]  /*0bc0*/  SEL R9, RZ, 0x1, P3 ;  /* 0x00000001ff097807 */ /* 0x000fe40001800000 */
[----:B------:R-:W-:Y:S02]  /*0bd0*/  IADD3.X R4, PT, PT, RZ, R4, RZ, P1, P2 ;  /* 0x00000004ff047210 */ /* 0x000fe40000fe44ff */
[----:B------:R-:W-:Y:S02]  /*0be0*/  IADD3 R9, P1, P2, R9, R3, R2 ;  /* 0x0000000309097210 */ /* 0x000fe40007a3e002 */
[----:B------:R-:W-:-:S04]  /*0bf0*/  IADD3.X R4, PT, PT, RZ, R4, RZ, P5, P6 ;  /* 0x00000004ff047210 */ /* 0x000fc80002fec4ff */
[----:B------:R-:W-:-:S07]  /*0c00*/  IADD3.X R4, PT, PT, RZ, R4, RZ, P1, P2 ;  /* 0x00000004ff047210 */ /* 0x000fce0000fe44ff */
.L_x_330:
[----:B------:R-:W-:Y:S05]  /*0c10*/  BSYNC.RECONVERGENT B2 ;  /* 0x0000000000027941 */ /* 0x000fea0003800200 */
.L_x_329:
        /* <DEDUP_REMOVED lines=14> */
[----:B------:R-:W5:Y:S01]  /*0d00*/  LDG.E R12, desc[UR8][R2.64+0x1800] ;  /* 0x00180008020c7981 */ /* 0x000f62000c1e1900 */
[----:B------:R-:W-:Y:S01]  /*0d10*/  VIADD R7, R7, 0x800 ;  /* 0x0000080007077836 */ /* 0x000fe20000000000 */
[----:B--2---:R-:W-:-:S02]  /*0d20*/  LOP3.LUT R8, R8, 0x80000001, RZ, 0xc0, !PT ;  /* 0x8000000108087812 */ /* 0x004fc400078ec0ff */
[----:B---3--:R-:W-:Y:S02]  /*0d30*/  LOP3.LUT R10, R10, 0x80000001, RZ, 0xc0, !PT ;  /* 0x800000010a0a7812 */ /* 0x008fe400078ec0ff */
[----:B------:R-:W-:Y:S02]  /*0d40*/  ISETP.NE.AND P1, PT, R8, 0x1, PT ;  /* 0x000000010800780c */ /* 0x000fe40003f25270 */
[----:B----4-:R-:W-:Y:S02]  /*0d50*/  LOP3.LUT R11, R11, 0x80000001, RZ, 0xc0, !PT ;  /* 0x800000010b0b7812 */ /* 0x010fe400078ec0ff */
[----:B------:R-:W-:Y:S02]  /*0d60*/  ISETP.NE.AND P2, PT, R10, 0x1, PT ;  /* 0x000000010a00780c */ /* 0x000fe40003f45270 */
[----:B-----5:R-:W-:Y:S02]  /*0d70*/  LOP3.LUT R12, R12, 0x80000001, RZ, 0xc0, !PT ;  /* 0x800000010c0c7812 */ /* 0x020fe400078ec0ff */
[----:B------:R-:W-:-:S02]  /*0d80*/  ISETP.NE.AND P3, PT, R11, 0x1, PT ;  /* 0x000000010b00780c */ /* 0x000fc40003f65270 */
[----:B------:R-:W-:Y:S02]  /*0d90*/  ISETP.NE.AND P4, PT, R12, 0x1, PT ;  /* 0x000000010c00780c */ /* 0x000fe40003f85270 */
[----:B------:R-:W-:Y:S02]  /*0da0*/  SEL R8, RZ, 0x1, P1 ;  /* 0x00000001ff087807 */ /* 0x000fe40000800000 */
[----:B------:R-:W-:Y:S02]  /*0db0*/  SEL R10, RZ, 0x1, P2 ;  /* 0x00000001ff0a7807 */ /* 0x000fe40001000000 */
[----:B------:R-:W-:Y:S02]  /*0dc0*/  SEL R3, RZ, 0x1, P3 ;  /* 0x00000001ff037807 */ /* 0x000fe40001800000 */
[----:B------:R-:W-:Y:S02]  /*0dd0*/  SEL R2, RZ, 0x1, P4 ;  /* 0x00000001ff027807 */ /* 0x000fe40002000000 */
[----:B------:R-:W-:-:S04]  /*0de0*/  IADD3 R8, P1, P2, R10, R9, R8 ;  /* 0x000000090a087210 */ /* 0x000fc80007a3e008 */
[----:B------:R-:W-:Y:S02]  /*0df0*/  IADD3 R9, P3, P4, R2, R8, R3 ;  /* 0x0000000802097210 */ /* 0x000fe40007c7e003 */
[----:B------:R-:W-:-:S04]  /*0e00*/  IADD3.X R4, PT, PT, RZ, R4, RZ, P1, P2 ;  /* 0x00000004ff047210 */ /* 0x000fc80000fe44ff */
[----:B------:R-:W-:-:S07]  /*0e10*/  IADD3.X R4, PT, PT, RZ, R4, RZ, P3, P4 ;  /* 0x00000004ff047210 */ /* 0x000fce0001fe84ff */
.L_x_332:
[----:B------:R-:W-:Y:S05]  /*0e20*/  BSYNC.RECONVERGENT B2 ;  /* 0x0000000000027941 */ /* 0x000fea0003800200 */
.L_x_331:
[----:B------:R-:W-:Y:S05]  /*0e30*/  @!P0 BRA `(.L_x_325) ;  /* 0x0000000000388947 */ /* 0x000fea0003800000 */
[----:B------:R-:W0:Y:S01]  /*0e40*/  LDC.64 R2, c[0x0][0x380] ;  /* 0x0000e000ff027b82 */ /* 0x000e220000000a00 */
[----:B------:R-:W-:Y:S02]  /*0e50*/  IMAD.MOV R6, RZ, RZ, -R6 ;  /* 0x000000ffff067224 */ /* 0x000fe400078e0a06 */
[----:B0-----:R-:W-:-:S07]  /*0e60*/  IMAD.WIDE.U32 R2, R0, 0x3800, R2 ;  /* 0x0000380000027825 */ /* 0x001fce00078e0002 */
.L_x_333:
[----:B------:R-:W-:-:S06]  /*0e70*/  IMAD.WIDE R10, R7, 0x4, R2 ;  /* 0x00000004070a7825 */ /* 0x000fcc00078e0202 */
[----:B------:R-:W2:Y:S01]  /*0e80*/  LDG.E R10, desc[UR8][R10.64] ;  /* 0x000000080a0a7981 */ /* 0x000ea2000c1e1900 */
[----:B------:R-:W-:Y:S02]  /*0e90*/  VIADD R6, R6, 0x1 ;  /* 0x0000000106067836 */ /* 0x000fe40000000000 */
[----:B------:R-:W-:Y:S01]  /*0ea0*/  VIADD R7, R7, 0x200 ;  /* 0x0000020007077836 */ /* 0x000fe20000000000 */
[----:B--2---:R-:W-:-:S04]  /*0eb0*/  LOP3.LUT R8, R10, 0x80000001, RZ, 0xc0, !PT ;  /* 0x800000010a087812 */ /* 0x004fc800078ec0ff */
[----:B------:R-:W-:-:S04]  /*0ec0*/  ISETP.NE.AND P0, PT, R8, 0x1, PT ;  /* 0x000000010800780c */ /* 0x000fc80003f05270 */
[----:B------:R-:W-:Y:S02]  /*0ed0*/  SEL R8, RZ, 0x1, P0 ;  /* 0x00000001ff087807 */ /* 0x000fe40000000000 */
[----:B------:R-:W-:Y:S02]  /*0ee0*/  ISETP.NE.AND P0, PT, R6, RZ, PT ;  /* 0x000000ff0600720c */ /* 0x000fe40003f05270 */
[----:B------:R-:W-:-:S05]  /*0ef0*/  IADD3 R9, P1, PT, R9, R8, RZ ;  /* 0x0000000809097210 */ /* 0x000fca0007f3e0ff */
[----:B------:R-:W-:-:S06]  /*0f00*/  IMAD.X R4, RZ, RZ, R4, P1 ;  /* 0x000000ffff047224 */ /* 0x000fcc00008e0604 */
[----:B------:R-:W-:Y:S05]  /*0f10*/  @P0 BRA `(.L_x_333) ;  /* 0xfffffffc00d40947 */ /* 0x000fea000383ffff */
.L_x_325:
[----:B------:R-:W-:Y:S05]  /*0f20*/  BSYNC.RECONVERGENT B1 ;  /* 0x0000000000017941 */ /* 0x000fea0003800200 */
.L_x_324:
[----:B------:R-:W-:-:S13]  /*0f30*/  ISETP.GE.AND P0, PT, R28, 0x200, PT ;  /* 0x000002001c00780c */ /* 0x000fda0003f06270 */
[----:B------:R-:W-:Y:S05]  /*0f40*/  @!P0 BRA `(.L_x_334) ;  /* 0x00000004002c8947 */ /* 0x000fea0003800000 */
[----:B------:R-:W0:Y:S01]  /*0f50*/  S2R R10, SR_LANEID ;  /* 0x00000000000a7919 */ /* 0x000e220000000000 */
[----:B------:R-:W1:Y:S04]  /*0f60*/  SHFL.DOWN PT, R2, R9, 0x1, 0x1f ;  /* 0x08201f0009027f89 */ /* 0x000e6800000e0000 */
        /* <DEDUP_REMOVED lines=20> */
[C---:B------:R-:W-:Y:S01]  /*10b0*/  ISETP.GT.AND P0, PT, R10.reuse, 0x17, PT ;  /* 0x000000170a00780c */ /* 0x040fe20003f04270 */
[----:B------:R-:W-:Y:S01]  /*10c0*/  IMAD.X R4, R3, 0x1, R6, P1 ;  /* 0x0000000103047824 */ /* 0x000fe200008e0606 */
[----:B------:R-:W-:-:S04]  /*10d0*/  ISETP.NE.AND P1, PT, R10, RZ, PT ;  /* 0x000000ff0a00720c */ /* 0x000fc80003f25270 */
[----:B------:R-:W1:Y:S09]  /*10e0*/  SHFL.DOWN PT, R3, R4, 0x8, 0x1f ;  /* 0x09001f0004037f89 */ /* 0x000e7200000e0000 */
[----:B------:R-:W2:Y:S01]  /*10f0*/  @!P1 S2R R7, SR_CgaCtaId ;  /* 0x0000000000079919 */ /* 0x000ea20000008800 */
[----:B------:R-:W-:-:S02]  /*1100*/  @!P1 MOV R6, 0x400 ;  /* 0x0000040000069802 */ /* 0x000fc40000000f00 */
[----:B0-----:R-:W-:-:S04]  /*1110*/  SEL R2, R2, RZ, !P0 ;  /* 0x000000ff02027207 */ /* 0x001fc80004000000 */
[----:B------:R-:W-:Y:S02]  /*1120*/  IADD3 R9, P2, PT, R2, R11, RZ ;  /* 0x0000000b02097210 */ /* 0x000fe40007f5e0ff */
[----:B-1----:R-:W-:-:S03]  /*1130*/  SEL R3, R3, RZ, !P0 ;  /* 0x000000ff03037207 */ /* 0x002fc60004000000 */
[----:B------:R-:W0:Y:S01]  /*1140*/  SHFL.DOWN PT, R2, R9, 0x10, 0x1f ;  /* 0x0a001f0009027f89 */ /* 0x000e2200000e0000 */
[----:B------:R-:W-:Y:S01]  /*1150*/  ISETP.GT.AND P0, PT, R10, 0xf, PT ;  /* 0x0000000f0a00780c */ /* 0x000fe20003f04270 */
[----:B------:R-:W-:Y:S01]  /*1160*/  IMAD.X R8, R3, 0x1, R4, P2 ;  /* 0x0000000103087824 */ /* 0x000fe200010e0604 */
[----:B------:R-:W-:-:S04]  /*1170*/  @!P1 SHF.R.U32.HI R4, RZ, 0x2, R5 ;  /* 0x00000002ff049819 */ /* 0x000fc80000011605 */
[----:B------:R-:W1:Y:S01]  /*1180*/  SHFL.DOWN PT, R3, R8, 0x10, 0x1f ;  /* 0x0a001f0008037f89 */ /* 0x000e6200000e0000 */
[----:B------:R-:W-:Y:S02]  /*1190*/  @!P1 LOP3.LUT R4, R4, 0xf8, RZ, 0xc0, !PT ;  /* 0x000000f804049812 */ /* 0x000fe400078ec0ff */
[----:B--2---:R-:W-:-:S05]  /*11a0*/  @!P1 LEA R7, R7, R6, 0x18 ;  /* 0x0000000607079211 */ /* 0x004fca00078ec0ff */
[----:B------:R-:W-:Y:S01]  /*11b0*/  @!P1 IMAD.IADD R7, R4, 0x1, R7 ;  /* 0x0000000104079824 */ /* 0x000fe200078e0207 */
[----:B0-----:R-:W-:-:S04]  /*11c0*/  SEL R2, R2, RZ, !P0 ;  /* 0x000000ff02027207 */ /* 0x001fc80004000000 */
[----:B------:R-:W-:Y:S02]  /*11d0*/  IADD3 R2, P2, PT, R2, R9, RZ ;  /* 0x0000000902027210 */ /* 0x000fe40007f5e0ff */
[----:B-1----:R-:W-:Y:S02]  /*11e0*/  SEL R3, R3, RZ, !P0 ;  /* 0x000000ff03037207 */ /* 0x002fe40004000000 */
[----:B------:R-:W-:-:S03]  /*11f0*/  ISETP.NE.AND P0, PT, R5, RZ, PT ;  /* 0x000000ff0500720c */ /* 0x000fc60003f05270 */
        /* <DEDUP_REMOVED lines=9> */
[----:B--2---:R-:W1:Y:S04]  /*1290*/  LDS.128 R4, [UR4+0x30] ;  /* 0x00003004ff047984 */ /* 0x004e680008000c00 */
[----:B------:R-:W2:Y:S04]  /*12a0*/  LDS.128 R20, [UR4+0x40] ;  /* 0x00004004ff147984 */ /* 0x000ea80008000c00 */
[----:B------:R-:W3:Y:S04]  /*12b0*/  LDS.128 R16, [UR4+0x50] ;  /* 0x00005004ff107984 */ /* 0x000ee80008000c00 */
[----:B------:R-:W4:Y:S01]  /*12c0*/  LDS.128 R12, [UR4+0x60] ;  /* 0x00006004ff0c7984 */ /* 0x000f220008000c00 */
[----:B0-----:R-:W-:-:S04]  /*12d0*/  IADD3 R11, P1, P2, R24, R8, R2 ;  /* 0x00000008180b7210 */ /* 0x001fc80007a3e002 */
[----:B------:R-:W-:Y:S02]  /*12e0*/  IADD3.X R25, PT, PT, R25, R9, R3, P1, P2 ;  /* 0x0000000919197210 */ /* 0x000fe40000fe4403 */
[----:B-1----:R-:W-:Y:S02]  /*12f0*/  IADD3 R3, P1, P2, R4, R11, R26 ;  /* 0x0000000b04037210 */ /* 0x002fe40007a3e01a */
[----:B------:R-:W0:Y:S02]  /*1300*/  LDS.128 R8, [UR4+0x70] ;  /* 0x00007004ff087984 */ /* 0x000e240008000c00 */
[----:B------:R-:W-:Y:S02]  /*1310*/  IADD3.X R5, PT, PT, R5, R25, R27, P1, P2 ;  /* 0x0000001905057210 */ /* 0x000fe40000fe441b */
[----:B------:R-:W1:Y:S01]  /*1320*/  LDS.128 R24, [UR4+0x80] ;  /* 0x00008004ff187984 */ /* 0x000e620008000c00 */
[----:B--2---:R-:W-:-:S04]  /*1330*/  IADD3 R3, P1, P2, R20, R3, R6 ;  /* 0x0000000314037210 */ /* 0x004fc80007a3e006 */
[----:B---3--:R-:W-:Y:S02]  /*1340*/  IADD3 R3, P3, P4, R16, R3, R22 ;  /* 0x0000000310037210 */ /* 0x008fe40007c7e016 */
[----:B------:R-:W-:Y:S02]  /*1350*/  IADD3.X R7, PT, PT, R21, R5, R7, P1, P2 ;  /* 0x0000000515077210 */ /* 0x000fe40000fe4407 */
[----:B----4-:R-:W-:Y:S02]  /*1360*/  IADD3 R3, P1, P2, R12, R3, R18 ;  /* 0x000000030c037210 */ /* 0x010fe40007a3e012 */
[----:B------:R-:W-:-:S04]  /*1370*/  IADD3.X R17, PT, PT, R17, R7, R23, P3, P4 ;  /* 0x0000000711117210 */ /* 0x000fc80001fe8417 */
[----:B------:R-:W-:Y:S02]  /*1380*/  IADD3.X R13, PT, PT, R13, R17, R19, P1, P2 ;  /* 0x000000110d0d7210 */ /* 0x000fe40000fe4413 */
[----:B0-----:R-:W-:-:S04]  /*1390*/  IADD3 R3, P3, P4, R8, R3, R14 ;  /* 0x0000000308037210 */ /* 0x001fc80007c7e00e */
[----:B-1----:R-:W-:Y:S02]  /*13a0*/  IADD3 R3, P1, P2, R24, R3, R10 ;  /* 0x0000000318037210 */ /* 0x002fe40007a3e00a */
[----:B------:R-:W-:Y:S02]  /*13b0*/  IADD3.X R9, PT, PT, R9, R13, R15, P3, P4 ;  /* 0x0000000d09097210 */ /* 0x000fe40001fe840f */
[----:B------:R-:W-:Y:S02]  /*13c0*/  IADD3 R2, P3, PT, R3, R26, RZ ;  /* 0x0000001a03027210 */ /* 0x000fe40007f7e0ff */
[----:B------:R-:W-:-:S05]  /*13d0*/  IADD3.X R3, PT, PT, R25, R9, R11, P1, P2 ;  /* 0x0000000919037210 */ /* 0x000fca0000fe440b */
[----:B------:R-:W-:Y:S01]  /*13e0*/  IMAD.X R3, R3, 0x1, R27, P3 ;  /* 0x0000000103037824 */ /* 0x000fe200018e061b */
[----:B------:R-:W-:Y:S06]  /*13f0*/  BRA `(.L_x_335) ;  /* 0x0000002000907947 */ /* 0x000fec0003800000 */
.L_x_334:
[----:B------:R-:W-:-:S04]  /*1400*/  LOP3.LUT R2, R5, 0x3e0, RZ, 0xc0, !PT ;  /* 0x000003e005027812 */ /* 0x000fc800078ec0ff */
[----:B------:R-:W-:Y:S01]  /*1410*/  LOP3.LUT R7, RZ, R2, RZ, 0x33, !PT ;  /* 0x00000002ff077212 */ /* 0x000fe200078e33ff */
[----:B------:R-:W-:Y:S02]  /*1420*/  VIADD R3, R2, 0x20 ;  /* 0x0000002002037836 */ /* 0x000fe40000000000 */
[----:B------:R-:W0:Y:S02]  /*1430*/  S2R R2, SR_LANEID ;  /* 0x0000000000027919 */ /* 0x000e240000000000 */
[----:B------:R-:W-:Y:S01]  /*1440*/  IMAD.IADD R7, R28, 0x1, R7 ;  /* 0x000000011c077824 */ /* 0x000fe200078e0207 */
[----:B------:R-:W-:-:S04]  /*1450*/  ISETP.GT.AND P0, PT, R3, R28, PT ;  /* 0x0000001c0300720c */ /* 0x000fc80003f04270 */
[----:B------:R-:W-:-:S05]  /*1460*/  SEL R7, R7, 0x1f, P0 ;  /* 0x0000001f07077807 */ /* 0x000fca0000000000 */
[----:B------:R-:W1:Y:S04]  /*1470*/  SHFL.DOWN PT, R3, R9, 0x1, R7 ;  /* 0x0820000009037989 */ /* 0x000e6800000e0007 */
        /* <DEDUP_REMOVED lines=8> */
[----:B------:R-:W-:Y:S01]  /*1500*/  ISETP.GT.AND P0, PT, R8, R7, PT ;  /* 0x000000070800720c */ /* 0x000fe20003f04270 */
[----:B------:R-:W0:Y:S04]  /*1510*/  SHFL.DOWN PT, R3, R10, 0x2, R7 ;  /* 0x084000000a037989 */ /* 0x000e2800000e0007 */
[----:B------:R-:W1:Y:S01]  /*1520*/  SHFL.DOWN PT, R6, R12, 0x2, R7 ;  /* 0x084000000c067989 */ /* 0x000e6200000e0007 */
[----:B0-----:R-:W-:-:S04]  /*1530*/  SEL R3, R3, RZ, !P0 ;  /* 0x000000ff03037207 */ /* 0x001fc80004000000 */
[----:B------:R-:W-:Y:S02]  /*1540*/  IADD3 R8, P1, PT, R3, R10, RZ ;  /* 0x0000000a03087210 */ /* 0x000fe40007f3e0ff */
[----:B-1----:R-:W-:-:S03]  /*1550*/  SEL R6, R6, RZ, !P0 ;  /* 0x000000ff06067207 */ /* 0x002fc60004000000 */
[----:B------:R-:W0:Y:S02]  /*1560*/  SHFL.DOWN PT, R3, R8, 0x4, R7 ;  /* 0x0880000008037989 */ /* 0x000e2400000e0007 */
[----:B------:R-:W-:Y:S02]  /*1570*/  IMAD.X R11, R6, 0x1, R12, P1 ;  /* 0x00000001060b7824 */ /* 0x000fe400008e060c */
[----:B------:R-:W-:-:S03]  /*1580*/  VIADD R6, R2, 0x4 ;  /* 0x0000000402067836 */ /* 0x000fc60000000000 */
[----:B------:R-:W1:Y:S02]  /*1590*/  SHFL.DOWN PT, R4, R11, 0x4, R7 ;  /* 0x088000000b047989 */ /* 0x000e6400000e0007 */
[----:B------:R-:W-:Y:S01]  /*15a0*/  ISETP.GT.AND P0, PT, R6, R7, PT ;  /* 0x000000070600720c */ /* 0x000fe20003f04270 */
[C---:B------:R-:W-:Y:S02]  /*15b0*/  VIADD R6, R2.reuse, 0x8 ;  /* 0x0000000802067836 */ /* 0x040fe40000000000 */
[----:B------:R-:W-:Y:S01]  /*15c0*/  VIADD R2, R2, 0x10 ;  /* 0x0000001002027836 */ /* 0x000fe20000000000 */
[----:B0-----:R-:W-:-:S04]  /*15d0*/  SEL R3, R3, RZ, !P0 ;  /* 0x000000ff03037207 */ /* 0x001fc80004000000 */
[----:B------:R-:W-:Y:S02]  /*15e0*/  IADD3 R10, P1, PT, R3, R8, RZ ;  /* 0x00000008030a7210 */ /* 0x000fe40007f3e0ff */
[----:B-1----:R-:W-:-:S03]  /*15f0*/  SEL R4, R4, RZ, !P0 ;  /* 0x000000ff04047207 */ /* 0x002fc60004000000 */
[----:B------:R-:W0:Y:S01]  /*1600*/  SHFL.DOWN PT, R3, R10, 0x8, R7 ;  /* 0x090000000a037989 */ /* 0x000e2200000e0007 */
[----:B------:R-:W-:Y:S01]  /*1610*/  ISETP.GT.AND P0, PT, R6, R7, PT ;  /* 0x000000070600720c */ /* 0x000fe20003f04270 */
[----:B------:R-:W-:Y:S02]  /*1620*/  IMAD.X R9, R4, 0x1, R11, P1 ;  /* 0x0000000104097824 */ /* 0x000fe400008e060b */
[----:B------:R-:W1:Y:S03]  /*1630*/  @!P2 S2R R11, SR_CgaCtaId ;  /* 0x00000000000ba919 */ /* 0x000e660000008800 */
[----:B------:R-:W2:Y:S01]  /*1640*/  SHFL.DOWN PT, R4, R9, 0x8, R7 ;  /* 0x0900000009047989 */ /* 0x000ea200000e0007 */
[----:B0-----:R-:W-:-:S04]  /*1650*/  SEL R3, R3, RZ, !P0 ;  /* 0x000000ff03037207 */ /* 0x001fc80004000000 */
[----:B------:R-:W-:Y:S02]  /*1660*/  IADD3 R6, P1, PT, R3, R10, RZ ;  /* 0x0000000a03067210 */ /* 0x000fe40007f3e0ff */
[----:B--2---:R-:W-:-:S03]  /*1670*/  SEL R4, R4, RZ, !P0 ;  /* 0x000000ff04047207 */ /* 0x004fc60004000000 */
[----:B------:R-:W0:Y:S01]  /*1680*/  SHFL.DOWN PT, R3, R6, 0x10, R7 ;  /* 0x0a00000006037989 */ /* 0x000e2200000e0007 */
[----:B------:R-:W-:Y:S02]  /*1690*/  ISETP.GT.AND P0, PT, R2, R7, PT ;  /* 0x000000070200720c */ /* 0x000fe40003f04270 */
[----:B------:R-:W-:Y:S01]  /*16a0*/  @!P2 MOV R2, 0x400 ;  /* 0x000004000002a802 */ /* 0x000fe20000000f00 */
[----:B------:R-:W-:Y:S01]  /*16b0*/  IMAD.X R8, R4, 0x1, R9, P1 ;  /* 0x0000000104087824 */ /* 0x000fe200008e0609 */
[----:B------:R-:W-:Y:S02]  /*16c0*/  @!P2 SHF.R.U32.HI R9, RZ, 0x2, R5 ;  /* 0x00000002ff09a819 */ /* 0x000fe40000011605 */
[----:B-1----:R-:W-:Y:S02]  /*16d0*/  @!P2 LEA R10, R11, R2, 0x18 ;  /* 0x000000020b0aa211 */ /* 0x002fe400078ec0ff */
[----:B------:R-:W1:Y:S01]  /*16e0*/  SHFL.DOWN PT, R4, R8, 0x10, R7 ;  /* 0x0a00000008047989 */ /* 0x000e6200000e0007 */
[----:B------:R-:W-:-:S05]  /*16f0*/  @!P2 LOP3.LUT R9, R9, 0xf8, RZ, 0xc0, !PT ;  /* 0x000000f80909a812 */ /* 0x000fca00078ec0ff */
        /* <DEDUP_REMOVED lines=14> */
[C---:B------:R-:W-:Y:S02]  /*17e0*/  ISETP.GT.AND P5, PT, R28.reuse, 0x180, PT ;  /* 0x000001801c00780c */ /* 0x040fe40003fa4270 */
[----:B------:R-:W-:Y:S01]  /*17f0*/  ISETP.GT.AND P6, PT, R28, 0x1a0, PT ;  /* 0x000001a01c00780c */ /* 0x000fe20003fc4270 */
[----:B0-----:R-:W-:-:S09]  /*1800*/  ULEA UR4, UR5, UR4, 0x18 ;  /* 0x0000000405047291 */ /* 0x001fd2000f8ec0ff */
[----:B------:R-:W0:Y:S04]  /*1810*/  LDS.64 R12, [UR4+0x18] ;  /* 0x00001804ff0c7984 */ /* 0x000e280008000a00 */
[----:B------:R-:W2:Y:S04]  /*1820*/  LDS.128 R16, [UR4+0x20] ;  /* 0x00002004ff107984 */ /* 0x000ea80008000c00 */
[----:B------:R-:W3:Y:S04]  /*1830*/  LDS.128 R4, [UR4+0x30] ;  /* 0x00003004ff047984 */ /* 0x000ee80008000c00 */
[----:B-1----:R-:W1:Y:S04]  /*1840*/  LDS.128 R8, [UR4+0x40] ;  /* 0x00004004ff087984 */ /* 0x002e680008000c00 */
[----:B------:R-:W-:Y:S01]  /*1850*/  LDS.128 R24, [UR4+0x80] ;  /* 0x00008004ff187984 */ /* 0x000fe20008000c00 */
[----:B0-----:R-:W-:-:S02]  /*1860*/  SEL R22, R12, RZ, P1 ;  /* 0x000000ff0c167207 */ /* 0x001fc40000800000 */
[----:B------:R-:W-:Y:S02]  /*1870*/  SEL R23, R13, RZ, P1 ;  /* 0x000000ff0d177207 */ /* 0x000fe40000800000 */
[----:B--2---:R-:W-:Y:S01]  /*1880*/  SEL R21, R16, RZ, P2 ;  /* 0x000000ff10157207 */ /* 0x004fe20001000000 */
[----:B------:R-:W0:Y:S01]  /*1890*/  LDS.128 R12, [UR4+0x50] ;  /* 0x00005004ff0c7984 */ /* 0x000e220008000c00 */
[----:B------:R-:W-:Y:S02]  /*18a0*/  ISETP.GT.AND P1, PT, R28, 0x60, PT ;  /* 0x000000601c00780c */ /* 0x000fe40003f24270 */
[----:B------:R-:W-:Y:S02]  /*18b0*/  SEL R20, R17, RZ, P2 ;  /* 0x000000ff11147207 */ /* 0x000fe40001000000 */
[----:B------:R-:W-:Y:S02]  /*18c0*/  IADD3 R16, P2, P4, R21, R22, R2 ;  /* 0x0000001615107210 */ /* 0x000fe40007c5e002 */
[----:B------:R-:W-:-:S02]  /*18d0*/  SEL R17, R18, RZ, P1 ;  /* 0x000000ff12117207 */ /* 0x000fc40000800000 */
[----:B---3--:R-:W-:Y:S02]  /*18e0*/  SEL R4, R4, RZ, P3 ;  /* 0x000000ff04047207 */ /* 0x008fe40001800000 */
[----:B------:R-:W-:Y:S02]  /*18f0*/  IADD3.X R20, PT, PT, R20, R23, R3, P2, P4 ;  /* 0x0000001714147210 */ /* 0x000fe400017e8403 */
[----:B------:R-:W-:Y:S02]  /*1900*/  SEL R3, R5, RZ, P3 ;  /* 0x000000ff05037207 */ /* 0x000fe40001800000 */
[----:B------:R-:W-:Y:S02]  /*1910*/  SEL R2, R19, RZ, P1 ;  /* 0x000000ff13027207 */ /* 0x000fe40000800000 */
[----:B------:R-:W-:Y:S02]  /*1920*/  IADD3 R4, P3, P4, R4, R16, R17 ;  /* 0x0000001004047210 */ /* 0x000fe40007c7e011 */
[----:B------:R-:W2:Y:S01]  /*1930*/  LDS.128 R16, [UR4+0x60] ;  /* 0x00006004ff107984 */ /* 0x000ea20008000c00 */
[----:B------:R-:W-:-:S02]  /*1940*/  ISETP.GT.AND P1, PT, R28, 0xa0, PT ;  /* 0x000000a01c00780c */ /* 0x000fc40003f24270 */
[----:B------:R-:W-:Y:S02]  /*1950*/  IADD3.X R3, PT, PT, R3, R20, R2, P3, P4 ;  /* 0x0000001403037210 */ /* 0x000fe40001fe8402 */
[----:B------:R-:W3:Y:S01]  /*1960*/  LDS.128 R20, [UR4+0x70] ;  /* 0x00007004ff147984 */ /* 0x000ee20008000c00 */
[----:B------:R-:W-:Y:S02]  /*1970*/  ISETP.GT.AND P2, PT, R28, 0xc0, PT ;  /* 0x000000c01c00780c */ /* 0x000fe40003f44270 */
[----:B------:R-:W-:Y:S02]  /*1980*/  SEL R5, R6, RZ, P1 ;  /* 0x000000ff06057207 */ /* 0x000fe40000800000 */
[----:B-1----:R-:W-:Y:S02]  /*1990*/  SEL R2, R8, RZ, P2 ;  /* 0x000000ff08027207 */ /* 0x002fe40001000000 */
[----:B------:R-:W-:Y:S02]  /*19a0*/  SEL R7, R7, RZ, P1 ;  /* 0x000000ff07077207 */ /* 0x000fe40000800000 */
[----:B------:R-:W-:-:S02]  /*19b0*/  ISETP.GT.AND P1, PT, R28, 0xe0, PT ;  /* 0x000000e01c00780c */ /* 0x000fc40003f24270 */
[----:B------:R-:W-:Y:S02]  /*19c0*/  IADD3 R2, P3, P4, R2, R4, R5 ;  /* 0x0000000402027210 */ /* 0x000fe40007c7e005 */
[----:B------:R-:W-:Y:S02]  /*19d0*/  SEL R6, R9, RZ, P2 ;  /* 0x000000ff09067207 */ /* 0x000fe40001000000 */
[----:B------:R-:W-:Y:S02]  /*19e0*/  ISETP.GT.AND P2, PT, R28, 0x100, PT ;  /* 0x000001001c00780c */ /* 0x000fe40003f44270 */
[----:B------:R-:W-:Y:S02]  /*19f0*/  SEL R4, R10, RZ, P1 ;  /* 0x000000ff0a047207 */ /* 0x000fe40000800000 */
[----:B------:R-:W-:Y:S02]  /*1a00*/  SEL R10, R11, RZ, P1 ;  /* 0x000000ff0b0a7207 */ /* 0x000fe40000800000 */
[----:B------:R-:W-:-:S02]  /*1a10*/  ISETP.GT.AND P1, PT, R28, 0x120, PT ;  /* 0x000001201c00780c */ /* 0x000fc40003f24270 */
[----:B------:R-:W-:Y:S02]  /*1a20*/  IADD3.X R6, PT, PT, R6, R3, R7, P3, P4 ;  /* 0x0000000306067210 */ /* 0x000fe40001fe8407 */
[----:B0-----:R-:W-:Y:S02]  /*1a30*/  SEL R3, R12, RZ, P2 ;  /* 0x000000ff0c037207 */ /* 0x001fe40001000000 */
[----:B------:R-:W-:Y:S02]  /*1a40*/  SEL R7, R13, RZ, P2 ;  /* 0x000000ff0d077207 */ /* 0x000fe40001000000 */
[----:B------:R-:W-:Y:S02]  /*1a50*/  ISETP.GT.AND P2, PT, R28, 0x140, PT ;  /* 0x000001401c00780c */ /* 0x000fe40003f44270 */
[----:B------:R-:W-:Y:S02]  /*1a60*/  SEL R5, R14, RZ, P1 ;  /* 0x000000ff0e057207 */ /* 0x000fe40000800000 */
[----:B------:R-:W-:-:S02]  /*1a70*/  SEL R15, R15, RZ, P1 ;  /* 0x000000ff0f0f7207 */ /* 0x000fc40000800000 */
[----:B------:R-:W-:Y:S02]  /*1a80*/  ISETP.GT.AND P1, PT, R28, 0x160, PT ;  /* 0x000001601c00780c */ /* 0x000fe40003f24270 */
[----:B------:R-:W-:Y:S02]  /*1a90*/  IADD3 R4, P3, P4, R3, R2, R4 ;  /* 0x0000000203047210 */ /* 0x000fe40007c7e004 */
[----:B--2---:R-:W-:Y:S02]  /*1aa0*/  SEL R2, R16, RZ, P2 ;  /* 0x000000ff10027207 */ /* 0x004fe40001000000 */
[----:B------:R-:W-:Y:S02]  /*1ab0*/  SEL R3, R18, RZ, P1 ;  /* 0x000000ff12037207 */ /* 0x000fe40000800000 */
[----:B------:R-:W-:Y:S02]  /*1ac0*/  IADD3.X R7, PT, PT, R7, R6, R10, P3, P4 ;  /* 0x0000000607077210 */ /* 0x000fe40001fe840a */
[----:B------:R-:W-:-:S02]  /*1ad0*/  SEL R18, R19, RZ, P1 ;  /* 0x000000ff13127207 */ /* 0x000fc40000800000 */
[----:B------:R-:W-:Y:S02]  /*1ae0*/  SEL R6, R17, RZ, P2 ;  /* 0x000000ff11067207 */ /* 0x000fe40001000000 */
[----:B------:R-:W-:Y:S02]  /*1af0*/  IADD3 R2, P1, P3, R2, R4, R5 ;  /* 0x0000000402027210 */ /* 0x000fe40007b3e005 */
[----:B---3--:R-:W-:Y:S02]  /*1b00*/  SEL R4, R20, RZ, P5 ;  /* 0x000000ff14047207 */ /* 0x008fe40002800000 */
[----:B------:R-:W-:Y:S02]  /*1b10*/  ISETP.GT.AND P2, PT, R28, 0x1c0, PT ;  /* 0x000001c01c00780c */ /* 0x000fe40003f44270 */
[----:B------:R-:W-:Y:S02]  /*1b20*/  IADD3.X R6, PT, PT, R6, R7, R15, P1, P3 ;  /* 0x0000000706067210 */ /* 0x000fe40000fe640f */
[----:B------:R-:W-:-:S02]  /*1b30*/  IADD3 R4, P3, P4, R4, R2, R3 ;  /* 0x0000000204047210 */ /* 0x000fc40007c7e003 */
[----:B------:R-:W-:Y:S02]  /*1b40*/  SEL R2, R22, RZ, P6 ;  /* 0x000000ff16027207 */ /* 0x000fe40003000000 */
[----:B------:R-:W-:Y:S02]  /*1b50*/  SEL R3, R24, RZ, P2 ;  /* 0x000000ff18037207 */ /* 0x000fe40001000000 */
[----:B------:R-:W-:Y:S02]  /*1b60*/  ISETP.GT.AND P1, PT, R28, 0x1e0, PT ;  /* 0x000001e01c00780c */ /* 0x000fe40003f24270 */
[----:B------:R-:W-:Y:S02]  /*1b70*/  SEL R5, R21, RZ, P5 ;  /* 0x000000ff15057207 */ /* 0x000fe40002800000 */
[----:B------:R-:W-:Y:S02]  /*1b80*/  SEL R23, R23, RZ, P6 ;  /* 0x000000ff17177207 */ /* 0x000fe40003000000 */
[----:B------:R-:W-:-:S02]  /*1b90*/  IADD3 R3, P5, P6, R3, R4, R2 ;  /* 0x0000000403037210 */ /* 0x000fc40007ebe002 */
[----:B------:R-:W-:Y:S02]  /*1ba0*/  SEL R2, R26, RZ, P1 ;  /* 0x000000ff1a027207 */ /* 0x000fe40000800000 */
[----:B------:R-:W-:Y:S02]  /*1bb0*/  IADD3.X R5, PT, PT, R5, R6, R18, P3, P4 ;  /* 0x0000000605057210 */ /* 0x000fe40001fe8412 */
[----:B------:R-:W-:Y:S02]  /*1bc0*/  SEL R4, R25, RZ, P2 ;  /* 0x000000ff19047207 */ /* 0x000fe40001000000 */
[----:B------:R-:W-:Y:S02]  /*1bd0*/  IADD3 R2, P2, PT, R2, R3, RZ ;  /* 0x0000000302027210 */ /* 0x000fe40007f5e0ff */
[----:B------:R-:W-:Y:S02]  /*1be0*/  SEL R3, R27, RZ, P1 ;  /* 0x000000ff1b037207 */ /* 0x000fe40000800000 */
[----:B------:R-:W-:-:S05]  /*1bf0*/  IADD3.X R4, PT, PT, R4, R5, R23, P5, P6 ;  /* 0x0000000504047210 */ /* 0x000fca0002fec417 */
[----:B------:R-:W-:Y:S01]  /*1c00*/  IMAD.X R3, R3, 0x1, R4, P2 ;  /* 0x0000000103037824 */ /* 0x000fe200010e0604 */
[----:B------:R-:W-:Y:S06]  /*1c10*/  BRA `(.L_x_335) ;  /* 0x0000001800887947 */ /* 0x000fec0003800000 */
.L_x_321:
[----:B------:R-:W0:Y:S01]  /*1c20*/  S2R R10, SR_TID.X ;  /* 0x00000000000a7919 */ /* 0x000e220000002100 */
[----:B------:R-:W1:Y:S01]  /*1c30*/  LDC.64 R4, c[0x0][0x380] ;  /* 0x0000e000ff047b82 */ /* 0x000e620000000a00 */
[----:B0-----:R-:W-:-:S04]  /*1c40*/  IMAD.IADD R11, R8, 0x1, R10 ;  /* 0x00000001080b7824 */ /* 0x001fc800078e020a */
[----:B-1----:R-:W-:-:S05]  /*1c50*/  IMAD.WIDE.U32 R4, R11, 0x4, R4 ;  /* 0x000000040b047825 */ /* 0x002fca00078e0004 */
[----:B------:R-:W2:Y:S04]  /*1c60*/  LDG.E R11, desc[UR8][R4.64] ;  /* 0x00000008040b7981 */ /* 0x000ea8000c1e1900 */
[----:B------:R-:W3:Y:S04]  /*1c70*/  LDG.E R13, desc[UR8][R4.64+0x800] ;  /* 0x00080008040d7981 */ /* 0x000ee8000c1e1900 */
[----:B------:R-:W4:Y:S04]  /*1c80*/  LDG.E R14, desc[UR8][R4.64+0x1000] ;  /* 0x00100008040e7981 */ /* 0x000f28000c1e1900 */
[----:B------:R-:W5:Y:S04]  /*1c90*/  LDG.E R16, desc[UR8][R4.64+0x1800] ;  /* 0x0018000804107981 */ /* 0x000f68000c1e1900 */
[----:B------:R-:W5:Y:S04]  /*1ca0*/  LDG.E R17, desc[UR8][R4.64+0x2000] ;  /* 0x0020000804117981 */ /* 0x000f68000c1e1900 */
[----:B------:R-:W5:Y:S04]  /*1cb0*/  LDG.E R18, desc[UR8][R4.64+0x2800] ;  /* 0x0028000804127981 */ /* 0x000f68000c1e1900 */
[----:B------:R0:W5:Y:S01]  /*1cc0*/  LDG.E R19, desc[UR8][R4.64+0x3000] ;  /* 0x0030000804137981 */ /* 0x000162000c1e1900 */
[----:B--2---:R-:W-:-:S02]  /*1cd0*/  LOP3.LUT R11, R11, 0x80000001, RZ, 0xc0, !PT ;  /* 0x800000010b0b7812 */ /* 0x004fc400078ec0ff */
[----:B---3--:R-:W-:Y:S02]  /*1ce0*/  LOP3.LUT R13, R13, 0x80000001, RZ, 0xc0, !PT ;  /* 0x800000010d0d7812 */ /* 0x008fe400078ec0ff */
[----:B------:R-:W-:Y:S02]  /*1cf0*/  ISETP.NE.AND P0, PT, R11, 0x1, PT ;  /* 0x000000010b00780c */ /* 0x000fe40003f05270 */
[----:B----4-:R-:W-:Y:S02]  /*1d00*/  LOP3.LUT R14, R14, 0x80000001, RZ, 0xc0, !PT ;  /* 0x800000010e0e7812 */ /* 0x010fe400078ec0ff */
[----:B------:R-:W-:Y:S02]  /*1d10*/  ISETP.NE.AND P1, PT, R13, 0x1, PT ;  /* 0x000000010d00780c */ /* 0x000fe40003f25270 */
[----:B------:R-:W-:Y:S02]  /*1d20*/  ISETP.NE.AND P2, PT, R14, 0x1, PT ;  /* 0x000000010e00780c */ /* 0x000fe40003f45270 */
[----:B-----5:R-:W-:-:S02]  /*1d30*/  LOP3.LUT R16, R16, 0x80000001, RZ, 0xc0, !PT ;  /* 0x8000000110107812 */ /* 0x020fc400078ec0ff */
[----:B------:R-:W-:Y:S02]  /*1d40*/  SEL R13, RZ, 0x1, P0 ;  /* 0x00000001ff0d7807 */ /* 0x000fe40000000000 */
[----:B------:R-:W-:Y:S02]  /*1d50*/  SEL R14, RZ, 0x1, P1 ;  /* 0x00000001ff0e7807 */ /* 0x000fe40000800000 */
[----:B------:R-:W-:Y:S02]  /*1d60*/  SEL R11, RZ, 0x1, P2 ;  /* 0x00000001ff0b7807 */ /* 0x000fe40001000000 */
[----:B------:R-:W-:Y:S02]  /*1d70*/  ISETP.NE.AND P0, PT, R16, 0x1, PT ;  /* 0x000000011000780c */ /* 0x000fe40003f05270 */
[----:B------:R-:W-:Y:S02]  /*1d80*/  LOP3.LUT R17, R17, 0x80000001, RZ, 0xc0, !PT ;  /* 0x8000000111117812 */ /* 0x000fe400078ec0ff */
[----:B0-----:R-:W-:-:S02]  /*1d90*/  IADD3 R4, P1, P2, R11, R14, R13 ;  /* 0x0000000e0b047210 */ /* 0x001fc40007a3e00d */
[----:B------:R-:W-:Y:S02]  /*1da0*/  SEL R11, RZ, 0x1, P0 ;  /* 0x00000001ff0b7807 */ /* 0x000fe40000000000 */
[----:B------:R-:W-:Y:S02]  /*1db0*/  ISETP.GE.U32.AND P0, PT, R12, R9, PT ;  /* 0x000000090c00720c */ /* 0x000fe40003f06070 */
[----:B------:R-:W-:Y:S02]  /*1dc0*/  ISETP.NE.AND P3, PT, R17, 0x1, PT ;  /* 0x000000011100780c */ /* 0x000fe40003f65270 */
[----:B------:R-:W-:Y:S02]  /*1dd0*/  LOP3.LUT R18, R18, 0x80000001, RZ, 0xc0, !PT ;  /* 0x8000000112127812 */ /* 0x000fe400078ec0ff */
[----:B------:R-:W-:Y:S02]  /*1de0*/  LOP3.LUT R19, R19, 0x80000001, RZ, 0xc0, !PT ;  /* 0x8000000113137812 */ /* 0x000fe400078ec0ff */
[----:B------:R-:W-:-:S02]  /*1df0*/  ISETP.GE.U32.AND.EX P0, PT, R7, R6, PT, P0 ;  /* 0x000000060700720c */ /* 0x000fc40003f06100 */
[----:B------:R-:W-:Y:S02]  /*1e00*/  SEL R5, RZ, 0x1, P3 ;  /* 0x00000001ff057807 */ /* 0x000fe40001800000 */
[----:B------:R-:W-:Y:S02]  /*1e10*/  ISETP.NE.AND P5, PT, R18, 0x1, PT ;  /* 0x000000011200780c */ /* 0x000fe40003fa5270 */
[----:B------:R-:W-:Y:S02]  /*1e20*/  ISETP.NE.AND P6, PT, R19, 0x1, PT ;  /* 0x000000011300780c */ /* 0x000fe40003fc5270 */
[----:B------:R-:W-:Y:S02]  /*1e30*/  IADD3 R4, P3, P4, R5, R4, R11 ;  /* 0x0000000405047210 */ /* 0x000fe40007c7e00b */
[----:B------:R-:W-:Y:S02]  /*1e40*/  SEL R12, RZ, 0x1, P5 ;  /* 0x00000001ff0c7807 */ /* 0x000fe40002800000 */
[----:B------:R-:W-:-:S02]  /*1e50*/  SEL R11, RZ, 0x1, P6 ;  /* 0x00000001ff0b7807 */ /* 0x000fc40003000000 */
[----:B------:R-:W-:Y:S02]  /*1e60*/  IADD3.X R5, PT, PT, RZ, RZ, RZ, P1, P2 ;  /* 0x000000ffff057210 */ /* 0x000fe40000fe44ff */
[----:B------:R-:W-:Y:S02]  /*1e70*/  IADD3 R4, P1, P2, R11, R4, R12 ;  /* 0x000000040b047210 */ /* 0x000fe40007a3e00c */
[----:B------:R-:W-:-:S04]  /*1e80*/  IADD3.X R7, PT, PT, RZ, R5, RZ, P3, P4 ;  /* 0x00000005ff077210 */ /* 0x000fc80001fe84ff */
[----:B------:R-:W-:Y:S01]  /*1e90*/  IADD3.X R7, PT, PT, RZ, R7, RZ, P1, P2 ;  /* 0x00000007ff077210 */ /* 0x000fe20000fe44ff */
[----:B------:R-:W-:Y:S06]  /*1ea0*/  @!P0 BRA `(.L_x_336) ;  /* 0x0000001000b88947 */ /* 0x000fec0003800000 */
[----:B------:R-:W0:Y:S01]  /*1eb0*/  LDCU.64 UR6, c[0x0][0x380] ;  /* 0x00007000ff0677ac */ /* 0x000e220008000a00 */
[----:B------:R-:W-:Y:S01]  /*1ec0*/  IADD3 R5, P0, PT, R9, R8, RZ ;  /* 0x0000000809057210 */ /* 0x000fe20007f1e0ff */
[----:B------:R-:W-:Y:S01]  /*1ed0*/  IMAD.MOV.U32 R18, RZ, RZ, R9 ;  /* 0x000000ffff127224 */ /* 0x000fe200078e0009 */
[----:B------:R-:W-:Y:S01]  /*1ee0*/  IADD3 R14, P2, PT, R2, -0xe00, RZ ;  /* 0xfffff200020e7810 */ /* 0x000fe20007f5e0ff */
[----:B------:R-:W-:Y:S01]  /*1ef0*/  UMOV UR4, URZ ;  /* 0x000000ff00047c82 */ /* 0x000fe20008000000 */
[----:B------:R-:W-:Y:S01]  /*1f00*/  LOP3.LUT R11, RZ, R10, RZ, 0x33, !PT ;  /* 0x0000000aff0b7212 */ /* 0x000fe200078e33ff */
[----:B------:R-:W-:Y:S01]  /*1f10*/  IMAD.X R6, RZ, RZ, R6, P0 ;  /* 0x000000ffff067224 */ /* 0x000fe200000e0606 */
[----:B------:R-:W-:Y:S02]  /*1f20*/  ISETP.GT.U32.AND P0, PT, R5, R14, PT ;  /* 0x0000000e0500720c */ /* 0x000fe40003f04070 */
[----:B------:R-:W-:Y:S01]  /*1f30*/  IADD3.X R17, PT, PT, R3, -0x1, RZ, P2, !PT ;  /* 0xffffffff03117810 */ /* 0x000fe200017fe4ff */
[----:B------:R-:W-:Y:S01]  /*1f40*/  IMAD.MOV.U32 R12, RZ, RZ, R6 ;  /* 0x000000ffff0c7224 */ /* 0x000fe200078e0006 */
[----:B------:R-:W-:-:S02]  /*1f50*/  IADD3 R10, P1, PT, R10, R5, RZ ;  /* 0x000000050a0a7210 */ /* 0x000fc40007f3e0ff */
[----:B------:R-:W-:Y:S02]  /*1f60*/  ISETP.GT.U32.AND.EX P0, PT, R6, R17, PT, P0 ;  /* 0x000000110600720c */ /* 0x000fe40003f04100 */
[----:B------:R-:W-:Y:S01]  /*1f70*/  IADD3 R11, PT, PT, -R9, R2, R11 ;  /* 0x00000002090b7210 */ /* 0x000fe20007ffe10b */
[----:B------:R-:W-:Y:S01]  /*1f80*/  IMAD.X R19, RZ, RZ, R6, P1 ;  /* 0x000000ffff137224 */ /* 0x000fe200008e0606 */
[C---:B0-----:R-:W-:Y:S01]  /*1f90*/  LEA R13, P2, R10.reuse, UR6, 0x2 ;  /* 0x000000060a0d7c11 */ /* 0x041fe2000f8410ff */
[----:B------:R-:W-:Y:S02]  /*1fa0*/  IMAD.MOV.U32 R9, RZ, RZ, R5 ;  /* 0x000000ffff097224 */ /* 0x000fe400078e0005 */
[----:B------:R-:W-:Y:S01]  /*1fb0*/  IMAD.IADD R8, R11, 0x1, -R8 ;  /* 0x000000010b087824 */ /* 0x000fe200078e0a08 */
[----:B------:R-:W-:Y:S02]  /*1fc0*/  IADD3 R13, P1, PT, R13, 0x4000, RZ ;  /* 0x000040000d0d7810 */ /* 0x000fe40007f3e0ff */
[----:B------:R-:W-:-:S05]  /*1fd0*/  LEA.HI.X R16, R10, UR7, R19, 0x2, P2 ;  /* 0x000000070a107c11 */ /* 0x000fca00090f1413 */
[----:B------:R-:W-:Y:S01]  /*1fe0*/  IMAD.X R16, RZ, RZ, R16, P1 ;  /* 0x000000ffff107224 */ /* 0x000fe200008e0610 */
[----:B------:R-:W-:Y:S06]  /*1ff0*/  @P0 BRA `(.L_x_337) ;  /* 0x0000000400040947 */ /* 0x000fec0003800000 */
[----:B------:R-:W0:Y:S01]  /*2000*/  LDC R15, c[0x0][0x3c8] ;  /* 0x0000f200ff0f7b82 */ /* 0x000e220000000800 */
[----:B------:R-:W1:Y:S07]  /*2010*/  LDCU.64 UR6, c[0x0][0x380] ;  /* 0x00007000ff0677ac */ /* 0x000e6e0008000a00 */
[----:B------:R-:W2:Y:S02]  /*2020*/  LDC.64 R2, c[0x0][0x3c0] ;  /* 0x0000f000ff027b82 */ /* 0x000ea40000000a00 */
.L_x_338:
[----:B------:R-:W3:Y:S02]  /*2030*/  S2R R10, SR_TID.X ;  /* 0x00000000000a7919 */ /* 0x000ee40000002100 */
[----:B---3--:R-:W-:-:S05]  /*2040*/  IADD3 R11, P0, PT, R10, R5, RZ ;  /* 0x000000050a0b7210 */ /* 0x008fca0007f1e0ff */
[----:B------:R-:W-:Y:S01]  /*2050*/  IMAD.X R18, RZ, RZ, R6, P0 ;  /* 0x000000ffff127224 */ /* 0x000fe200000e0606 */
[----:B-1----:R-:W-:-:S04]  /*2060*/  LEA R10, P0, R11, UR6, 0x2 ;  /* 0x000000060b0a7c11 */ /* 0x002fc8000f8010ff */
[----:B------:R-:W-:-:S05]  /*2070*/  LEA.HI.X R11, R11, UR7, R18, 0x2, P0 ;  /* 0x000000070b0b7c11 */ /* 0x000fca00080f1412 */
[----:B------:R-:W3:Y:S04]  /*2080*/  LDG.E R18, desc[UR8][R10.64] ;  /* 0x000000080a127981 */ /* 0x000ee8000c1e1900 */
[----:B------:R-:W4:Y:S04]  /*2090*/  LDG.E R24, desc[UR8][R10.64+0x800] ;  /* 0x000800080a187981 */ /* 0x000f28000c1e1900 */
[----:B------:R-:W5:Y:S04]  /*20a0*/  LDG.E R19, desc[UR8][R10.64+0x1000] ;  /* 0x001000080a137981 */ /* 0x000f68000c1e1900 */
[----:B------:R-:W5:Y:S04]  /*20b0*/  LDG.E R20, desc[UR8][R10.64+0x1800] ;  /* 0x001800080a147981 */ /* 0x000f68000c1e1900 */
[----:B------:R-:W5:Y:S04]  /*20c0*/  LDG.E R22, desc[UR8][R10.64+0x2000] ;  /* 0x002000080a167981 */ /* 0x000f68000c1e1900 */
[----:B------:R-:W5:Y:S04]  /*20d0*/  LDG.E R21, desc[UR8][R10.64+0x2800] ;  /* 0x002800080a157981 */ /* 0x000f68000c1e1900 */
[----:B------:R2:W5:Y:S02]  /*20e0*/  LDG.E R23, desc[UR8][R10.64+0x3000] ;  /* 0x003000080a177981 */ /* 0x000564000c1e1900 */
[----:B--2---:R-:W-:-:S02]  /*20f0*/  IADD3 R11, P5, PT, -R5, R2, RZ ;  /* 0x00000002050b7210 */ /* 0x004fc40007fbe1ff */
[----:B---3--:R-:W-:Y:S02]  /*2100*/  LOP3.LUT R18, R18, 0x80000001, RZ, 0xc0, !PT ;  /* 0x8000000112127812 */ /* 0x008fe400078ec0ff */
[----:B----4-:R-:W-:Y:S02]  /*2110*/  LOP3.LUT R24, R24, 0x80000001, RZ, 0xc0, !PT ;  /* 0x8000000118187812 */ /* 0x010fe400078ec0ff */
[----:B------:R-:W-:Y:S02]  /*2120*/  ISETP.NE.AND P0, PT, R18, 0x1, PT ;  /* 0x000000011200780c */ /* 0x000fe40003f05270 */
[----:B------:R-:W-:Y:S02]  /*2130*/  ISETP.NE.AND P1, PT, R24, 0x1, PT ;  /* 0x000000011800780c */ /* 0x000fe40003f25270 */
[----:B------:R-:W-:Y:S02]  /*2140*/  SEL R18, RZ, 0x1, P0 ;  /* 0x00000001ff127807 */ /* 0x000fe40000000000 */
[----:B------:R-:W-:-:S02]  /*2150*/  SEL R25, RZ, 0x1, P1 ;  /* 0x00000001ff197807 */ /* 0x000fc40000800000 */
[----:B-----5:R-:W-:Y:S02]  /*2160*/  LOP3.LUT R19, R19, 0x80000001, RZ, 0xc0, !PT ;  /* 0x8000000113137812 */ /* 0x020fe400078ec0ff */
[----:B------:R-:W-:Y:S02]  /*2170*/  LOP3.LUT R20, R20, 0x80000001, RZ, 0xc0, !PT ;  /* 0x8000000114147812 */ /* 0x000fe400078ec0ff */
[----:B------:R-:W-:Y:S01]  /*2180*/  IADD3 R4, P3, P4, R25, R4, R18 ;  /* 0x0000000419047210 */ /* 0x000fe20007c7e012 */
[----:B0-----:R-:W-:Y:S01]  /*2190*/  IMAD R18, R15, 0xe00, RZ ;  /* 0x00000e000f127824 */ /* 0x001fe200078e02ff */
[----:B------:R-:W-:Y:S02]  /*21a0*/  LOP3.LUT R22, R22, 0x80000001, RZ, 0xc0, !PT ;  /* 0x8000000116167812 */ /* 0x000fe400078ec0ff */
[----:B------:R-:W-:Y:S02]  /*21b0*/  ISETP.NE.AND P6, PT, R19, 0x1, PT ;  /* 0x000000011300780c */ /* 0x000fe40003fc5270 */
[----:B------:R-:W-:-:S02]  /*21c0*/  ISETP.NE.AND P1, PT, R20, 0x1, PT ;  /* 0x000000011400780c */ /* 0x000fc40003f25270 */
[----:B------:R-:W-:Y:S02]  /*21d0*/  ISETP.GE.U32.AND P0, PT, R11, R18, PT ;  /* 0x000000120b00720c */ /* 0x000fe40003f06070 */
[----:B------:R-:W-:Y:S02]  /*21e0*/  ISETP.NE.AND P2, PT, R22, 0x1, PT ;  /* 0x000000011600780c */ /* 0x000fe40003f45270 */
[----:B------:R-:W-:Y:S02]  /*21f0*/  SEL R10, RZ, 0x1, P6 ;  /* 0x00000001ff0a7807 */ /* 0x000fe40003000000 */
[----:B------:R-:W-:Y:S02]  /*2200*/  SEL R11, RZ, 0x1, P1 ;  /* 0x00000001ff0b7807 */ /* 0x000fe40000800000 */
[----:B------:R-:W-:Y:S02]  /*2210*/  LOP3.LUT R21, R21, 0x80000001, RZ, 0xc0, !PT ;  /* 0x8000000115157812 */ /* 0x000fe400078ec0ff */
[----:B------:R-:W-:-:S02]  /*2220*/  SEL R20, RZ, 0x1, P2 ;  /* 0x00000001ff147807 */ /* 0x000fc40001000000 */
[----:B------:R-:W-:Y:S01]  /*2230*/  IADD3 R10, P1, P2, R11, R4, R10 ;  /* 0x000000040b0a7210 */ /* 0x000fe20007a3e00a */
[----:B------:R-:W-:Y:S01]  /*2240*/  IMAD.X R4, R3, 0x1, ~R6, P5 ;  /* 0x0000000103047824 */ /* 0x000fe200028e0e06 */
[----:B------:R-:W-:Y:S02]  /*2250*/  ISETP.NE.AND P6, PT, R21, 0x1, PT ;  /* 0x000000011500780c */ /* 0x000fe40003fc5270 */
[----:B------:R-:W-:Y:S02]  /*2260*/  SHF.R.S32.HI R19, RZ, 0x1f, R18 ;  /* 0x0000001fff137819 */ /* 0x000fe40000011412 */
[----:B------:R-:W-:Y:S02]  /*2270*/  LOP3.LUT R23, R23, 0x80000001, RZ, 0xc0, !PT ;  /* 0x8000000117177812 */ /* 0x000fe400078ec0ff */
[----:B------:R-:W-:Y:S02]  /*2280*/  SEL R21, RZ, 0x1, P6 ;  /* 0x00000001ff157807 */ /* 0x000fe40003000000 */
[----:B------:R-:W-:-:S02]  /*2290*/  ISETP.GE.U32.AND.EX P0, PT, R4, R19, PT, P0 ;  /* 0x000000130400720c */ /* 0x000fc40003f06100 */
[----:B------:R-:W-:Y:S02]  /*22a0*/  ISETP.NE.AND P6, PT, R23, 0x1, PT ;  /* 0x000000011700780c */ /* 0x000fe40003fc5270 */
[----:B------:R-:W-:Y:S02]  /*22b0*/  IADD3.X R11, PT, PT, RZ, R7, RZ, P3, P4 ;  /* 0x00000007ff0b7210 */ /* 0x000fe40001fe84ff */
[----:B------:R-:W-:Y:S02]  /*22c0*/  IADD3 R7, P4, P3, R21, R10, R20 ;  /* 0x0000000a15077210 */ /* 0x000fe40007b9e014 */
[----:B------:R-:W-:Y:S02]  /*22d0*/  SEL R20, RZ, 0x1, P6 ;  /* 0x00000001ff147807 */ /* 0x000fe40003000000 */
[----:B------:R-:W-:Y:S02]  /*22e0*/  IADD3.X R10, PT, PT, RZ, R11, RZ, P1, P2 ;  /* 0x0000000bff0a7210 */ /* 0x000fe40000fe44ff */
[----:B------:R-:W-:-:S02]  /*22f0*/  IADD3 R4, P1, PT, R7, R20, RZ ;  /* 0x0000001407047210 */ /* 0x000fc40007f3e0ff */
[----:B------:R-:W-:Y:S02]  /*2300*/  IADD3 R9, P2, PT, R18, R9, RZ ;  /* 0x0000000912097210 */ /* 0x000fe40007f5e0ff */
[----:B------:R-:W-:-:S03]  /*2310*/  IADD3.X R7, PT, PT, RZ, R10, RZ, P4, P3 ;  /* 0x0000000aff077210 */ /* 0x000fc600027e64ff */
[----:B------:R-:W-:Y:S02]  /*2320*/  IMAD.X R12, R19, 0x1, R12, P2 ;  /* 0x00000001130c7824 */ /* 0x000fe400010e060c */
[----:B------:R-:W-:Y:S01]  /*2330*/  IMAD.X R7, RZ, RZ, R7, P1 ;  /* 0x000000ffff077224 */ /* 0x000fe200008e0607 */
[----:B------:R-:W-:Y:S06]  /*2340*/  @!P0 BRA `(.L_x_336) ;  /* 0x0000000c00908947 */ /* 0x000fec0003800000 */
[C---:B------:R-:W-:Y:S01]  /*2350*/  IADD3 R5, P0, PT, R18.reuse, R5, RZ ;  /* 0x0000000512057210 */ /* 0x040fe20007f1e0ff */
[----:B------:R-:W-:Y:S01]  /*2360*/  IMAD.MOV.U32 R10, RZ, RZ, R13 ;  /* 0x000000ffff0a7224 */ /* 0x000fe200078e000d */
[----:B------:R-:W-:Y:S01]  /*2370*/  UIADD3 UR4, UPT, UPT, UR4, 0x1, URZ ;  /* 0x0000000104047890 */ /* 0x000fe2000fffe0ff */
[----:B------:R-:W-:Y:S02]  /*2380*/  IMAD.MOV.U32 R11, RZ, RZ, R16 ;  /* 0x000000ffff0b7224 */ /* 0x000fe400078e0010 */
[----:B------:R-:W-:Y:S01]  /*2390*/  IMAD.X R6, R19, 0x1, R6, P0 ;  /* 0x0000000113067824 */ /* 0x000fe200000e0606 */
[----:B------:R-:W-:Y:S01]  /*23a0*/  ISETP.GT.U32.AND P0, PT, R5, R14, PT ;  /* 0x0000000e0500720c */ /* 0x000fe20003f04070 */
[----:B------:R-:W-:-:S03]  /*23b0*/  IMAD.WIDE R10, R18, 0x4, R10 ;  /* 0x00000004120a7825 */ /* 0x000fc600078e020a */
[----:B------:R-:W-:Y:S01]  /*23c0*/  ISETP.GT.U32.AND.EX P0, PT, R6, R17, PT, P0 ;  /* 0x000000110600720c */ /* 0x000fe20003f04100 */
[----:B------:R-:W-:Y:S02]  /*23d0*/  IMAD.MOV.U32 R13, RZ, RZ, R10 ;  /* 0x000000ffff0d7224 */ /* 0x000fe400078e000a */
[----:B------:R-:W-:Y:S02]  /*23e0*/  IMAD.MOV.U32 R16, RZ, RZ, R11 ;  /* 0x000000ffff107224 */ /* 0x000fe400078e000b */
[----:B------:R-:W-:-:S08]  /*23f0*/  IMAD.IADD R8, R8, 0x1, -R18 ;  /* 0x0000000108087824 */ /* 0x000fd000078e0a12 */
[----:B------:R-:W-:Y:S05]  /*2400*/  @!P0 BRA `(.L_x_338) ;  /* 0xfffffffc00088947 */ /* 0x000fea000383ffff */
.L_x_337:
[----:B------:R-:W0:Y:S01]  /*2410*/  S2R R14, SR_TID.X ;  /* 0x00000000000e7919 */ /* 0x000e220000002100 */
[----:B------:R-:W-:Y:S01]  /*2420*/  IMAD.IADD R10, R2, 0x1, -R5 ;  /* 0x00000001020a7824 */ /* 0x000fe200078e0a05 */
[----:B------:R-:W-:Y:S01]  /*2430*/  ISETP.GE.U32.AND P1, PT, R5, R2, PT ;  /* 0x000000020500720c */ /* 0x000fe20003f26070 */
[----:B------:R-:W-:Y:S03]  /*2440*/  BSSY.RECONVERGENT B1, `(.L_x_336) ;  /* 0x00000d4000017945 */ /* 0x000fe60003800200 */
[----:B0-----:R-:W-:-:S04]  /*2450*/  ISETP.GE.AND P0, PT, R14, R10, PT ;  /* 0x0000000a0e00720c */ /* 0x001fc80003f06270 */
[----:B------:R-:W-:-:S13]  /*2460*/  ISETP.GE.U32.OR.EX P0, PT, R6, R3, P0, P1 ;  /* 0x000000030600720c */ /* 0x000fda0000706510 */
[----:B------:R-:W-:Y:S05]  /*2470*/  @P0 BRA `(.L_x_339) ;  /* 0x0000000c00400947 */ /* 0x000fea0003800000 */
[----:B------:R-:W-:Y:S01]  /*2480*/  IMAD R3, R0, 0xe00, RZ ;  /* 0x00000e0000037824 */ /* 0x000fe200078e02ff */
[----:B------:R-:W-:Y:S01]  /*2490*/  LOP3.LUT R10, RZ, R14, RZ, 0x33, !PT ;  /* 0x0000000eff0a7212 */ /* 0x000fe200078e33ff */
[----:B------:R-:W-:Y:S02]  /*24a0*/  BSSY.RECONVERGENT B2, `(.L_x_340) ;  /* 0x0000065000027945 */ /* 0x000fe40003800200 */
[----:B------:R-:W-:-:S05]  /*24b0*/  IMAD.IADD R3, R3, 0x1, R18 ;  /* 0x0000000103037824 */ /* 0x000fca00078e0212 */
[----:B------:R-:W-:Y:S01]  /*24c0*/  IADD3 R3, PT, PT, -R3, R2, R10 ;  /* 0x0000000203037210 */ /* 0x000fe20007ffe10a */
[----:B------:R-:W-:-:S04]  /*24d0*/  IMAD R2, R15, UR4, RZ ;  /* 0x000000040f027c24 */ /* 0x000fc8000f8e02ff */
[----:B------:R-:W-:-:S05]  /*24e0*/  IMAD R2, R2, -0xe00, R3 ;  /* 0xfffff20002027824 */ /* 0x000fca00078e0203 */
[C---:B------:R-:W-:Y:S02]  /*24f0*/  ISETP.GE.U32.AND P1, PT, R2.reuse, 0x1e00, PT ;  /* 0x00001e000200780c */ /* 0x040fe40003f26070 */
[----:B------:R-:W-:-:S04]  /*2500*/  LEA.HI R24, R2, 0x1, RZ, 0x17 ;  /* 0x0000000102187811 */ /* 0x000fc800078fb8ff */
[----:B------:R-:W-:-:S04]  /*2510*/  LOP3.LUT R25, R24, 0xf, RZ, 0xc0, !PT ;  /* 0x0000000f18197812 */ /* 0x000fc800078ec0ff */
[----:B------:R-:W-:-:S03]  /*2520*/  ISETP.NE.AND P0, PT, R25, RZ, PT ;  /* 0x000000ff1900720c */ /* 0x000fc60003f05270 */
[----:B------:R-:W-:Y:S10]  /*2530*/  @!P1 BRA `(.L_x_341) ;  /* 0x00000004006c9947 */ /* 0x000ff40003800000 */
[----:B------:R-:W-:-:S04]  /*2540*/  LEA.HI R2, R8, 0x1, RZ, 0x17 ;  /* 0x0000000108027811 */ /* 0x000fc800078fb8ff */
[----:B------:R-:W-:-:S05]  /*2550*/  LOP3.LUT R2, R2, 0xfffff0, RZ, 0xc0, !PT ;  /* 0x00fffff002027812 */ /* 0x000fca00078ec0ff */
[----:B------:R-:W-:-:S07]  /*2560*/  IMAD.MOV R10, RZ, RZ, -R2 ;  /* 0x000000ffff0a7224 */ /* 0x000fce00078e0a02 */
.L_x_342:
[----:B------:R-:W-:Y:S02]  /*2570*/  IMAD.MOV.U32 R2, RZ, RZ, R13 ;  /* 0x000000ffff027224 */ /* 0x000fe400078e000d */
[----:B------:R-:W-:-:S05]  /*2580*/  IMAD.MOV.U32 R3, RZ, RZ, R16 ;  /* 0x000000ffff037224 */ /* 0x000fca00078e0010 */
        /* <DEDUP_REMOVED lines=13> */
[----:B------:R-:W-:Y:S01]  /*2660*/  ISETP.NE.AND P1, PT, R11, 0x1, PT ;  /* 0x000000010b00780c */ /* 0x000fe20003f25270 */
[----:B------:R-:W2:Y:S01]  /*2670*/  LDG.E R13, desc[UR8][R2.64+0x1000] ;  /* 0x00100008020d7981 */ /* 0x000ea2000c1e1900 */
[----:B------:R-:W-:Y:S02]  /*2680*/  ISETP.NE.AND P2, PT, R22, 0x1, PT ;  /* 0x000000011600780c */ /* 0x000fe40003f45270 */
[----:B----4-:R-:W-:Y:S01]  /*2690*/  LOP3.LUT R23, R23, 0x80000001, RZ, 0xc0, !PT ;  /* 0x8000000117177812 */ /* 0x010fe200078ec0ff */
[----:B------:R-:W3:Y:S01]  /*26a0*/  LDG.E R11, desc[UR8][R2.64+0x1800] ;  /* 0x00180008020b7981 */ /* 0x000ee2000c1e1900 */
[----:B------:R-:W-:Y:S02]  /*26b0*/  SEL R22, RZ, 0x1, P1 ;  /* 0x00000001ff167807 */ /* 0x000fe40000800000 */
[----:B------:R-:W-:-:S02]  /*26c0*/  SEL R27, RZ, 0x1, P2 ;  /* 0x00000001ff1b7807 */ /* 0x000fc40001000000 */
[----:B------:R-:W-:Y:S02]  /*26d0*/  ISETP.NE.AND P1, PT, R23, 0x1, PT ;  /* 0x000000011700780c */ /* 0x000fe40003f25270 */
[----:B------:R-:W-:Y:S02]  /*26e0*/  IADD3 R22, P5, P6, R27, R4, R22 ;  /* 0x000000041b167210 */ /* 0x000fe40007ebe016 */
[----:B-----5:R-:W-:Y:S01]  /*26f0*/  LOP3.LUT R23, R21, 0x80000001, RZ, 0xc0, !PT ;  /* 0x8000000115177812 */ /* 0x020fe200078ec0ff */
[----:B------:R-:W4:Y:S04]  /*2700*/  LDG.E R4, desc[UR8][R2.64+0x2000] ;  /* 0x0020000802047981 */ /* 0x000f28000c1e1900 */
[----:B------:R-:W5:Y:S01]  /*2710*/  LDG.E R21, desc[UR8][R2.64+0x2800] ;  /* 0x0028000802157981 */ /* 0x000f62000c1e1900 */
[----:B------:R-:W-:-:S03]  /*2720*/  ISETP.NE.AND P2, PT, R23, 0x1, PT ;  /* 0x000000011700780c */ /* 0x000fc60003f45270 */
[----:B------:R-:W5:Y:S01]  /*2730*/  LDG.E R23, desc[UR8][R2.64+0x3800] ;  /* 0x0038000802177981 */ /* 0x000f62000c1e1900 */
[----:B------:R-:W-:Y:S02]  /*2740*/  LOP3.LUT R19, R19, 0x80000001, RZ, 0xc0, !PT ;  /* 0x8000000113137812 */ /* 0x000fe400078ec0ff */
[----:B------:R-:W-:Y:S02]  /*2750*/  LOP3.LUT R20, R20, 0x80000001, RZ, 0xc0, !PT ;  /* 0x8000000114147812 */ /* 0x000fe400078ec0ff */
[----:B------:R-:W-:Y:S02]  /*2760*/  LOP3.LUT R17, R17, 0x80000001, RZ, 0xc0, !PT ;  /* 0x8000000111117812 */ /* 0x000fe400078ec0ff */
[----:B------:R-:W-:Y:S02]  /*2770*/  LOP3.LUT R18, R18, 0x80000001, RZ, 0xc0, !PT ;  /* 0x8000000112127812 */ /* 0x000fe400078ec0ff */
[----:B------:R-:W-:Y:S02]  /*2780*/  ISETP.NE.AND P3, PT, R19, 0x1, PT ;  /* 0x000000011300780c */ /* 0x000fe40003f65270 */
[----:B------:R-:W-:-:S02]  /*2790*/  ISETP.NE.AND P4, PT, R20, 0x1, PT ;  /* 0x000000011400780c */ /* 0x000fc40003f85270 */
[----:B------:R-:W-:Y:S02]  /*27a0*/  IADD3.X R7, PT, PT, RZ, R7, RZ, P5, P6 ;  /* 0x00000007ff077210 */ /* 0x000fe40002fec4ff */
[----:B------:R-:W-:Y:S02]  /*27b0*/  SEL R20, RZ, 0x1, P1 ;  /* 0x00000001ff147807 */ /* 0x000fe40000800000 */
[----:B------:R-:W-:Y:S02]  /*27c0*/  SEL R19, RZ, 0x1, P2 ;  /* 0x00000001ff137807 */ /* 0x000fe40001000000 */
[----:B------:R-:W-:Y:S02]  /*27d0*/  ISETP.NE.AND P5, PT, R17, 0x1, PT ;  /* 0x000000011100780c */ /* 0x000fe40003fa5270 */
[----:B------:R-:W-:Y:S02]  /*27e0*/  LOP3.LUT R16, R16, 0x80000001, RZ, 0xc0, !PT ;  /* 0x8000000110107812 */ /* 0x000fe400078ec0ff */
[----:B------:R-:W-:-:S02]  /*27f0*/  ISETP.NE.AND P6, PT, R18, 0x1, PT ;  /* 0x000000011200780c */ /* 0x000fc40003fc5270 */
[----:B------:R-:W-:Y:S02]  /*2800*/  LOP3.LUT R15, R15, 0x80000001, RZ, 0xc0, !PT ;  /* 0x800000010f0f7812 */ /* 0x000fe400078ec0ff */
[----:B------:R-:W-:Y:S02]  /*2810*/  IADD3 R22, P2, P1, R19, R22, R20 ;  /* 0x0000001613167210 */ /* 0x000fe4000795e014 */
[----:B------:R-:W-:Y:S02]  /*2820*/  SEL R17, RZ, 0x1, P5 ;  /* 0x00000001ff117807 */ /* 0x000fe40002800000 */
[----:B------:R-:W-:Y:S02]  /*2830*/  SEL R20, RZ, 0x1, P3 ;  /* 0x00000001ff147807 */ /* 0x000fe40001800000 */
[----:B------:R-:W-:Y:S02]  /*2840*/  SEL R19, RZ, 0x1, P4 ;  /* 0x00000001ff137807 */ /* 0x000fe40002000000 */
[----:B------:R-:W-:-:S02]  /*2850*/  ISETP.NE.AND P5, PT, R16, 0x1, PT ;  /* 0x000000011000780c */ /* 0x000fc40003fa5270 */
[----:B------:R-:W-:Y:S02]  /*2860*/  SEL R16, RZ, 0x1, P6 ;  /* 0x00000001ff107807 */ /* 0x000fe40003000000 */
[----:B------:R-:W-:Y:S02]  /*2870*/  ISETP.NE.AND P6, PT, R15, 0x1, PT ;  /* 0x000000010f00780c */ /* 0x000fe40003fc5270 */
[----:B------:R-:W-:Y:S02]  /*2880*/  IADD3 R19, P3, P4, R19, R22, R20 ;  /* 0x0000001613137210 */ /* 0x000fe40007c7e014 */
[----:B------:R-:W-:Y:S02]  /*2890*/  SEL R18, RZ, 0x1, P5 ;  /* 0x00000001ff127807 */ /* 0x000fe40002800000 */
[----:B------:R-:W-:-:S04]  /*28a0*/  IADD3.X R15, PT, PT, RZ, R7, RZ, P2, P1 ;  /* 0x00000007ff0f7210 */ /* 0x000fc800017e24ff */
[----:B------:R-:W-:Y:S01]  /*28b0*/  IADD3.X R15, PT, PT, RZ, R15, RZ, P3, P4 ;  /* 0x0000000fff0f7210 */ /* 0x000fe20001fe84ff */
[----:B------:R-:W-:Y:S01]  /*28c0*/  VIADD R10, R10, 0x10 ;  /* 0x000000100a0a7836 */ /* 0x000fe20000000000 */
[----:B------:R-:W-:Y:S01]  /*28d0*/  LOP3.LUT R26, R26, 0x80000001, RZ, 0xc0, !PT ;  /* 0x800000011a1a7812 */ /* 0x000fe200078ec0ff */
[----:B------:R-:W-:Y:S01]  /*28e0*/  VIADD R14, R14, 0x2000 ;  /* 0x000020000e0e7836 */ /* 0x000fe20000000000 */
[----:B--2---:R-:W-:Y:S02]  /*28f0*/  LOP3.LUT R13, R13, 0x80000001, RZ, 0xc0, !PT ;  /* 0x800000010d0d7812 */ /* 0x004fe400078ec0ff */
[----:B---3--:R-:W-:Y:S02]  /*2900*/  LOP3.LUT R11, R11, 0x80000001, RZ, 0xc0, !PT ;  /* 0x800000010b0b7812 */ /* 0x008fe400078ec0ff */
[----:B------:R-:W-:Y:S02]  /*2910*/  ISETP.NE.AND P5, PT, R13, 0x1, PT ;  /* 0x000000010d00780c */ /* 0x000fe40003fa5270 */
[----:B------:R-:W-:-:S02]  /*2920*/  SEL R13, RZ, 0x1, P6 ;  /* 0x00000001ff0d7807 */ /* 0x000fc40003000000 */
[----:B------:R-:W-:Y:S02]  /*2930*/  ISETP.NE.AND P6, PT, R11, 0x1, PT ;  /* 0x000000010b00780c */ /* 0x000fe40003fc5270 */
[----:B------:R-:W-:Y:S02]  /*2940*/  IADD3 R11, P1, P2, R16, R19, R17 ;  /* 0x00000013100b7210 */ /* 0x000fe40007a3e011 */
[----:B----4-:R-:W-:Y:S02]  /*2950*/  LOP3.LUT R4, R4, 0x80000001, RZ, 0xc0, !PT ;  /* 0x8000000104047812 */ /* 0x010fe400078ec0ff */
[----:B------:R-:W-:Y:S02]  /*2960*/  SEL R16, RZ, 0x1, P5 ;  /* 0x00000001ff107807 */ /* 0x000fe40002800000 */
[----:B-----5:R-:W-:Y:S02]  /*2970*/  LOP3.LUT R21, R21, 0x80000001, RZ, 0xc0, !PT ;  /* 0x8000000115157812 */ /* 0x020fe400078ec0ff */
[----:B------:R-:W-:-:S02]  /*2980*/  SEL R7, RZ, 0x1, P6 ;  /* 0x00000001ff077807 */ /* 0x000fc40003000000 */
[----:B------:R-:W-:Y:S02]  /*2990*/  IADD3 R11, P5, P6, R13, R11, R18 ;  /* 0x0000000b0d0b7210 */ /* 0x000fe40007ebe012 */
[----:B------:R-:W-:Y:S02]  /*29a0*/  IADD3.X R15, PT, PT, RZ, R15, RZ, P1, P2 ;  /* 0x0000000fff0f7210 */ /* 0x000fe40000fe44ff */
[----:B------:R-:W-:Y:S02]  /*29b0*/  ISETP.NE.AND P1, PT, R4, 0x1, PT ;  /* 0x000000010400780c */ /* 0x000fe40003f25270 */
[----:B------:R-:W-:Y:S02]  /*29c0*/  ISETP.NE.AND P2, PT, R21, 0x1, PT ;  /* 0x000000011500780c */ /* 0x000fe40003f45270 */
[----:B------:R-:W-:Y:S02]  /*29d0*/  LOP3.LUT R23, R23, 0x80000001, RZ, 0xc0, !PT ;  /* 0x8000000117177812 */ /* 0x000fe400078ec0ff */
[----:B------:R-:W-:-:S02]  /*29e0*/  IADD3 R7, P4, P3, R7, R11, R16 ;  /* 0x0000000b07077210 */ /* 0x000fc40007b9e010 */
[----:B------:R-:W-:Y:S02]  /*29f0*/  SEL R4, RZ, 0x1, P1 ;  /* 0x00000001ff047807 */ /* 0x000fe40000800000 */
[----:B------:R-:W-:Y:S02]  /*2a00*/  SEL R11, RZ, 0x1, P2 ;  /* 0x00000001ff0b7807 */ /* 0x000fe40001000000 */
[----:B------:R-:W-:Y:S02]  /*2a10*/  ISETP.NE.AND P1, PT, R23, 0x1, PT ;  /* 0x000000011700780c */ /* 0x000fe40003f25270 */
[----:B------:R-:W-:Y:S02]  /*2a20*/  IADD3.X R15, PT, PT, RZ, R15, RZ, P5, P6 ;  /* 0x0000000fff0f7210 */ /* 0x000fe40002fec4ff */
[----:B------:R-:W-:Y:S02]  /*2a30*/  IADD3 R11, P5, P6, R11, R7, R4 ;  /* 0x000000070b0b7210 */ /* 0x000fe40007ebe004 */
[----:B------:R-:W-:-:S02]  /*2a40*/  SEL R4, RZ, 0x1, P1 ;  /* 0x00000001ff047807 */ /* 0x000fc40000800000 */
[----:B------:R-:W-:Y:S02]  /*2a50*/  ISETP.NE.AND P1, PT, R10, RZ, PT ;  /* 0x000000ff0a00720c */ /* 0x000fe40003f25270 */
[----:B------:R-:W-:Y:S02]  /*2a60*/  ISETP.NE.AND P2, PT, R26, 0x1, PT ;  /* 0x000000011a00780c */ /* 0x000fe40003f45270 */
[----:B------:R-:W-:Y:S02]  /*2a70*/  IADD3.X R15, PT, PT, RZ, R15, RZ, P4, P3 ;  /* 0x0000000fff0f7210 */ /* 0x000fe400027e64ff */
[----:B------:R-:W-:Y:S02]  /*2a80*/  SEL R7, RZ, 0x1, P2 ;  /* 0x00000001ff077807 */ /* 0x000fe40001000000 */
[----:B------:R-:W-:Y:S02]  /*2a90*/  IADD3 R13, P4, PT, R2, 0x8000, RZ ;  /* 0x00008000020d7810 */ /* 0x000fe40007f9e0ff */
[----:B------:R-:W-:-:S02]  /*2aa0*/  IADD3 R4, P2, P3, R4, R11, R7 ;  /* 0x0000000b04047210 */ /* 0x000fc40007b5e007 */
[----:B------:R-:W-:Y:S01]  /*2ab0*/  IADD3.X R7, PT, PT, RZ, R15, RZ, P5, P6 ;  /* 0x0000000fff077210 */ /* 0x000fe20002fec4ff */
[----:B------:R-:W-:-:S03]  /*2ac0*/  IMAD.X R16, RZ, RZ, R3, P4 ;  /* 0x000000ffff107224 */ /* 0x000fc600020e0603 */
[----:B------:R-:W-:Y:S01]  /*2ad0*/  IADD3.X R7, PT, PT, RZ, R7, RZ, P2, P3 ;  /* 0x00000007ff077210 */ /* 0x000fe200017e64ff */
[----:B------:R-:W-:Y:S06]  /*2ae0*/  @P1 BRA `(.L_x_342) ;  /* 0xfffffff800a01947 */ /* 0x000fec000383ffff */
.L_x_341:
[----:B------:R-:W-:Y:S05]  /*2af0*/  BSYNC.RECONVERGENT B2 ;  /* 0x0000000000027941 */ /* 0x000fea0003800200 */
.L_x_340:
[----:B------:R-:W-:Y:S05]  /*2b00*/  @!P0 BRA `(.L_x_339) ;  /* 0x00000004009c8947 */ /* 0x000fea0003800000 */
[----:B------:R-:W-:Y:S01]  /*2b10*/  ISETP.GE.U32.AND P1, PT, R25, 0x8, PT ;  /* 0x000000081900780c */ /* 0x000fe20003f26070 */
[----:B------:R-:W-:Y:S01]  /*2b20*/  BSSY.RECONVERGENT B2, `(.L_x_343) ;  /* 0x0000031000027945 */ /* 0x000fe20003800200 */
[----:B------:R-:W-:-:S04]  /*2b30*/  LOP3.LUT R20, R24, 0x7, RZ, 0xc0, !PT ;  /* 0x0000000718147812 */ /* 0x000fc800078ec0ff */
[----:B------:R-:W-:-:S07]  /*2b40*/  ISETP.NE.AND P0, PT, R20, RZ, PT ;  /* 0x000000ff1400720c */ /* 0x000fce0003f05270 */
[----:B------:R-:W-:Y:S06]  /*2b50*/  @!P1 BRA `(.L_x_344) ;  /* 0x0000000000b49947 */ /* 0x000fec0003800000 */
[----:B------:R-:W-:-:S05]  /*2b60*/  IADD3 R3, P1, PT, R14, R5, RZ ;  /* 0x000000050e037210 */ /* 0x000fca0007f3e0ff */
[----:B------:R-:W-:Y:S01]  /*2b70*/  IMAD.X R10, RZ, RZ, R6, P1 ;  /* 0x000000ffff0a7224 */ /* 0x000fe200008e0606 */
[----:B------:R-:W-:-:S04]  /*2b80*/  LEA R2, P1, R3, UR6, 0x2 ;  /* 0x0000000603027c11 */ /* 0x000fc8000f8210ff */
        /* <DEDUP_REMOVED lines=42> */
.L_x_344:
[----:B------:R-:W-:Y:S05]  /*2e30*/  BSYNC.RECONVERGENT B2 ;  /* 0x0000000000027941 */ /* 0x000fea0003800200 */
.L_x_343:
[----:B------:R-:W-:Y:S05]  /*2e40*/  @!P0 BRA `(.L_x_339) ;  /* 0x0000000000cc8947 */ /* 0x000fea0003800000 */
[----:B------:R-:W-:Y:S01]  /*2e50*/  ISETP.GE.U32.AND P1, PT, R20, 0x4, PT ;  /* 0x000000041400780c */ /* 0x000fe20003f26070 */
[----:B------:R-:W-:Y:S01]  /*2e60*/  BSSY.RECONVERGENT B2, `(.L_x_345) ;  /* 0x000001c000027945 */ /* 0x000fe20003800200 */
[----:B------:R-:W-:-:S11]  /*2e70*/  LOP3.LUT P0, RZ, R24, 0x3, RZ, 0xc0, !PT ;  /* 0x0000000318ff7812 */ /* 0x000fd6000780c0ff */
[----:B------:R-:W-:Y:S05]  /*2e80*/  @!P1 BRA `(.L_x_346) ;  /* 0x0000000000649947 */ /* 0x000fea0003800000 */
[----:B------:R-:W-:-:S05]  /*2e90*/  IADD3 R3, P1, PT, R14, R5, RZ ;  /* 0x000000050e037210 */ /* 0x000fca0007f3e0ff */
[----:B------:R-:W-:Y:S01]  /*2ea0*/  IMAD.X R6, RZ, RZ, R6, P1 ;  /* 0x000000ffff067224 */ /* 0x000fe200008e0606 */
[----:B------:R-:W-:-:S04]  /*2eb0*/  LEA R2, P1, R3, UR6, 0x2 ;  /* 0x0000000603027c11 */ /* 0x000fc8000f8210ff */
        /* <DEDUP_REMOVED lines=22> */
.L_x_346:
[----:B------:R-:W-:Y:S05]  /*3020*/  BSYNC.RECONVERGENT B2 ;  /* 0x0000000000027941 */ /* 0x000fea0003800200 */
.L_x_345:
[----:B------:R-:W-:Y:S05]  /*3030*/  @!P0 BRA `(.L_x_339) ;  /* 0x0000000000508947 */ /* 0x000fea0003800000 */
[----:B------:R-:W-:Y:S02]  /*3040*/  LOP3.LUT R2, R8, 0xffff, RZ, 0xc0, !PT ;  /* 0x0000ffff08027812 */ /* 0x000fe400078ec0ff */
[----:B------:R-:W-:Y:S02]  /*3050*/  IADD3 R3, P0, PT, R14, R9, RZ ;  /* 0x000000090e037210 */ /* 0x000fe40007f1e0ff */
[----:B------:R-:W-:Y:S02]  /*3060*/  LEA.HI R2, R2, 0x1, RZ, 0x17 ;  /* 0x0000000102027811 */ /* 0x000fe400078fb8ff */
[----:B------:R-:W-:Y:S01]  /*3070*/  LEA R8, P1, R3, UR6, 0x2 ;  /* 0x0000000603087c11 */ /* 0x000fe2000f8210ff */
[----:B------:R-:W-:Y:S01]  /*3080*/  IMAD.X R12, RZ, RZ, R12, P0 ;  /* 0x000000ffff0c7224 */ /* 0x000fe200000e060c */
[----:B------:R-:W-:-:S04]  /*3090*/  LOP3.LUT R2, R2, 0x3, RZ, 0xc0, !PT ;  /* 0x0000000302027812 */ /* 0x000fc800078ec0ff */
[----:B------:R-:W-:Y:S01]  /*30a0*/  LEA.HI.X R3, R3, UR7, R12, 0x2, P1 ;  /* 0x0000000703037c11 */ /* 0x000fe200088f140c */
[----:B------:R-:W-:-:S07]  /*30b0*/  IMAD.MOV R5, RZ, RZ, -R2 ;  /* 0x000000ffff057224 */ /* 0x000fce00078e0a02 */
.L_x_347:
[----:B------:R-:W-:-:S06]  /*30c0*/  IMAD.MOV.U32 R2, RZ, RZ, R8 ;  /* 0x000000ffff027224 */ /* 0x000fcc00078e0008 */
[----:B------:R0:W2:Y:S01]  /*30d0*/  LDG.E R2, desc[UR8][R2.64] ;  /* 0x0000000802027981 */ /* 0x0000a2000c1e1900 */
[----:B------:R-:W-:Y:S01]  /*30e0*/  VIADD R5, R5, 0x1 ;  /* 0x0000000105057836 */ /* 0x000fe20000000000 */
[----:B------:R-:W-:-:S05]  /*30f0*/  IADD3 R8, P2, PT, R8, 0x800, RZ ;  /* 0x0000080008087810 */ /* 0x000fca0007f5e0ff */
[----:B0-----:R-:W-:Y:S01]  /*3100*/  IMAD.X R3, RZ, RZ, R3, P2 ;  /* 0x000000ffff037224 */ /* 0x001fe200010e0603 */
[----:B--2---:R-:W-:-:S04]  /*3110*/  LOP3.LUT R6, R2, 0x80000001, RZ, 0xc0, !PT ;  /* 0x8000000102067812 */ /* 0x004fc800078ec0ff */
[----:B------:R-:W-:-:S04]  /*3120*/  ISETP.NE.AND P0, PT, R6, 0x1, PT ;  /* 0x000000010600780c */ /* 0x000fc80003f05270 */
[----:B------:R-:W-:Y:S02]  /*3130*/  SEL R9, RZ, 0x1, P0 ;  /* 0x00000001ff097807 */ /* 0x000fe40000000000 */
[----:B------:R-:W-:Y:S02]  /*3140*/  ISETP.NE.AND P0, PT, R5, RZ, PT ;  /* 0x000000ff0500720c */ /* 0x000fe40003f05270 */
[----:B------:R-:W-:-:S05]  /*3150*/  IADD3 R4, P1, PT, R4, R9, RZ ;  /* 0x0000000904047210 */ /* 0x000fca0007f3e0ff */
[----:B------:R-:W-:-:S06]  /*3160*/  IMAD.X R7, RZ, RZ, R7, P1 ;  /* 0x000000ffff077224 */ /* 0x000fcc00008e0607 */
[----:B------:R-:W-:Y:S05]  /*3170*/  @P0 BRA `(.L_x_347) ;  /* 0xfffffffc00d00947 */ /* 0x000fea000383ffff */
.L_x_339:
[----:B------:R-:W-:Y:S05]  /*3180*/  BSYNC.RECONVERGENT B1 ;  /* 0x0000000000017941 */ /* 0x000fea0003800200 */
.L_x_336:
[----:B------:R-:W0:Y:S01]  /*3190*/  S2R R8, SR_LANEID ;  /* 0x0000000000087919 */ /* 0x000e220000000000 */
[----:B------:R-:W1:Y:S04]  /*31a0*/  SHFL.DOWN PT, R2, R4, 0x1, 0x1f ;  /* 0x08201f0004027f89 */ /* 0x000e6800000e0000 */
[----:B------:R-:W2:Y:S01]  /*31b0*/  SHFL.DOWN PT, R3, R7, 0x1, 0x1f ;  /* 0x08201f0007037f89 */ /* 0x000ea200000e0000 */
[C---:B0-----:R-:W-:Y:S02]  /*31c0*/  ISETP.GT.AND P1, PT, R8.reuse, 0x1e, PT ;  /* 0x0000001e0800780c */ /* 0x041fe40003f24270 */
[----:B------:R-:W-:Y:S02]  /*31d0*/  ISETP.NE.AND P2, PT, R8, RZ, PT ;  /* 0x000000ff0800720c */ /* 0x000fe40003f45270 */
[----:B-1----:R-:W-:-:S02]  /*31e0*/  SEL R9, R2, RZ, !P1 ;  /* 0x000000ff02097207 */ /* 0x002fc40004800000 */
[----:B--2---:R-:W-:Y:S02]  /*31f0*/  SEL R6, R3, RZ, !P1 ;  /* 0x000000ff03067207 */ /* 0x004fe40004800000 */
[----:B------:R-:W-:Y:S02]  /*3200*/  IADD3 R9, P0, PT, R4, R9, RZ ;  /* 0x0000000904097210 */ /* 0x000fe40007f1e0ff */
[----:B------:R-:W-:-:S03]  /*3210*/  ISETP.GT.AND P1, PT, R8, 0x1d, PT ;  /* 0x0000001d0800780c */ /* 0x000fc60003f24270 */
[----:B------:R-:W-:Y:S01]  /*3220*/  IMAD.X R6, R7, 0x1, R6, P0 ;  /* 0x0000000107067824 */ /* 0x000fe200000e0606 */
[----:B------:R-:W0:Y:S04]  /*3230*/  SHFL.DOWN PT, R2, R9, 0x2, 0x1f ;  /* 0x08401f0009027f89 */ /* 0x000e2800000e0000 */
[----:B------:R-:W1:Y:S01]  /*3240*/  SHFL.DOWN PT, R3, R6, 0x2, 0x1f ;  /* 0x08401f0006037f89 */ /* 0x000e6200000e0000 */
[----:B------:R-:W2:Y:S01]  /*3250*/  @!P2 S2R R10, SR_CgaCtaId ;  /* 0x00000000000aa919 */ /* 0x000ea20000008800 */
[----:B0-----:R-:W-:-:S04]  /*3260*/  SEL R2, R2, RZ, !P1 ;  /* 0x000000ff02027207 */ /* 0x001fc80004800000 */
[----:B------:R-:W-:Y:S02]  /*3270*/  IADD3 R5, P0, PT, R2, R9, RZ ;  /* 0x0000000902057210 */ /* 0x000fe40007f1e0ff */
[----:B-1----:R-:W-:Y:S01]  /*3280*/  SEL R3, R3, RZ, !P1 ;  /* 0x000000ff03037207 */ /* 0x002fe20004800000 */
[----:B------:R-:W0:Y:S01]  /*3290*/  S2R R9, SR_TID.X ;  /* 0x0000000000097919 */ /* 0x000e220000002100 */
[----:B------:R-:W-:-:S03]  /*32a0*/  ISETP.GT.AND P1, PT, R8, 0x1b, PT ;  /* 0x0000001b0800780c */ /* 0x000fc60003f24270 */
[----:B------:R-:W-:Y:S01]  /*32b0*/  IMAD.X R4, R3, 0x1, R6, P0 ;  /* 0x0000000103047824 */ /* 0x000fe200000e0606 */
[----:B------:R-:W1:Y:S04]  /*32c0*/  SHFL.DOWN PT, R2, R5, 0x4, 0x1f ;  /* 0x08801f0005027f89 */ /* 0x000e6800000e0000 */
[----:B------:R-:W3:Y:S01]  /*32d0*/  SHFL.DOWN PT, R3, R4, 0x4, 0x1f ;  /* 0x08801f0004037f89 */ /* 0x000ee200000e0000 */
[----:B-1----:R-:W-:-:S04]  /*32e0*/  SEL R2, R2, RZ, !P1 ;  /* 0x000000ff02027207 */ /* 0x002fc80004800000 */
[----:B------:R-:W-:Y:S02]  /*32f0*/  IADD3 R7, P0, PT, R2, R5, RZ ;  /* 0x0000000502077210 */ /* 0x000fe40007f1e0ff */
[----:B---3--:R-:W-:Y:S02]  /*3300*/  SEL R3, R3, RZ, !P1 ;  /* 0x000000ff03037207 */ /* 0x008fe40004800000 */
[----:B------:R-:W-:Y:S01]  /*3310*/  ISETP.GT.AND P1, PT, R8, 0x17, PT ;  /* 0x000000170800780c */ /* 0x000fe20003f24270 */
[----:B------:R-:W1:Y:S02]  /*3320*/  SHFL.DOWN PT, R2, R7, 0x8, 0x1f ;  /* 0x09001f0007027f89 */ /* 0x000e6400000e0000 */
[----:B------:R-:W-:-:S05]  /*3330*/  IMAD.X R6, R3, 0x1, R4, P0 ;  /* 0x0000000103067824 */ /* 0x000fca00000e0604 */
[----:B------:R-:W3:Y:S01]  /*3340*/  SHFL.DOWN PT, R3, R6, 0x8, 0x1f ;  /* 0x09001f0006037f89 */ /* 0x000ee200000e0000 */
[----:B-1----:R-:W-:-:S04]  /*3350*/  SEL R2, R2, RZ, !P1 ;  /* 0x000000ff02027207 */ /* 0x002fc80004800000 */
[----:B------:R-:W-:Y:S02]  /*3360*/  IADD3 R5, P0, PT, R2, R7, RZ ;  /* 0x0000000702057210 */ /* 0x000fe40007f1e0ff */
[----:B------:R-:W-:Y:S02]  /*3370*/  @!P2 MOV R7, 0x400 ;  /* 0x000004000007a802 */ /* 0x000fe40000000f00 */
[----:B---3--:R-:W-:Y:S01]  /*3380*/  SEL R3, R3, RZ, !P1 ;  /* 0x000000ff03037207 */ /* 0x008fe20004800000 */
[----:B------:R-:W1:Y:S01]  /*3390*/  SHFL.DOWN PT, R2, R5, 0x10, 0x1f ;  /* 0x0a001f0005027f89 */ /* 0x000e6200000e0000 */
[----:B------:R-:W-:Y:S02]  /*33a0*/  ISETP.GT.AND P1, PT, R8, 0xf, PT ;  /* 0x0000000f0800780c */ /* 0x000fe40003f24270 */
[----:B--2---:R-:W-:Y:S01]  /*33b0*/  @!P2 LEA R7, R10, R7, 0x18 ;  /* 0x000000070a07a211 */ /* 0x004fe200078ec0ff */
[----:B------:R-:W-:Y:S01]  /*33c0*/  IMAD.X R4, R3, 0x1, R6, P0 ;  /* 0x0000000103047824 */ /* 0x000fe200000e0606 */
[----:B0-----:R-:W-:-:S04]  /*33d0*/  @!P2 SHF.R.U32.HI R6, RZ, 0x2, R9 ;  /* 0x00000002ff06a819 */ /* 0x001fc80000011609 */
[----:B------:R-:W0:Y:S01]  /*33e0*/  SHFL.DOWN PT, R3, R4, 0x10, 0x1f ;  /* 0x0a001f0004037f89 */ /* 0x000e2200000e0000 */
[----:B------:R-:W-:-:S05]  /*33f0*/  @!P2 LOP3.LUT R6, R6, 0xf8, RZ, 0xc0, !PT ;  /* 0x000000f80606a812 */ /* 0x000fca00078ec0ff */
[----:B------:R-:W-:Y:S01]  /*3400*/  @!P2 IMAD.IADD R7, R6, 0x1, R7 ;  /* 0x000000010607a824 */ /* 0x000fe200078e0207 */
[----:B-1----:R-:W-:-:S04]  /*3410*/  SEL R2, R2, RZ, !P1 ;  /* 0x000000ff02027207 */ /* 0x002fc80004800000 */
[----:B------:R-:W-:Y:S02]  /*3420*/  IADD3 R2, P0, PT, R2, R5, RZ ;  /* 0x0000000502027210 */ /* 0x000fe40007f1e0ff */
[----:B0-----:R-:W-:-:S05]  /*3430*/  SEL R3, R3, RZ, !P1 ;  /* 0x000000ff03037207 */ /* 0x001fca0004800000 */
        /* <DEDUP_REMOVED lines=10> */
[----:B0-----:R-:W0:Y:S04]  /*34e0*/  LDS.128 R4, [UR4+0x30] ;  /* 0x00003004ff047984 */ /* 0x001e280008000c00 */
[----:B------:R-:W2:Y:S04]  /*34f0*/  LDS.128 R20, [UR4+0x40] ;  /* 0x00004004ff147984 */ /* 0x000ea80008000c00 */
[----:B------:R-:W3:Y:S04]  /*3500*/  LDS.128 R16, [UR4+0x50] ;  /* 0x00005004ff107984 */ /* 0x000ee80008000c00 */
[----:B------:R-:W4:Y:S01]  /*3510*/  LDS.128 R12, [UR4+0x60] ;  /* 0x00006004ff0c7984 */ /* 0x000f220008000c00 */
[----:B-1----:R-:W-:-:S04]  /*3520*/  IADD3 R11, P1, P2, R24, R8, R2 ;  /* 0x00000008180b7210 */ /* 0x002fc80007a3e002 */
[----:B------:R-:W-:Y:S02]  /*3530*/  IADD3.X R25, PT, PT, R25, R9, R3, P1, P2 ;  /* 0x0000000919197210 */ /* 0x000fe40000fe4403 */
[----:B0-----:R-:W-:Y:S02]  /*3540*/  IADD3 R3, P1, P2, R4, R11, R26 ;  /* 0x0000000b04037210 */ /* 0x001fe40007a3e01a */
        /* <DEDUP_REMOVED lines=14> */
[----:B------:R-:W-:-:S07]  /*3630*/  IMAD.X R3, R3, 0x1, R27, P3 ;  /* 0x0000000103037824 */ /* 0x000fce00018e061b */
.L_x_335:
[----:B------:R-:W-:Y:S05]  /*3640*/  BSYNC.RECONVERGENT B0 ;  /* 0x0000000000007941 */ /* 0x000fea0003800200 */
.L_x_320:
[----:B------:R-:W-:Y:S05]  /*3650*/  @P0 EXIT ;  /* 0x000000000000094d */ /* 0x000fea0003800000 */
[----:B------:R-:W3:Y:S02]  /*3660*/  LDC.64 R4, c[0x0][0x390] ;  /* 0x0000e400ff047b82 */ /* 0x000ee40000000a00 */
[----:B---3--:R-:W-:-:S05]  /*3670*/  IMAD.WIDE.U32 R4, R0, 0x8, R4 ;  /* 0x0000000800047825 */ /* 0x008fca00078e0004 */
[----:B------:R-:W-:Y:S01]  /*3680*/  STG.E.64 desc[UR8][R4.64], R2 ;  /* 0x0000000204007986 */ /* 0x000fe2000c101b08 */
[----:B------:R-:W-:Y:S05]  /*3690*/  EXIT ;  /* 0x000000000000794d */ /* 0x000fea0003800000 */
.L_x_348:
        /* <DEDUP_REMOVED lines=14> */
.L_x_477:


//--------------------- .text._ZN3cub18CUB_300001_SM_10006detail6reduce28DeviceReduceSingleTileKernelINS2_10policy_hubIlyN4cuda3std3__44plusIlEEE10Policy1000EN6thrust24THRUST_300001_SM_1000_NS18transform_iteratorI6is_oddNSD_6detail15normal_iteratorINSD_10device_ptrIiEEEEllEEPlyS9_llNS7_10__identityEEEvT0_T1_T2_T3_T4_T6_ --------------------------
	.section	.text._ZN3cub18CUB_300001_SM_10006detail6reduce28DeviceReduceSingleTileKernelINS2_10policy_hubIlyN4cuda3std3__44plusIlEEE10Policy1000EN6thrust24THRUST_300001_SM_1000_NS18transform_iteratorI6is_oddNSD_6detail15normal_iteratorINSD_10device_ptrIiEEEEllEEPlyS9_llNS7_10__identityEEEvT0_T1_T2_T3_T4_T6_,"ax",@progbits
	.align	128
        .global         _ZN3cub18CUB_300001_SM_10006detail6reduce28DeviceReduceSingleTileKernelINS2_10policy_hubIlyN4cuda3std3__44plusIlEEE10Policy1000EN6thrust24THRUST_300001_SM_1000_NS18transform_iteratorI6is_oddNSD_6detail15normal_iteratorINSD_10device_ptrIiEEEEllEEPlyS9_llNS7_10__identityEEEvT0_T1_T2_T3_T4_T6_
        .type           _ZN3cub18CUB_300001_SM_10006detail6reduce28DeviceReduceSingleTileKernelINS2_10policy_hubIlyN4cuda3std3__44plusIlEEE10Policy1000EN6thrust24THRUST_300001_SM_1000_NS18transform_iteratorI6is_oddNSD_6detail15normal_iteratorINSD_10device_ptrIiEEEEllEEPlyS9_llNS7_10__identityEEEvT0_T1_T2_T3_T4_T6_,@function
        .size           _ZN3cub18CUB_300001_SM_10006detail6reduce28DeviceReduceSingleTileKernelINS2_10policy_hubIlyN4cuda3std3__44plusIlEEE10Policy1000EN6thrust24THRUST_300001_SM_1000_NS18transform_iteratorI6is_oddNSD_6detail15normal_iteratorINSD_10device_ptrIiEEEEllEEPlyS9_llNS7_10__identityEEEvT0_T1_T2_T3_T4_T6_,(.L_x_478 - _ZN3cub18CUB_300001_SM_10006detail6reduce28DeviceReduceSingleTileKernelINS2_10policy_hubIlyN4cuda3std3__44plusIlEEE10Policy1000EN6thrust24THRUST_300001_SM_1000_NS18transform_iteratorI6is_oddNSD_6detail15normal_iteratorINSD_10device_ptrIiEEEEllEEPlyS9_llNS7_10__identityEEEvT0_T1_T2_T3_T4_T6_)
        .other          _ZN3cub18CUB_300001_SM_10006detail6reduce28DeviceReduceSingleTileKernelINS2_10policy_hubIlyN4cuda3std3__44plusIlEEE10Policy1000EN6thrust24THRUST_300001_SM_1000_NS18transform_iteratorI6is_oddNSD_6detail15normal_iteratorINSD_10device_ptrIiEEEEllEEPlyS9_llNS7_10__identityEEEvT0_T1_T2_T3_T4_T6_,@"STO_CUDA_ENTRY STV_DEFAULT"
_ZN3cub18CUB_300001_SM_10006detail6reduce28DeviceReduceSingleTileKernelINS2_10policy_hubIlyN4cuda3std3__44plusIlEEE10Policy1000EN6thrust24THRUST_300001_SM_1000_NS18transform_iteratorI6is_oddNSD_6detail15normal_iteratorINSD_10device_ptrIiEEEEllEEPlyS9_llNS7_10__identityEEEvT0_T1_T2_T3_T4_T6_:
.text._ZN3cub18CUB_300001_SM_10006detail6reduce28DeviceReduceSingleTileKernelINS2_10policy_hubIlyN4cuda3std3__44plusIlEEE10Policy1000EN6thrust24THRUST_300001_SM_1000_NS18transform_iteratorI6is_oddNSD_6detail15normal_iteratorINSD_10device_ptrIiEEEEllEEPlyS9_llNS7_10__identityEEEvT0_T1_T2_T3_T4_T6_:
[----:B------:R-:W-:Y:S01]  /*0000*/  LDC R1, c[0x0][0x37c] ;  /* 0x0000df00ff017b82 */ /* 0x000fe20000000800 */
[----:B------:R-:W0:Y:S01]  /*0010*/  LDCU.64 UR4, c[0x0][0x398] ;  /* 0x00007300ff0477ac */ /* 0x000e220008000a00 */
[----:B------:R-:W1:Y:S01]  /*0020*/  LDCU.64 UR6, c[0x0][0x358] ;  /* 0x00006b00ff0677ac */ /* 0x000e620008000a00 */
[----:B0-----:R-:W-:Y:S02]  /*0030*/  IMAD.U32 R0, RZ, RZ, UR4 ;  /* 0x00000004ff007e24 */ /* 0x001fe4000f8e00ff */
[----:B------:R-:W-:-:S03]  /*0040*/  IMAD.U32 R16, RZ, RZ, UR5 ;  /* 0x00000005ff107e24 */ /* 0x000fc6000f8e00ff */
[----:B------:R-:W-:-:S04]  /*0050*/  ISETP.NE.U32.AND P0, PT, R0, RZ, PT ;  /* 0x000000ff0000720c */ /* 0x000fc80003f05070 */
[----:B------:R-:W-:-:S13]  /*0060*/  ISETP.NE.AND.EX P0, PT, R16, RZ, PT, P0 ;  /* 0x000000ff1000720c */ /* 0x000fda0003f05300 */
        /* <DEDUP_REMOVED lines=8> */
.L_x_349:
[----:B------:R-:W-:Y:S01]  /*00f0*/  ISETP.GT.U32.AND P0, PT, R0, 0xdff, PT ;  /* 0x00000dff0000780c */ /* 0x000fe20003f04070 */
[----:B------:R-:W-:Y:S03]  /*0100*/  BSSY.RECONVERGENT B0, `(.L_x_350) ;  /* 0x000033f000007945 */ /* 0x000fe60003800200 */
[----:B------:R-:W-:-:S13]  /*0110*/  ISETP.GT.U32.AND.EX P0, PT, R16, RZ, PT, P0 ;  /* 0x000000ff1000720c */ /* 0x000fda0003f04100 */
[----:B------:R-:W-:Y:S05]  /*0120*/  @P0 BRA `(.L_x_351) ;  /* 0x0000001800d80947 */ /* 0x000fea0003800000 */
[----:B------:R-:W0:Y:S01]  /*0130*/  S2R R5, SR_TID.X ;  /* 0x0000000000057919 */ /* 0x000e220000002100 */
[----:B------:R-:W-:Y:S01]  /*0140*/  BSSY.RECONVERGENT B1, `(.L_x_352) ;  /* 0x000000e000017945 */ /* 0x000fe20003800200 */
[----:B------:R-:W-:Y:S02]  /*0150*/  IMAD.MOV.U32 R6, RZ, RZ, RZ ;  /* 0x000000ffff067224 */ /* 0x000fe400078e00ff */
[----:B------:R-:W-:Y:S01]  /*0160*/  IMAD.MOV.U32 R4, RZ, RZ, RZ ;  /* 0x000000ffff047224 */ /* 0x000fe200078e00ff */
[----:B0-----:R-:W-:Y:S01]  /*0170*/  ISETP.GE.U32.AND P0, PT, R5, R0, PT ;  /* 0x000000000500720c */ /* 0x001fe20003f06070 */
[----:B------:R-:W-:-:S12]  /*0180*/  IMAD.MOV.U32 R7, RZ, RZ, R5 ;  /* 0x000000ffff077224 */ /* 0x000fd800078e0005 */
[----:B------:R-:W-:Y:S05]  /*0190*/  @P0 BRA `(.L_x_353) ;  /* 0x0000000000200947 */ /* 0x000fea0003800000 */
[----:B------:R-:W0:Y:S02]  /*01a0*/  LDC.64 R2, c[0x0][0x380] ;  /* 0x0000e000ff027b82 */ /* 0x000e240000000a00 */
[----:B0-----:R-:W-:-:S06]  /*01b0*/  IMAD.WIDE.U32 R2, R5, 0x4, R2 ;  /* 0x0000000405027825 */ /* 0x001fcc00078e0002 */
[----:B------:R-:W2:Y:S01]  /*01c0*/  LDG.E R2, desc[UR6][R2.64] ;  /* 0x0000000602027981 */ /* 0x000ea2000c1e1900 */
[----:B------:R-:W-:Y:S01]  /*01d0*/  VIADD R7, R5, 0x200 ;  /* 0x0000020005077836 */ /* 0x000fe20000000000 */
[----:B--2---:R-:W-:-:S04]  /*01e0*/  LOP3.LUT R4, R2, 0x80000001, RZ, 0xc0, !PT ;  /* 0x8000000102047812 */ /* 0x004fc800078ec0ff */
[----:B------:R-:W-:Y:S01]  /*01f0*/  ISETP.NE.AND P0, PT, R4, 0x1, PT ;  /* 0x000000010400780c */ /* 0x000fe20003f05270 */
[----:B------:R-:W-:-:S03]  /*0200*/  IMAD.MOV.U32 R4, RZ, RZ, RZ ;  /* 0x000000ffff047224 */ /* 0x000fc600078e00ff */
[----:B------:R-:W-:-:S09]  /*0210*/  SEL R6, RZ, 0x1, P0 ;  /* 0x00000001ff067807 */ /* 0x000fd20000000000 */
.L_x_353:
[----:B------:R-:W-:Y:S05]  /*0220*/  BSYNC.RECONVERGENT B1 ;  /* 0x0000000000017941 */ /* 0x000fea0003800200 */
.L_x_352:
[----:B------:R-:W-:Y:S01]  /*0230*/  ISETP.GE.U32.AND P0, PT, R7, R0, PT ;  /* 0x000000000700720c */ /* 0x000fe20003f06070 */
[----:B------:R-:W-:-:S12]  /*0240*/  BSSY.RECONVERGENT B1, `(.L_x_354) ;  /* 0x00000c5000017945 */ /* 0x000fd80003800200 */
[----:B------:R-:W-:Y:S05]  /*0250*/  @P0 BRA `(.L_x_355) ;  /* 0x0000000c000c0947 */ /* 0x000fea0003800000 */
[----:B------:R-:W-:Y:S01]  /*0260*/  LOP3.LUT R3, RZ, R7, RZ, 0x33, !PT ;  /* 0x00000007ff037212 */ /* 0x000fe200078e33ff */
[----:B------:R-:W-:Y:S04]  /*0270*/  BSSY.RECONVERGENT B2, `(.L_x_356) ;  /* 0x0000063000027945 */ /* 0x000fe80003800200 */
[----:B------:R-:W-:-:S05]  /*0280*/  IMAD.IADD R3, R3, 0x1, R0 ;  /* 0x0000000103037824 */ /* 0x000fca00078e0200 */
[C---:B------:R-:W-:Y:S02]  /*0290*/  ISETP.GE.U32.AND P1, PT, R3.reuse, 0x1e00, PT ;  /* 0x00001e000300780c */ /* 0x040fe40003f26070 */
[----:B------:R-:W-:-:S04]  /*02a0*/  LEA.HI R8, R3, 0x1, RZ, 0x17 ;  /* 0x0000000103087811 */ /* 0x000fc800078fb8ff */
[----:B------:R-:W-:-:S04]  /*02b0*/  LOP3.LUT R26, R8, 0xf, RZ, 0xc0, !PT ;  /* 0x0000000f081a7812 */ /* 0x000fc800078ec0ff */
[----:B------:R-:W-:-:S03]  /*02c0*/  ISETP.NE.AND P0, PT, R26, RZ, PT ;  /* 0x000000ff1a00720c */ /* 0x000fc60003f05270 */
[----:B------:R-:W-:Y:S10]  /*02d0*/  @!P1 BRA `(.L_x_357) ;  /* 0x0000000400709947 */ /* 0x000ff40003800000 */
[----:B------:R-:W0:Y:S01]  /*02e0*/  LDC.64 R2, c[0x0][0x380] ;  /* 0x0000e000ff027b82 */ /* 0x000e220000000a00 */
[----:B------:R-:W-:-:S05]  /*02f0*/  LOP3.LUT R9, R8, 0xfffff0, RZ, 0xc0, !PT ;  /* 0x00fffff008097812 */ /* 0x000fca00078ec0ff */
[----:B------:R-:W-:Y:S02]  /*0300*/  IMAD.MOV R9, RZ, RZ, -R9 ;  /* 0x000000ffff097224 */ /* 0x000fe400078e0a09 */
[----:B0-----:R-:W-:-:S03]  /*0310*/  IMAD.WIDE.U32 R2, R7, 0x4, R2 ;  /* 0x0000000407027825 */ /* 0x001fc600078e0002 */
[----:B------:R-:W-:-:S05]  /*0320*/  IADD3 R2, P1, PT, R2, 0x4000, RZ ;  /* 0x0000400002027810 */ /* 0x000fca0007f3e0ff */
[----:B------:R-:W-:-:S08]  /*0330*/  IMAD.X R3, RZ, RZ, R3, P1 ;  /* 0x000000ffff037224 */ /* 0x000fd000008e0603 */
.L_x_358:
        /* <DEDUP_REMOVED lines=16> */
[----:B------:R-:W-:-:S02]  /*0440*/  VIADD R9, R9, 0x10 ;  /* 0x0000001009097836 */ /* 0x000fc40000000000 */
[----:B------:R-:W-:Y:S01]  /*0450*/  VIADD R7, R7, 0x2000 ;  /* 0x0000200007077836 */ /* 0x000fe20000000000 */
[----:B--2---:R-:W-:Y:S02]  /*0460*/  LOP3.LUT R21, R21, 0x80000001, RZ, 0xc0, !PT ;  /* 0x8000000115157812 */ /* 0x004fe400078ec0ff */
[----:B---3--:R-:W-:Y:S02]  /*0470*/  LOP3.LUT R22, R22, 0x80000001, RZ, 0xc0, !PT ;  /* 0x8000000116167812 */ /* 0x008fe400078ec0ff */
[----:B------:R-:W-:Y:S02]  /*0480*/  ISETP.NE.AND P1, PT, R21, 0x1, PT ;  /* 0x000000011500780c */ /* 0x000fe40003f25270 */
[----:B------:R-:W-:Y:S02]  /*0490*/  ISETP.NE.AND P2, PT, R22, 0x1, PT ;  /* 0x000000011600780c */ /* 0x000fe40003f45270 */
[----:B----4-:R-:W-:Y:S02]  /*04a0*/  LOP3.LUT R23, R23, 0x80000001, RZ, 0xc0, !PT ;  /* 0x8000000117177812 */ /* 0x010fe400078ec0ff */
[----:B-----5:R-:W-:-:S02]  /*04b0*/  LOP3.LUT R24, R24, 0x80000001, RZ, 0xc0, !PT ;  /* 0x8000000118187812 */ /* 0x020fc400078ec0ff */
        /* <DEDUP_REMOVED lines=11> */
[----:B------:R-:W-:-:S02]  /*0570*/  IADD3 R22, P2, P1, R22, R6, R21 ;  /* 0x0000000616167210 */ /* 0x000fc4000795e015 */
[----:B------:R-:W-:Y:S02]  /*0580*/  SEL R6, RZ, 0x1, P3 ;  /* 0x00000001ff067807 */ /* 0x000fe40001800000 */
[----:B------:R-:W-:Y:S02]  /*0590*/  SEL R21, RZ, 0x1, P4 ;  /* 0x00000001ff157807 */ /* 0x000fe40002000000 */
[----:B------:R-:W-:Y:S02]  /*05a0*/  LOP3.LUT R20, R20, 0x80000001, RZ, 0xc0, !PT ;  /* 0x8000000114147812 */ /* 0x000fe400078ec0ff */
[----:B------:R-:W-:Y:S02]  /*05b0*/  LOP3.LUT R19, R19, 0x80000001, RZ, 0xc0, !PT ;  /* 0x8000000113137812 */ /* 0x000fe400078ec0ff */
[----:B------:R-:W-:Y:S02]  /*05c0*/  IADD3 R21, P3, P4, R21, R22, R6 ;  /* 0x0000001615157210 */ /* 0x000fe40007c7e006 */
[----:B------:R-:W-:-:S02]  /*05d0*/  IADD3.X R22, PT, PT, RZ, R4, RZ, P6, P5 ;  /* 0x00000004ff167210 */ /* 0x000fc400037ea4ff */
[----:B------:R-:W-:Y:S02]  /*05e0*/  ISETP.NE.AND P5, PT, R20, 0x1, PT ;  /* 0x000000011400780c */ /* 0x000fe40003fa5270 */
[----:B------:R-:W-:Y:S02]  /*05f0*/  ISETP.NE.AND P6, PT, R19, 0x1, PT ;  /* 0x000000011300780c */ /* 0x000fe40003fc5270 */
[----:B------:R-:W-:Y:S02]  /*0600*/  LOP3.LUT R18, R18, 0x80000001, RZ, 0xc0, !PT ;  /* 0x8000000112127812 */ /* 0x000fe400078ec0ff */
[----:B------:R-:W-:Y:S02]  /*0610*/  LOP3.LUT R17, R17, 0x80000001, RZ, 0xc0, !PT ;  /* 0x8000000111117812 */ /* 0x000fe400078ec0ff */
[----:B------:R-:W-:Y:S02]  /*0620*/  SEL R19, RZ, 0x1, P5 ;  /* 0x00000001ff137807 */ /* 0x000fe40002800000 */
[----:B------:R-:W-:-:S02]  /*0630*/  SEL R6, RZ, 0x1, P6 ;  /* 0x00000001ff067807 */ /* 0x000fc40003000000 */
        /* <DEDUP_REMOVED lines=8> */
[----:B------:R-:W-:Y:S02]  /*06c0*/  IADD3.X R18, PT, PT, RZ, R22, RZ, P2, P1 ;  /* 0x00000016ff127210 */ /* 0x000fe400017e24ff */
[----:B------:R-:W-:Y:S02]  /*06d0*/  IADD3 R14, P1, P2, R6, R21, R19 ;  /* 0x00000015060e7210 */ /* 0x000fe40007a3e013 */
[----:B------:R-:W-:Y:S02]  /*06e0*/  SEL R15, RZ, 0x1, P5 ;  /* 0x00000001ff0f7807 */ /* 0x000fe40002800000 */
[----:B------:R-:W-:-:S02]  /*06f0*/  SEL R6, RZ, 0x1, P6 ;  /* 0x00000001ff067807 */ /* 0x000fc40003000000 */
[----:B------:R-:W-:Y:S02]  /*0700*/  IADD3 R4, P5, P6, R4, R14, R17 ;  /* 0x0000000e04047210 */ /* 0x000fe40007ebe011 */
[----:B------:R-:W-:Y:S02]  /*0710*/  IADD3.X R14, PT, PT, RZ, R18, RZ, P3, P4 ;  /* 0x00000012ff0e7210 */ /* 0x000fe40001fe84ff */
[----:B------:R-:W-:Y:S02]  /*0720*/  LOP3.LUT R12, R12, 0x80000001, RZ, 0xc0, !PT ;  /* 0x800000010c0c7812 */ /* 0x000fe400078ec0ff */
[----:B------:R-:W-:Y:S02]  /*0730*/  LOP3.LUT R10, R10, 0x80000001, RZ, 0xc0, !PT ;  /* 0x800000010a0a7812 */ /* 0x000fe400078ec0ff */
[----:B------:R-:W-:Y:S02]  /*0740*/  IADD3.X R14, PT, PT, RZ, R14, RZ, P1, P2 ;  /* 0x0000000eff0e7210 */ /* 0x000fe40000fe44ff */
[----:B------:R-:W-:-:S02]  /*0750*/  ISETP.NE.AND P1, PT, R12, 0x1, PT ;  /* 0x000000010c00780c */ /* 0x000fc40003f25270 */
[----:B------:R-:W-:Y:S02]  /*0760*/  ISETP.NE.AND P2, PT, R10, 0x1, PT ;  /* 0x000000010a00780c */ /* 0x000fe40003f45270 */
[----:B------:R-:W-:Y:S02]  /*0770*/  LOP3.LUT R11, R11, 0x80000001, RZ, 0xc0, !PT ;  /* 0x800000010b0b7812 */ /* 0x000fe400078ec0ff */
[----:B------:R-:W-:Y:S02]  /*0780*/  IADD3 R6, P4, P3, R6, R4, R15 ;  /* 0x0000000406067210 */ /* 0x000fe40007b9e00f */
[----:B------:R-:W-:Y:S02]  /*0790*/  SEL R15, RZ, 0x1, P1 ;  /* 0x00000001ff0f7807 */ /* 0x000fe40000800000 */
[----:B------:R-:W-:Y:S02]  /*07a0*/  SEL R4, RZ, 0x1, P2 ;  /* 0x00000001ff047807 */ /* 0x000fe40001000000 */
[----:B------:R-:W-:-:S02]  /*07b0*/  ISETP.NE.AND P1, PT, R11, 0x1, PT ;  /* 0x000000010b00780c */ /* 0x000fc40003f25270 */
[----:B------:R-:W-:Y:S02]  /*07c0*/  IADD3.X R10, PT, PT, RZ, R14, RZ, P5, P6 ;  /* 0x0000000eff0a7210 */ /* 0x000fe40002fec4ff */
[----:B------:R-:W-:Y:S02]  /*07d0*/  LOP3.LUT R13, R13, 0x80000001, RZ, 0xc0, !PT ;  /* 0x800000010d0d7812 */ /* 0x000fe400078ec0ff */
[----:B------:R-:W-:Y:S02]  /*07e0*/  IADD3 R4, P5, P6, R4, R6, R15 ;  /* 0x0000000604047210 */ /* 0x000fe40007ebe00f */
[----:B------:R-:W-:Y:S02]  /*07f0*/  SEL R6, RZ, 0x1, P1 ;  /* 0x00000001ff067807 */ /* 0x000fe40000800000 */
[----:B------:R-:W-:Y:S02]  /*0800*/  ISETP.NE.AND P1, PT, R9, RZ, PT ;  /* 0x000000ff0900720c */ /* 0x000fe40003f25270 */
[----:B------:R-:W-:-:S02]  /*0810*/  ISETP.NE.AND P2, PT, R13, 0x1, PT ;  /* 0x000000010d00780c */ /* 0x000fc40003f45270 */
[----:B------:R-:W-:Y:S02]  /*0820*/  IADD3.X R10, PT, PT, RZ, R10, RZ, P4, P3 ;  /* 0x0000000aff0a7210 */ /* 0x000fe400027e64ff */
[----:B------:R-:W-:Y:S02]  /*0830*/  SEL R11, RZ, 0x1, P2 ;  /* 0x00000001ff0b7807 */ /* 0x000fe40001000000 */
[----:B------:R-:W-:Y:S02]  /*0840*/  IADD3 R2, P4, PT, R2, 0x8000, RZ ;  /* 0x0000800002027810 */ /* 0x000fe40007f9e0ff */
[----:B------:R-:W-:Y:S02]  /*0850*/  IADD3 R6, P2, P3, R6, R4, R11 ;  /* 0x0000000406067210 */ /* 0x000fe40007b5e00b */
[----:B------:R-:W-:Y:S01]  /*0860*/  IADD3.X R4, PT, PT, RZ, R10, RZ, P5, P6 ;  /* 0x0000000aff047210 */ /* 0x000fe20002fec4ff */
[----:B------:R-:W-:-:S03]  /*0870*/  IMAD.X R3, RZ, RZ, R3, P4 ;  /* 0x000000ffff037224 */ /* 0x000fc600020e0603 */
[----:B------:R-:W-:Y:S01]  /*0880*/  IADD3.X R4, PT, PT, RZ, R4, RZ, P2, P3 ;  /* 0x00000004ff047210 */ /* 0x000fe200017e64ff */
[----:B------:R-:W-:Y:S06]  /*0890*/  @P1 BRA `(.L_x_358) ;  /* 0xfffffff800a81947 */ /* 0x000fec000383ffff */
.L_x_357:
[----:B------:R-:W-:Y:S05]  /*08a0*/  BSYNC.RECONVERGENT B2 ;  /* 0x0000000000027941 */ /* 0x000fea0003800200 */
.L_x_356:
[----:B------:R-:W-:Y:S05]  /*08b0*/  @!P0 BRA `(.L_x_355) ;  /* 0x0000000400748947 */ /* 0x000fea0003800000 */
[----:B------:R-:W-:Y:S01]  /*08c0*/  ISETP.GE.U32.AND P1, PT, R26, 0x8, PT ;  /* 0x000000081a00780c */ /* 0x000fe20003f26070 */
[----:B------:R-:W-:Y:S01]  /*08d0*/  BSSY.RECONVERGENT B2, `(.L_x_359) ;  /* 0x000002f000027945 */ /* 0x000fe20003800200 */
[----:B------:R-:W-:-:S04]  /*08e0*/  LOP3.LUT R18, R8, 0x7, RZ, 0xc0, !PT ;  /* 0x0000000708127812 */ /* 0x000fc800078ec0ff */
[----:B------:R-:W-:-:S07]  /*08f0*/  ISETP.NE.AND P0, PT, R18, RZ, PT ;  /* 0x000000ff1200720c */ /* 0x000fce0003f05270 */
[----:B------:R-:W-:Y:S06]  /*0900*/  @!P1 BRA `(.L_x_360) ;  /* 0x0000000000ac9947 */ /* 0x000fec0003800000 */
[----:B------:R-:W0:Y:S02]  /*0910*/  LDC.64 R2, c[0x0][0x380] ;  /* 0x0000e000ff027b82 */ /* 0x000e240000000a00 */
[----:B0-----:R-:W-:-:S05]  /*0920*/  IMAD.WIDE R2, R7, 0x4, R2 ;  /* 0x0000000407027825 */ /* 0x001fca00078e0202 */
        /* <DEDUP_REMOVED lines=41> */
.L_x_360:
[----:B------:R-:W-:Y:S05]  /*0bc0*/  BSYNC.RECONVERGENT B2 ;  /* 0x0000000000027941 */ /* 0x000fea0003800200 */
.L_x_359:
        /* <DEDUP_REMOVED lines=29> */
.L_x_362:
[----:B------:R-:W-:Y:S05]  /*0da0*/  BSYNC.RECONVERGENT B2 ;  /* 0x0000000000027941 */ /* 0x000fea0003800200 */
.L_x_361:
[----:B------:R-:W-:Y:S05]  /*0db0*/  @!P0 BRA `(.L_x_355) ;  /* 0x0000000000348947 */ /* 0x000fea0003800000 */
[----:B------:R-:W0:Y:S01]  /*0dc0*/  LDC.64 R8, c[0x0][0x380] ;  /* 0x0000e000ff087b82 */ /* 0x000e220000000a00 */
[----:B------:R-:W-:-:S07]  /*0dd0*/  IMAD.MOV R10, RZ, RZ, -R10 ;  /* 0x000000ffff0a7224 */ /* 0x000fce00078e0a0a */
.L_x_363:
[----:B0-----:R-:W-:-:S06]  /*0de0*/  IMAD.WIDE R2, R7, 0x4, R8 ;  /* 0x0000000407027825 */ /* 0x001fcc00078e0208 */
        /* <DEDUP_REMOVED lines=10> */
.L_x_355:
[----:B------:R-:W-:Y:S05]  /*0e90*/  BSYNC.RECONVERGENT B1 ;  /* 0x0000000000017941 */ /* 0x000fea0003800200 */
.L_x_354:
[----:B------:R-:W-:-:S04]  /*0ea0*/  ISETP.GE.U32.AND P0, PT, R0, 0x200, PT ;  /* 0x000002000000780c */ /* 0x000fc80003f06070 */
[----:B------:R-:W-:-:S13]  /*0eb0*/  ISETP.GE.U32.AND.EX P0, PT, R16, RZ, PT, P0 ;  /* 0x000000ff1000720c */ /* 0x000fda0003f06100 */
[----:B------:R-:W-:Y:S05]  /*0ec0*/  @!P0 BRA `(.L_x_364) ;  /* 0x00000004002c8947 */ /* 0x000fea0003800000 */
[----:B------:R-:W0:Y:S01]  /*0ed0*/  S2R R8, SR_LANEID ;  /* 0x0000000000087919 */ /* 0x000e220000000000 */
[----:B------:R-:W-:Y:S01]  /*0ee0*/  ISETP.NE.AND P5, PT, R5, RZ, PT ;  /* 0x000000ff0500720c */ /* 0x000fe20003fa5270 */
        /* <DEDUP_REMOVED lines=39> */
[----:B-1----:R-:W-:-:S03]  /*1160*/  SEL R3, R3, RZ, !P0 ;  /* 0x000000ff03037207 */ /* 0x002fc60004000000 */
        /* <DEDUP_REMOVED lines=9> */
[----:B-1----:R-:W0:Y:S04]  /*1200*/  LDS.128 R4, [UR4+0x20] ;  /* 0x00002004ff047984 */ /* 0x002e280008000c00 */
[----:B------:R-:W1:Y:S04]  /*1210*/  LDS.128 R8, [UR4+0x30] ;  /* 0x00003004ff087984 */ /* 0x000e680008000c00 */
[----:B------:R-:W2:Y:S04]  /*1220*/  LDS.128 R12, [UR4+0x40] ;  /* 0x00004004ff0c7984 */ /* 0x000ea80008000c00 */
[----:B------:R-:W3:Y:S04]  /*1230*/  LDS.128 R16, [UR4+0x50] ;  /* 0x00005004ff107984 */ /* 0x000ee80008000c00 */
[----:B------:R-:W4:Y:S04]  /*1240*/  LDS.128 R20, [UR4+0x60] ;  /* 0x00006004ff147984 */ /* 0x000f280008000c00 */
[----:B------:R-:W5:Y:S04]  /*1250*/  LDS.128 R24, [UR4+0x70] ;  /* 0x00007004ff187984 */ /* 0x000f680008000c00 */
[----:B------:R-:W5:Y:S01]  /*1260*/  LDS.128 R28, [UR4+0x80] ;  /* 0x00008004ff1c7984 */ /* 0x000f620008000c00 */
[----:B0-----:R-:W-:-:S04]  /*1270*/  IADD3 R35, P0, P1, R4, R32, R2 ;  /* 0x0000002004237210 */ /* 0x001fc8000791e002 */
[----:B-1----:R-:W-:Y:S02]  /*1280*/  IADD3 R35, P2, P3, R8, R35, R6 ;  /* 0x0000002308237210 */ /* 0x002fe40007b5e006 */
[----:B------:R-:W-:Y:S02]  /*1290*/  IADD3.X R5, PT, PT, R5, R33, R3, P0, P1 ;  /* 0x0000002105057210 */ /* 0x000fe400007e2403 */
[----:B--2---:R-:W-:Y:S02]  /*12a0*/  IADD3 R3, P0, P1, R12, R35, R10 ;  /* 0x000000230c037210 */ /* 0x004fe4000791e00a */
[----:B------:R-:W-:Y:S02]  /*12b0*/  IADD3.X R7, PT, PT, R9, R5, R7, P2, P3 ;  /* 0x0000000509077210 */ /* 0x000fe400017e6407 */
[----:B---3--:R-:W-:Y:S02]  /*12c0*/  IADD3 R3, P2, P3, R16, R3, R14 ;  /* 0x0000000310037210 */ /* 0x008fe40007b5e00e */
[----:B------:R-:W-:-:S02]  /*12d0*/  IADD3.X R11, PT, PT, R13, R7, R11, P0, P1 ;  /* 0x000000070d0b7210 */ /* 0x000fc400007e240b */
[----:B----4-:R-:W-:Y:S02]  /*12e0*/  IADD3 R3, P0, P1, R20, R3, R18 ;  /* 0x0000000314037210 */ /* 0x010fe4000791e012 */
[----:B------:R-:W-:Y:S02]  /*12f0*/  IADD3.X R15, PT, PT, R17, R11, R15, P2, P3 ;  /* 0x0000000b110f7210 */ /* 0x000fe400017e640f */
[----:B-----5:R-:W-:Y:S02]  /*1300*/  IADD3 R3, P2, P3, R24, R3, R22 ;  /* 0x0000000318037210 */ /* 0x020fe40007b5e016 */
[----:B------:R-:W-:Y:S02]  /*1310*/  IADD3.X R19, PT, PT, R21, R15, R19, P0, P1 ;  /* 0x0000000f15137210 */ /* 0x000fe400007e2413 */
[----:B------:R-:W-:Y:S02]  /*1320*/  IADD3 R3, P0, P1, R28, R3, R26 ;  /* 0x000000031c037210 */ /* 0x000fe4000791e01a */
[----:B------:R-:W-:-:S02]  /*1330*/  IADD3.X R23, PT, PT, R25, R19, R23, P2, P3 ;  /* 0x0000001319177210 */ /* 0x000fc400017e6417 */
[----:B------:R-:W-:Y:S02]  /*1340*/  IADD3 R2, P2, PT, R3, R30, RZ ;  /* 0x0000001e03027210 */ /* 0x000fe40007f5e0ff */
[----:B------:R-:W-:-:S05]  /*1350*/  IADD3.X R3, PT, PT, R29, R23, R27, P0, P1 ;  /* 0x000000171d037210 */ /* 0x000fca00007e241b */
[----:B------:R-:W-:Y:S01]  /*1360*/  IMAD.X R3, R3, 0x1, R31, P2 ;  /* 0x0000000103037824 */ /* 0x000fe200010e061f */
[----:B------:R-:W-:Y:S06]  /*1370*/  BRA `(.L_x_365) ;  /* 0x00000020005c7947 */ /* 0x000fec0003800000 */
.L_x_364:
[C---:B------:R-:W-:Y:S02]  /*1380*/  LOP3.LUT R2, R5.reuse, 0x3e0, RZ, 0xc0, !PT ;  /* 0x000003e005027812 */ /* 0x040fe400078ec0ff */
[----:B------:R-:W-:Y:S02]  /*1390*/  ISETP.NE.AND P5, PT, R5, RZ, PT ;  /* 0x000000ff0500720c */ /* 0x000fe40003fa5270 */
[----:B------:R-:W-:Y:S01]  /*13a0*/  LOP3.LUT R7, RZ, R2, RZ, 0x33, !PT ;  /* 0x00000002ff077212 */ /* 0x000fe200078e33ff */
[----:B------:R-:W-:Y:S02]  /*13b0*/  VIADD R3, R2, 0x20 ;  /* 0x0000002002037836 */ /* 0x000fe40000000000 */
[----:B------:R-:W0:Y:S02]  /*13c0*/  S2R R2, SR_LANEID ;  /* 0x0000000000027919 */ /* 0x000e240000000000 */
[----:B------:R-:W-:Y:S01]  /*13d0*/  IMAD.IADD R7, R7, 0x1, R0 ;  /* 0x0000000107077824 */ /* 0x000fe200078e0200 */
[----:B------:R-:W-:-:S04]  /*13e0*/  ISETP.GT.U32.AND P0, PT, R3, R0, PT ;  /* 0x000000000300720c */ /* 0x000fc80003f04070 */
        /* <DEDUP_REMOVED lines=8> */
[----:B------:R-:W-:Y:S01]  /*1470*/  IADD3 R14, P0, PT, R6, R3, RZ ;  /* 0x00000003060e7210 */ /* 0x000fe20007f1e0ff */
[----:B------:R-:W-:-:S04]  /*1480*/  VIADD R6, R2, 0x4 ;  /* 0x0000000402067836 */ /* 0x000fc80000000000 */
[----:B------:R-:W-:Y:S01]  /*1490*/  IMAD.X R9, R4, 0x1, R9, P0 ;  /* 0x0000000104097824 */ /* 0x000fe200000e0609 */
[----:B------:R-:W0:Y:S01]  /*14a0*/  SHFL.DOWN PT, R3, R14, 0x2, R7 ;  /* 0x084000000e037989 */ /* 0x000e2200000e0007 */
[----:B------:R-:W-:-:S03]  /*14b0*/  ISETP.GT.AND P0, PT, R10, R7, PT ;  /* 0x000000070a00720c */ /* 0x000fc60003f04270 */
[----:B------:R-:W1:Y:S01]  /*14c0*/  SHFL.DOWN PT, R8, R9, 0x2, R7 ;  /* 0x0840000009087989 */ /* 0x000e6200000e0007 */
[----:B------:R-:W2:Y:S01]  /*14d0*/  @!P2 S2R R11, SR_CgaCtaId ;  /* 0x00000000000ba919 */ /* 0x000ea20000008800 */
[----:B0-----:R-:W-:-:S04]  /*14e0*/  SEL R3, R3, RZ, !P0 ;  /* 0x000000ff03037207 */ /* 0x001fc80004000000 */
[----:B------:R-:W-:Y:S02]  /*14f0*/  IADD3 R12, P1, PT, R3, R14, RZ ;  /* 0x0000000e030c7210 */ /* 0x000fe40007f3e0ff */
[----:B-1----:R-:W-:Y:S02]  /*1500*/  SEL R8, R8, RZ, !P0 ;  /* 0x000000ff08087207 */ /* 0x002fe40004000000 */
[----:B------:R-:W-:Y:S01]  /*1510*/  ISETP.GT.AND P0, PT, R6, R7, PT ;  /* 0x000000070600720c */ /* 0x000fe20003f04270 */
[----:B------:R-:W0:Y:S01]  /*1520*/  SHFL.DOWN PT, R3, R12, 0x4, R7 ;  /* 0x088000000c037989 */ /* 0x000e2200000e0007 */
[----:B------:R-:W-:Y:S02]  /*1530*/  VIADD R6, R2, 0x8 ;  /* 0x0000000802067836 */ /* 0x000fe40000000000 */
[----:B------:R-:W-:Y:S02]  /*1540*/  IMAD.X R8, R8, 0x1, R9, P1 ;  /* 0x0000000108087824 */ /* 0x000fe400008e0609 */
[----:B------:R-:W-:-:S03]  /*1550*/  VIADD R2, R2, 0x10 ;  /* 0x0000001002027836 */ /* 0x000fc60000000000 */
[----:B------:R-:W1:Y:S01]  /*1560*/  SHFL.DOWN PT, R4, R8, 0x4, R7 ;  /* 0x0880000008047989 */ /* 0x000e6200000e0007 */
[----:B0-----:R-:W-:-:S04]  /*1570*/  SEL R3, R3, RZ, !P0 ;  /* 0x000000ff03037207 */ /* 0x001fc80004000000 */
[----:B------:R-:W-:Y:S02]  /*1580*/  IADD3 R10, P1, PT, R3, R12, RZ ;  /* 0x0000000c030a7210 */ /* 0x000fe40007f3e0ff */
[----:B-1----:R-:W-:-:S03]  /*1590*/  SEL R4, R4, RZ, !P0 ;  /* 0x000000ff04047207 */ /* 0x002fc60004000000 */
[----:B------:R-:W0:Y:S01]  /*15a0*/  SHFL.DOWN PT, R3, R10, 0x8, R7 ;  /* 0x090000000a037989 */ /* 0x000e2200000e0007 */
[----:B------:R-:W-:Y:S01]  /*15b0*/  ISETP.GT.AND P0, PT, R6, R7, PT ;  /* 0x000000070600720c */ /* 0x000fe20003f04270 */
[----:B------:R-:W-:-:S05]  /*15c0*/  IMAD.X R9, R4, 0x1, R8, P1 ;  /* 0x0000000104097824 */ /* 0x000fca00008e0608 */
[----:B------:R-:W1:Y:S01]  /*15d0*/  SHFL.DOWN PT, R4, R9, 0x8, R7 ;  /* 0x0900000009047989 */ /* 0x000e6200000e0007 */
[----:B0-----:R-:W-:-:S04]  /*15e0*/  SEL R3, R3, RZ, !P0 ;  /* 0x000000ff03037207 */ /* 0x001fc80004000000 */
[----:B------:R-:W-:Y:S02]  /*15f0*/  IADD3 R6, P1, PT, R3, R10, RZ ;  /* 0x0000000a03067210 */ /* 0x000fe40007f3e0ff */
[----:B-1----:R-:W-:-:S03]  /*1600*/  SEL R4, R4, RZ, !P0 ;  /* 0x000000ff04047207 */ /* 0x002fc60004000000 */
[----:B------:R-:W0:Y:S01]  /*1610*/  SHFL.DOWN PT, R3, R6, 0x10, R7 ;  /* 0x0a00000006037989 */ /* 0x000e2200000e0007 */
[----:B------:R-:W-:Y:S02]  /*1620*/  ISETP.GT.AND P0, PT, R2, R7, PT ;  /* 0x000000070200720c */ /* 0x000fe40003f04270 */
[----:B------:R-:W-:Y:S01]  /*1630*/  @!P2 MOV R2, 0x400 ;  /* 0x000004000002a802 */ /* 0x000fe20000000f00 */
[----:B------:R-:W-:Y:S01]  /*1640*/  IMAD.X R8, R4, 0x1, R9, P1 ;  /* 0x0000000104087824 */ /* 0x000fe200008e0609 */
[----:B------:R-:W-:Y:S02]  /*1650*/  @!P2 SHF.R.U32.HI R9, RZ, 0x2, R5 ;  /* 0x00000002ff09a819 */ /* 0x000fe40000011605 */
[----:B--2---:R-:W-:Y:S02]  /*1660*/  @!P2 LEA R10, R11, R2, 0x18 ;  /* 0x000000020b0aa211 */ /* 0x004fe400078ec0ff */
[----:B------:R-:W1:Y:S01]  /*1670*/  SHFL.DOWN PT, R4, R8, 0x10, R7 ;  /* 0x0a00000008047989 */ /* 0x000e6200000e0007 */
[----:B------:R-:W-:-:S05]  /*1680*/  @!P2 LOP3.LUT R9, R9, 0xf8, RZ, 0xc0, !PT ;  /* 0x000000f80909a812 */ /* 0x000fca00078ec0ff */
[----:B------:R-:W-:Y:S01]  /*1690*/  @!P2 IMAD.IADD R9, R9, 0x1, R10 ;  /* 0x000000010909a824 */ /* 0x000fe200078e020a */
[----:B0-----:R-:W-:-:S04]  /*16a0*/  SEL R3, R3, RZ, !P0 ;  /* 0x000000ff03037207 */ /* 0x001fc80004000000 */
[----:B------:R-:W-:Y:S02]  /*16b0*/  IADD3 R2, P1, PT, R3, R6, RZ ;  /* 0x0000000603027210 */ /* 0x000fe40007f3e0ff */
[----:B-1----:R-:W-:-:S05]  /*16c0*/  SEL R4, R4, RZ, !P0 ;  /* 0x000000ff04047207 */ /* 0x002fca0004000000 */
[----:B------:R-:W-:-:S05]  /*16d0*/  IMAD.X R3, R4, 0x1, R8, P1 ;  /* 0x0000000104037824 */ /* 0x000fca00008e0608 */
[----:B------:R0:W-:Y:S01]  /*16e0*/  @!P2 STS.64 [R9+0x10], R2 ;  /* 0x000010020900a388 */ /* 0x0001e20000000a00 */
[----:B------:R-:W-:Y:S06]  /*16f0*/  BAR.SYNC.DEFER_BLOCKING 0x0 ;  /* 0x0000000000007b1d */ /* 0x000fec0000010000 */
[----:B------:R-:W-:Y:S05]  /*1700*/  @P5 BRA `(.L_x_365) ;  /* 0x0000001c00785947 */ /* 0x000fea0003800000 */
[----:B------:R-:W1:Y:S01]  /*1710*/  S2UR UR5, SR_CgaCtaId ;  /* 0x00000000000579c3 */ /* 0x000e620000008800 */
[----:B------:R-:W-:Y:S01]  /*1720*/  UMOV UR4, 0x400 ;  /* 0x0000040000047882 */ /* 0x000fe20000000000 */
[C---:B------:R-:W-:Y:S02]  /*1730*/  ISETP.GT.U32.AND P0, PT, R0.reuse, 0x20, PT ;  /* 0x000000200000780c */ /* 0x040fe40003f04070 */
[----:B------:R-:W-:Y:S02]  /*1740*/  ISETP.GT.U32.AND P1, PT, R0, 0x40, PT ;  /* 0x000000400000780c */ /* 0x000fe40003f24070 */
[----:B------:R-:W-:Y:S02]  /*1750*/  ISETP.GT.U32.AND.EX P0, PT, R16, RZ, PT, P0 ;  /* 0x000000ff1000720c */ /* 0x000fe40003f04100 */
[----:B------:R-:W-:Y:S02]  /*1760*/  ISETP.GT.U32.AND P2, PT, R0, 0x60, PT ;  /* 0x000000600000780c */ /* 0x000fe40003f44070 */
[----:B------:R-:W-:-:S02]  /*1770*/  ISETP.GT.U32.AND.EX P1, PT, R16, RZ, PT, P1 ;  /* 0x000000ff1000720c */ /* 0x000fc40003f24110 */
[----:B------:R-:W-:-:S04]  /*1780*/  ISETP.GT.U32.AND P6, PT, R0, 0x140, PT ;  /* 0x000001400000780c */ /* 0x000fc80003fc4070 */
[----:B------:R-:W-:Y:S01]  /*1790*/  ISETP.GT.U32.AND.EX P6, PT, R16, RZ, PT, P6 ;  /* 0x000000ff1000720c */ /* 0x000fe20003fc4160 */
[----:B-1----:R-:W-:-:S09]  /*17a0*/  ULEA UR4, UR5, UR4, 0x18 ;  /* 0x0000000405047291 */ /* 0x002fd2000f8ec0ff */
[----:B------:R-:W1:Y:S04]  /*17b0*/  LDS.64 R18, [UR4+0x18] ;  /* 0x00001804ff127984 */ /* 0x000e680008000a00 */
[----:B------:R-:W2:Y:S04]  /*17c0*/  LDS.128 R20, [UR4+0x20] ;  /* 0x00002004ff147984 */ /* 0x000ea80008000c00 */
[----:B------:R-:W3:Y:S04]  /*17d0*/  LDS.128 R4, [UR4+0x30] ;  /* 0x00003004ff047984 */ /* 0x000ee80008000c00 */
[----:B0-----:R-:W0:Y:S04]  /*17e0*/  LDS.128 R8, [UR4+0x40] ;  /* 0x00004004ff087984 */ /* 0x001e280008000c00 */
[----:B------:R-:W4:Y:S01]  /*17f0*/  LDS.128 R12, [UR4+0x50] ;  /* 0x00005004ff0c7984 */ /* 0x000f220008000c00 */
[----:B-1----:R-:W-:-:S02]  /*1800*/  SEL R18, R18, RZ, P0 ;  /* 0x000000ff12127207 */ /* 0x002fc40000000000 */
[----:B------:R-:W-:Y:S02]  /*1810*/  SEL R29, R19, RZ, P0 ;  /* 0x000000ff131d7207 */ /* 0x000fe40000000000 */
[----:B------:R-:W-:Y:S02]  /*1820*/  ISETP.GT.U32.AND.EX P0, PT, R16, RZ, PT, P2 ;  /* 0x000000ff1000720c */ /* 0x000fe40003f04120 */
[----:B--2---:R-:W-:Y:S02]  /*1830*/  SEL R17, R20, RZ, P1 ;  /* 0x000000ff14117207 */ /* 0x004fe40000800000 */
[----:B------:R-:W-:Y:S02]  /*1840*/  SEL R24, R21, RZ, P1 ;  /* 0x000000ff15187207 */ /* 0x000fe40000800000 */
[----:B------:R-:W-:Y:S02]  /*1850*/  ISETP.GT.U32.AND P1, PT, R0, 0x80, PT ;  /* 0x000000800000780c */ /* 0x000fe40003f24070 */
[----:B------:R-:W-:-:S02]  /*1860*/  SEL R19, R22, RZ, P0 ;  /* 0x000000ff16137207 */ /* 0x000fc40000000000 */
[----:B------:R-:W-:Y:S02]  /*1870*/  SEL R28, R23, RZ, P0 ;  /* 0x000000ff171c7207 */ /* 0x000fe40000000000 */
[----:B------:R-:W-:Y:S01]  /*1880*/  IADD3 R18, P2, P3, R17, R18, R2 ;  /* 0x0000001211127210 */ /* 0x000fe20007b5e002 */
[----:B------:R-:W1:Y:S01]  /*1890*/  LDS.128 R20, [UR4+0x60] ;  /* 0x00006004ff147984 */ /* 0x000e620008000c00 */
[----:B------:R-:W-:Y:S02]  /*18a0*/  ISETP.GT.U32.AND.EX P0, PT, R16, RZ, PT, P1 ;  /* 0x000000ff1000720c */ /* 0x000fe40003f04110 */
[----:B------:R-:W-:Y:S02]  /*18b0*/  ISETP.GT.U32.AND P1, PT, R0, 0xa0, PT ;  /* 0x000000a00000780c */ /* 0x000fe40003f24070 */
[----:B------:R-:W-:Y:S02]  /*18c0*/  IADD3.X R29, PT, PT, R24, R29, R3, P2, P3 ;  /* 0x0000001d181d7210 */ /* 0x000fe400017e6403 */
[----:B---3--:R-:W-:Y:S01]  /*18d0*/  SEL R2, R4, RZ, P0 ;  /* 0x000000ff04027207 */ /* 0x008fe20000000000 */
[----:B------:R-:W2:Y:S01]  /*18e0*/  LDS.128 R24, [UR4+0x70] ;  /* 0x00007004ff187984 */ /* 0x000ea20008000c00 */
[----:B------:R-:W-:-:S02]  /*18f0*/  SEL R17, R5, RZ, P0 ;  /* 0x000000ff05117207 */ /* 0x000fc40000000000 */
[----:B------:R-:W-:Y:S02]  /*1900*/  ISETP.GT.U32.AND.EX P0, PT, R16, RZ, PT, P1 ;  /* 0x000000ff1000720c */ /* 0x000fe40003f04110 */
[----:B------:R-:W-:Y:S02]  /*1910*/  IADD3 R2, P2, P3, R2, R18, R19 ;  /* 0x0000001202027210 */ /* 0x000fe40007b5e013 */
[----:B------:R-:W-:Y:S02]  /*1920*/  SEL R3, R6, RZ, P0 ;  /* 0x000000ff06037207 */ /* 0x000fe40000000000 */
[----:B------:R-:W-:Y:S02]  /*1930*/  SEL R18, R7, RZ, P0 ;  /* 0x000000ff07127207 */ /* 0x000fe40000000000 */
[----:B------:R-:W3:Y:S01]  /*1940*/  LDS.128 R4, [UR4+0x80] ;  /* 0x00008004ff047984 */ /* 0x000ee20008000c00 */
[----:B------:R-:W-:Y:S02]  /*1950*/  ISETP.GT.U32.AND P1, PT, R0, 0xc0, PT ;  /* 0x000000c00000780c */ /* 0x000fe40003f24070 */
[----:B------:R-:W-:-:S02]  /*1960*/  IADD3.X R17, PT, PT, R17, R29, R28, P2, P3 ;  /* 0x0000001d11117210 */ /* 0x000fc400017e641c */
[----:B------:R-:W-:Y:S02]  /*1970*/  ISETP.GT.U32.AND.EX P0, PT, R16, RZ, PT, P1 ;  /* 0x000000ff1000720c */ /* 0x000fe40003f04110 */
[C---:B------:R-:W-:Y:S02]  /*1980*/  ISETP.GT.U32.AND P1, PT, R0.reuse, 0xe0, PT ;  /* 0x000000e00000780c */ /* 0x040fe40003f24070 */
[----:B------:R-:W-:Y:S02]  /*1990*/  ISETP.GT.U32.AND P2, PT, R0, 0x100, PT ;  /* 0x000001000000780c */ /* 0x000fe40003f44070 */
[----:B0-----:R-:W-:Y:S02]  /*19a0*/  SEL R8, R8, RZ, P0 ;  /* 0x000000ff08087207 */ /* 0x001fe40000000000 */
[----:B------:R-:W-:Y:S02]  /*19b0*/  SEL R9, R9, RZ, P0 ;  /* 0x000000ff09097207 */ /* 0x000fe40000000000 */
[----:B------:R-:W-:-:S02]  /*19c0*/  ISETP.GT.U32.AND.EX P0, PT, R16, RZ, PT, P1 ;  /* 0x000000ff1000720c */ /* 0x000fc40003f04110 */
[----:B------:R-:W-:Y:S02]  /*19d0*/  ISETP.GT.U32.AND.EX P1, PT, R16, RZ, PT, P2 ;  /* 0x000000ff1000720c */ /* 0x000fe40003f24120 */
[----:B------:R-:W-:Y:S02]  /*19e0*/  ISETP.GT.U32.AND P2, PT, R0, 0x120, PT ;  /* 0x000001200000780c */ /* 0x000fe40003f44070 */
[----:B------:R-:W-:Y:S02]  /*19f0*/  IADD3 R8, P3, P4, R8, R2, R3 ;  /* 0x0000000208087210 */ /* 0x000fe40007c7e003 */
[----:B------:R-:W-:Y:S02]  /*1a00*/  SEL R3, R10, RZ, P0 ;  /* 0x000000ff0a037207 */ /* 0x000fe40000000000 */
[----:B----4-:R-:W-:Y:S02]  /*1a10*/  SEL R2, R12, RZ, P1 ;  /* 0x000000ff0c027207 */ /* 0x010fe40000800000 */
[----:B------:R-:W-:-:S02]  /*1a20*/  SEL R11, R11, RZ, P0 ;  /* 0x000000ff0b0b7207 */ /* 0x000fc40000000000 */
[----:B------:R-:W-:Y:S02]  /*1a30*/  ISETP.GT.U32.AND.EX P0, PT, R16, RZ, PT, P2 ;  /* 0x000000ff1000720c */ /* 0x000fe40003f04120 */
[----:B------:R-:W-:Y:S02]  /*1a40*/  SEL R10, R13, RZ, P1 ;  /* 0x000000ff0d0a7207 */ /* 0x000fe40000800000 */
[----:B------:R-:W-:Y:S02]  /*1a50*/  IADD3.X R12, PT, PT, R9, R17, R18, P3, P4 ;  /* 0x00000011090c7210 */ /* 0x000fe40001fe8412 */
[----:B------:R-:W-:Y:S02]  /*1a60*/  IADD3 R2, P1, P2, R2, R8, R3 ;  /* 0x0000000802027210 */ /* 0x000fe40007a3e003 */
[----:B------:R-:W-:Y:S02]  /*1a70*/  ISETP.GT.U32.AND P4, PT, R0, 0x160, PT ;  /* 0x000001600000780c */ /* 0x000fe40003f84070 */
[----:B------:R-:W-:-:S02]  /*1a80*/  SEL R9, R14, RZ, P0 ;  /* 0x000000ff0e097207 */ /* 0x000fc40000000000 */
[----:B------:R-:W-:Y:S02]  /*1a90*/  SEL R15, R15, RZ, P0 ;  /* 0x000000ff0f0f7207 */ /* 0x000fe40000000000 */
[----:B------:R-:W-:Y:S02]  /*1aa0*/  ISETP.GT.U32.AND P0, PT, R0, 0x180, PT ;  /* 0x000001800000780c */ /* 0x000fe40003f04070 */
[----:B------:R-:W-:Y:S02]  /*1ab0*/  IADD3.X R10, PT, PT, R10, R12, R11, P1, P2 ;  /* 0x0000000c0a0a7210 */ /* 0x000fe40000fe440b */
[C---:B------:R-:W-:Y:S02]  /*1ac0*/  ISETP.GT.U32.AND P3, PT, R0.reuse, 0x1a0, PT ;  /* 0x000001a00000780c */ /* 0x040fe40003f64070 */
[C---:B------:R-:W-:Y:S02]  /*1ad0*/  ISETP.GT.U32.AND P1, PT, R0.reuse, 0x1c0, PT ;  /* 0x000001c00000780c */ /* 0x040fe40003f24070 */
[----:B------:R-:W-:-:S02]  /*1ae0*/  ISETP.GT.U32.AND P2, PT, R0, 0x1e0, PT ;  /* 0x000001e00000780c */ /* 0x000fc40003f44070 */
[----:B------:R-:W-:Y:S02]  /*1af0*/  ISETP.GT.U32.AND.EX P4, PT, R16, RZ, PT, P4 ;  /* 0x000000ff1000720c */ /* 0x000fe40003f84140 */
[----:B-1----:R-:W-:Y:S02]  /*1b00*/  SEL R0, R20, RZ, P6 ;  /* 0x000000ff14007207 */ /* 0x002fe40003000000 */
[----:B------:R-:W-:Y:S02]  /*1b10*/  ISETP.GT.U32.AND.EX P0, PT, R16, RZ, PT, P0 ;  /* 0x000000ff1000720c */ /* 0x000fe40003f04100 */
[----:B------:R-:W-:Y:S02]  /*1b20*/  SEL R8, R21, RZ, P6 ;  /* 0x000000ff15087207 */ /* 0x000fe40003000000 */
[----:B------:R-:W-:Y:S02]  /*1b30*/  SEL R3, R22, RZ, P4 ;  /* 0x000000ff16037207 */ /* 0x000fe40002000000 */
[----:B------:R-:W-:-:S02]  /*1b40*/  SEL R23, R23, RZ, P4 ;  /* 0x000000ff17177207 */ /* 0x000fc40002000000 */
[----:B------:R-:W-:Y:S02]  /*1b50*/  IADD3 R0, P6, P4, R0, R2, R9 ;  /* 0x0000000200007210 */ /* 0x000fe40007cde009 */
[----:B--2---:R-:W-:Y:S02]  /*1b60*/  SEL R2, R24, RZ, P0 ;  /* 0x000000ff18027207 */ /* 0x004fe40000000000 */
[C---:B------:R-:W-:Y:S02]  /*1b70*/  ISETP.GT.U32.AND.EX P3, PT, R16.reuse, RZ, PT, P3 ;  /* 0x000000ff1000720c */ /* 0x040fe40003f64130 */
[----:B------:R-:W-:Y:S02]  /*1b80*/  ISETP.GT.U32.AND.EX P1, PT, R16, RZ, PT, P1 ;  /* 0x000000ff1000720c */ /* 0x000fe40003f24110 */
[----:B------:R-:W-:Y:S02]  /*1b90*/  IADD3.X R8, PT, PT, R8, R10, R15, P6, P4 ;  /* 0x0000000a08087210 */ /* 0x000fe400037e840f */
[----:B------:R-:W-:-:S02]  /*1ba0*/  IADD3 R2, P6, P4, R2, R0, R3 ;  /* 0x0000000002027210 */ /* 0x000fc40007cde003 */
[----:B------:R-:W-:Y:S02]  /*1bb0*/  SEL R0, R26, RZ, P3 ;  /* 0x000000ff1a007207 */ /* 0x000fe40001800000 */
[----:B---3--:R-:W-:Y:S02]  /*1bc0*/  SEL R3, R4, RZ, P1 ;  /* 0x000000ff04037207 */ /* 0x008fe40000800000 */
[----:B------:R-:W-:Y:S02]  /*1bd0*/  ISETP.GT.U32.AND.EX P2, PT, R16, RZ, PT, P2 ;  /* 0x000000ff1000720c */ /* 0x000fe40003f44120 */
        /* <DEDUP_REMOVED lines=11> */
.L_x_351:
[----:B------:R-:W0:Y:S01]  /*1c90*/  S2R R4, SR_TID.X ;  /* 0x0000000000047919 */ /* 0x000e220000002100 */
[----:B------:R-:W0:Y:S02]  /*1ca0*/  LDC.64 R2, c[0x0][0x380] ;  /* 0x0000e000ff027b82 */ /* 0x000e240000000a00 */
[----:B0-----:R-:W-:-:S05]  /*1cb0*/  IMAD.WIDE.U32 R2, R4, 0x4, R2 ;  /* 0x0000000404027825 */ /* 0x001fca00078e0002 */
[----:B------:R-:W2:Y:S04]  /*1cc0*/  LDG.E R5, desc[UR6][R2.64] ;  /* 0x0000000602057981 */ /* 0x000ea8000c1e1900 */
[----:B------:R-:W3:Y:S04]  /*1cd0*/  LDG.E R6, desc[UR6][R2.64+0x800] ;  /* 0x0008000602067981 */ /* 0x000ee8000c1e1900 */
[----:B------:R-:W4:Y:S04]  /*1ce0*/  LDG.E R7, desc[UR6][R2.64+0x1000] ;  /* 0x0010000602077981 */ /* 0x000f28000c1e1900 */
[----:B------:R-:W5:Y:S04]  /*1cf0*/  LDG.E R8, desc[UR6][R2.64+0x1800] ;  /* 0x0018000602087981 */ /* 0x000f68000c1e1900 */
[----:B------:R-:W5:Y:S04]  /*1d00*/  LDG.E R10, desc[UR6][R2.64+0x2800] ;  /* 0x00280006020a7981 */ /* 0x000f68000c1e1900 */
[----:B------:R-:W5:Y:S04]  /*1d10*/  LDG.E R9, desc[UR6][R2.64+0x2000] ;  /* 0x0020000602097981 */ /* 0x000f68000c1e1900 */
[----:B------:R-:W5:Y:S01]  /*1d20*/  LDG.E R11, desc[UR6][R2.64+0x3000] ;  /* 0x00300006020b7981 */ /* 0x000f62000c1e1900 */
[----:B--2---:R-:W-:-:S02]  /*1d30*/  LOP3.LUT R5, R5, 0x80000001, RZ, 0xc0, !PT ;  /* 0x8000000105057812 */ /* 0x004fc400078ec0ff */
[----:B---3--:R-:W-:Y:S02]  /*1d40*/  LOP3.LUT R6, R6, 0x80000001, RZ, 0xc0, !PT ;  /* 0x8000000106067812 */ /* 0x008fe400078ec0ff */
[----:B----4-:R-:W-:Y:S02]  /*1d50*/  LOP3.LUT R7, R7, 0x80000001, RZ, 0xc0, !PT ;  /* 0x8000000107077812 */ /* 0x010fe400078ec0ff */
[----:B------:R-:W-:Y:S02]  /*1d60*/  ISETP.NE.AND P0, PT, R5, 0x1, PT ;  /* 0x000000010500780c */ /* 0x000fe40003f05270 */
        /* <DEDUP_REMOVED lines=8> */
[----:B------:R-:W-:-:S02]  /*1df0*/  IADD3 R6, P3, P4, R6, R5, R7 ;  /* 0x0000000506067210 */ /* 0x000fc40007c7e007 */
[----:B------:R-:W-:Y:S02]  /*1e00*/  LOP3.LUT R9, R9, 0x80000001, RZ, 0xc0, !PT ;  /* 0x8000000109097812 */ /* 0x000fe400078ec0ff */
[----:B------:R-:W-:Y:S02]  /*1e10*/  SEL R7, RZ, 0x1, P0 ;  /* 0x00000001ff077807 */ /* 0x000fe40000000000 */
[----:B------:R-:W-:Y:S02]  /*1e20*/  ISETP.NE.AND P0, PT, R10, 0x1, PT ;  /* 0x000000010a00780c */ /* 0x000fe40003f05270 */
[----:B------:R-:W-:Y:S02]  /*1e30*/  IADD3 R8, P5, PT, R0, -0xe00, RZ ;  /* 0xfffff20000087810 */ /* 0x000fe40007fbe0ff */
[----:B------:R-:W-:Y:S02]  /*1e40*/  ISETP.NE.AND P1, PT, R9, 0x1, PT ;  /* 0x000000010900780c */ /* 0x000fe40003f25270 */
[----:B------:R-:W-:-:S02]  /*1e50*/  SEL R9, RZ, 0x1, P0 ;  /* 0x00000001ff097807 */ /* 0x000fc40000000000 */
[----:B------:R-:W-:Y:S02]  /*1e60*/  ISETP.GE.U32.AND P0, PT, R8, 0xe00, PT ;  /* 0x00000e000800780c */ /* 0x000fe40003f06070 */
[----:B------:R-:W-:Y:S02]  /*1e70*/  IADD3.X R12, PT, PT, R16, -0x1, RZ, P5, !PT ;  /* 0xffffffff100c7810 */ /* 0x000fe40002ffe4ff */
[----:B------:R-:W-:Y:S02]  /*1e80*/  LOP3.LUT R11, R11, 0x80000001, RZ, 0xc0, !PT ;  /* 0x800000010b0b7812 */ /* 0x000fe400078ec0ff */
[----:B------:R-:W-:Y:S02]  /*1e90*/  ISETP.GE.U32.AND.EX P0, PT, R12, RZ, PT, P0 ;  /* 0x000000ff0c00720c */ /* 0x000fe40003f06100 */
[----:B------:R-:W-:Y:S02]  /*1ea0*/  SEL R5, RZ, 0x1, P1 ;  /* 0x00000001ff057807 */ /* 0x000fe40000800000 */
[----:B------:R-:W-:-:S02]  /*1eb0*/  ISETP.NE.AND P6, PT, R11, 0x1, PT ;  /* 0x000000010b00780c */ /* 0x000fc40003fc5270 */
[----:B------:R-:W-:Y:S02]  /*1ec0*/  IADD3 R6, P1, P2, R5, R6, R7 ;  /* 0x0000000605067210 */ /* 0x000fe40007a3e007 */
[----:B------:R-:W-:Y:S02]  /*1ed0*/  SEL R7, RZ, 0x1, P6 ;  /* 0x00000001ff077807 */ /* 0x000fe40003000000 */
[----:B------:R-:W-:Y:S02]  /*1ee0*/  IADD3.X R5, PT, PT, RZ, RZ, RZ, P3, P4 ;  /* 0x000000ffff057210 */ /* 0x000fe40001fe84ff */
[----:B------:R-:W-:Y:S02]  /*1ef0*/  IADD3 R6, P3, P4, R7, R6, R9 ;  /* 0x0000000607067210 */ /* 0x000fe40007c7e009 */
[----:B------:R-:W-:Y:S01]  /*1f00*/  IADD3.X R5, PT, PT, RZ, R5, RZ, P1, P2 ;  /* 0x00000005ff057210 */ /* 0x000fe20000fe44ff */
[----:B------:R-:W-:Y:S02]  /*1f10*/  IMAD.MOV.U32 R7, RZ, RZ, 0xe00 ;  /* 0x00000e00ff077424 */ /* 0x000fe400078e00ff */
[----:B------:R-:W-:Y:S01]  /*1f20*/  IMAD.MOV.U32 R9, RZ, RZ, RZ ;  /* 0x000000ffff097224 */ /* 0x000fe200078e00ff */
[----:B------:R-:W-:Y:S01]  /*1f30*/  IADD3.X R5, PT, PT, RZ, R5, RZ, P3, P4 ;  /* 0x00000005ff057210 */ /* 0x000fe20001fe84ff */
[----:B------:R-:W-:Y:S06]  /*1f40*/  @!P0 BRA `(.L_x_366) ;  /* 0x0000000000d48947 */ /* 0x000fec0003800000 */
[----:B------:R-:W0:Y:S01]  /*1f50*/  LDC.64 R10, c[0x0][0x398] ;  /* 0x0000e600ff0a7b82 */ /* 0x000e220000000a00 */
[----:B------:R-:W-:Y:S02]  /*1f60*/  IMAD.MOV.U32 R7, RZ, RZ, 0xe00 ;  /* 0x00000e00ff077424 */ /* 0x000fe400078e00ff */
[----:B------:R-:W-:-:S07]  /*1f70*/  IMAD.MOV.U32 R9, RZ, RZ, RZ ;  /* 0x000000ffff097224 */ /* 0x000fce00078e00ff */
.L_x_368:
[----:B------:R-:W-:-:S04]  /*1f80*/  LEA R14, P0, R7, R2, 0x2 ;  /* 0x00000002070e7211 */ /* 0x000fc800078010ff */
[----:B------:R-:W-:-:S05]  /*1f90*/  LEA.HI.X R15, R7, R3, R9, 0x2, P0 ;  /* 0x00000003070f7211 */ /* 0x000fca00000f1409 */
[----:B------:R-:W2:Y:S04]  /*1fa0*/  LDG.E R0, desc[UR6][R14.64] ;  /* 0x000000060e007981 */ /* 0x000ea8000c1e1900 */
[----:B------:R-:W3:Y:S04]  /*1fb0*/  LDG.E R16, desc[UR6][R14.64+0x800] ;  /* 0x000800060e107981 */ /* 0x000ee8000c1e1900 */
[----:B------:R-:W4:Y:S04]  /*1fc0*/  LDG.E R17, desc[UR6][R14.64+0x1000] ;  /* 0x001000060e117981 */ /* 0x000f28000c1e1900 */
[----:B------:R-:W5:Y:S04]  /*1fd0*/  LDG.E R18, desc[UR6][R14.64+0x1800] ;  /* 0x001800060e127981 */ /* 0x000f68000c1e1900 */
[----:B------:R-:W5:Y:S04]  /*1fe0*/  LDG.E R19, desc[UR6][R14.64+0x2000] ;  /* 0x002000060e137981 */ /* 0x000f68000c1e1900 */
[----:B------:R-:W5:Y:S04]  /*1ff0*/  LDG.E R20, desc[UR6][R14.64+0x2800] ;  /* 0x002800060e147981 */ /* 0x000f68000c1e1900 */
[----:B------:R1:W5:Y:S01]  /*2000*/  LDG.E R21, desc[UR6][R14.64+0x3000] ;  /* 0x003000060e157981 */ /* 0x000362000c1e1900 */
[----:B--2---:R-:W-:Y:S01]  /*2010*/  LOP3.LUT R13, R0, 0x80000001, RZ, 0xc0, !PT ;  /* 0x80000001000d7812 */ /* 0x004fe200078ec0ff */
[----:B0-----:R-:W-:Y:S01]  /*2020*/  IMAD.MOV.U32 R0, RZ, RZ, R10 ;  /* 0x000000ffff007224 */ /* 0x001fe200078e000a */
[----:B---3--:R-:W-:-:S02]  /*2030*/  LOP3.LUT R16, R16, 0x80000001, RZ, 0xc0, !PT ;  /* 0x8000000110107812 */ /* 0x008fc400078ec0ff */
[----:B------:R-:W-:Y:S02]  /*2040*/  ISETP.NE.AND P0, PT, R13, 0x1, PT ;  /* 0x000000010d00780c */ /* 0x000fe40003f05270 */
[----:B------:R-:W-:Y:S02]  /*2050*/  ISETP.NE.AND P1, PT, R16, 0x1, PT ;  /* 0x000000011000780c */ /* 0x000fe40003f25270 */
[----:B----4-:R-:W-:Y:S02]  /*2060*/  LOP3.LUT R17, R17, 0x80000001, RZ, 0xc0, !PT ;  /* 0x8000000111117812 */ /* 0x010fe400078ec0ff */
[----:B-----5:R-:W-:Y:S02]  /*2070*/  LOP3.LUT R18, R18, 0x80000001, RZ, 0xc0, !PT ;  /* 0x8000000112127812 */ /* 0x020fe400078ec0ff */
[----:B------:R-:W-:Y:S02]  /*2080*/  IADD3 R13, P3, PT, -R7, R0, RZ ;  /* 0x00000000070d7210 */ /* 0x000fe40007f7e1ff */
[----:B------:R-:W-:-:S02]  /*2090*/  LOP3.LUT R19, R19, 0x80000001, RZ, 0xc0, !PT ;  /* 0x8000000113137812 */ /* 0x000fc400078ec0ff */
[----:B------:R-:W-:Y:S02]  /*20a0*/  SEL R16, RZ, 0x1, P0 ;  /* 0x00000001ff107807 */ /* 0x000fe40000000000 */
[----:B------:R-:W-:Y:S02]  /*20b0*/  SEL R23, RZ, 0x1, P1 ;  /* 0x00000001ff177807 */ /* 0x000fe40000800000 */
[----:B------:R-:W-:Y:S02]  /*20c0*/  ISETP.NE.AND P5, PT, R17, 0x1, PT ;  /* 0x000000011100780c */ /* 0x000fe40003fa5270 */
[----:B------:R-:W-:Y:S02]  /*20d0*/  ISETP.NE.AND P6, PT, R18, 0x1, PT ;  /* 0x000000011200780c */ /* 0x000fe40003fc5270 */
[----:B------:R-:W-:Y:S02]  /*20e0*/  LOP3.LUT R20, R20, 0x80000001, RZ, 0xc0, !PT ;  /* 0x8000000114147812 */ /* 0x000fe400078ec0ff */
[----:B------:R-:W-:-:S02]  /*20f0*/  ISETP.GE.U32.AND P0, PT, R13, 0xe00, PT ;  /* 0x00000e000d00780c */ /* 0x000fc40003f06070 */
[----:B------:R-:W-:Y:S02]  /*2100*/  ISETP.NE.AND P4, PT, R19, 0x1, PT ;  /* 0x000000011300780c */ /* 0x000fe40003f85270 */
[----:B------:R-:W-:Y:S01]  /*2110*/  IADD3 R6, P2, P1, R23, R6, R16 ;  /* 0x0000000617067210 */ /* 0x000fe2000795e010 */
[----:B------:R-:W-:Y:S01]  /*2120*/  IMAD.MOV.U32 R16, RZ, RZ, R11 ;  /* 0x000000ffff107224 */ /* 0x000fe200078e000b */
[----:B-1----:R-:W-:Y:S02]  /*2130*/  SEL R15, RZ, 0x1, P5 ;  /* 0x00000001ff0f7807 */ /* 0x002fe40002800000 */
[----:B------:R-:W-:Y:S02]  /*2140*/  SEL R13, RZ, 0x1, P6 ;  /* 0x00000001ff0d7807 */ /* 0x000fe40003000000 */
[----:B------:R-:W-:Y:S02]  /*2150*/  ISETP.NE.AND P6, PT, R20, 0x1, PT ;  /* 0x000000011400780c */ /* 0x000fe40003fc5270 */
[----:B------:R-:W-:-:S02]  /*2160*/  SEL R14, RZ, 0x1, P4 ;  /* 0x00000001ff0e7807 */ /* 0x000fc40002000000 */
[----:B------:R-:W-:Y:S02]  /*2170*/  IADD3 R6, P4, P5, R13, R6, R15 ;  /* 0x000000060d067210 */ /* 0x000fe40007d9e00f */
[----:B------:R-:W-:Y:S02]  /*2180*/  SEL R13, RZ, 0x1, P6 ;  /* 0x00000001ff0d7807 */ /* 0x000fe40003000000 */
[----:B------:R-:W-:Y:S02]  /*2190*/  IADD3.X R5, PT, PT, RZ, R5, RZ, P2, P1 ;  /* 0x00000005ff057210 */ /* 0x000fe400017e24ff */
[----:B------:R-:W-:Y:S01]  /*21a0*/  IADD3 R6, P1, P2, R13, R6, R14 ;  /* 0x000000060d067210 */ /* 0x000fe20007a3e00e */
[----:B------:R-:W-:Y:S01]  /*21b0*/  IMAD.X R14, R16, 0x1, ~R9, P3 ;  /* 0x00000001100e7824 */ /* 0x000fe200018e0e09 */
[----:B------:R-:W-:Y:S02]  /*21c0*/  LOP3.LUT R21, R21, 0x80000001, RZ, 0xc0, !PT ;  /* 0x8000000115157812 */ /* 0x000fe400078ec0ff */
[----:B------:R-:W-:-:S02]  /*21d0*/  IADD3.X R5, PT, PT, RZ, R5, RZ, P4, P5 ;  /* 0x00000005ff057210 */ /* 0x000fc400027ea4ff */
[----:B------:R-:W-:Y:S02]  /*21e0*/  ISETP.GE.U32.AND.EX P0, PT, R14, RZ, PT, P0 ;  /* 0x000000ff0e00720c */ /* 0x000fe40003f06100 */
[----:B------:R-:W-:Y:S02]  /*21f0*/  ISETP.NE.AND P6, PT, R21, 0x1, PT ;  /* 0x000000011500780c */ /* 0x000fe40003fc5270 */
[----:B------:R-:W-:Y:S02]  /*2200*/  IADD3.X R5, PT, PT, RZ, R5, RZ, P1, P2 ;  /* 0x00000005ff057210 */ /* 0x000fe40000fe44ff */
[----:B------:R-:W-:-:S04]  /*2210*/  SEL R13, RZ, 0x1, P6 ;  /* 0x00000001ff0d7807 */ /* 0x000fc80003000000 */
[----:B------:R-:W-:-:S05]  /*2220*/  IADD3 R6, P3, PT, R6, R13, RZ ;  /* 0x0000000d06067210 */ /* 0x000fca0007f7e0ff */
[----:B------:R-:W-:Y:S01]  /*2230*/  IMAD.X R5, RZ, RZ, R5, P3 ;  /* 0x000000ffff057224 */ /* 0x000fe200018e0605 */
[----:B------:R-:W-:Y:S07]  /*2240*/  @!P0 BRA `(.L_x_367) ;  /* 0x0000000c00808947 */ /* 0x000fee0003800000 */
[----:B------:R-:W-:-:S05]  /*2250*/  IADD3 R7, P0, PT, R7, 0xe00, RZ ;  /* 0x00000e0007077810 */ /* 0x000fca0007f1e0ff */
[----:B------:R-:W-:Y:S01]  /*2260*/  IMAD.X R9, RZ, RZ, R9, P0 ;  /* 0x000000ffff097224 */ /* 0x000fe200000e0609 */
[----:B------:R-:W-:-:S04]  /*2270*/  ISETP.GT.U32.AND P0, PT, R7, R8, PT ;  /* 0x000000080700720c */ /* 0x000fc80003f04070 */
[----:B------:R-:W-:-:S13]  /*2280*/  ISETP.GT.U32.AND.EX P0, PT, R9, R12, PT, P0 ;  /* 0x0000000c0900720c */ /* 0x000fda0003f04100 */
[----:B------:R-:W-:Y:S05]  /*2290*/  @!P0 BRA `(.L_x_368) ;  /* 0xfffffffc00388947 */ /* 0x000fea000383ffff */
.L_x_366:
[----:B------:R-:W-:Y:S01]  /*22a0*/  IMAD.IADD R3, R0, 0x1, -R7 ;  /* 0x0000000100037824 */ /* 0x000fe200078e0a07 */
[----:B------:R-:W-:Y:S01]  /*22b0*/  ISETP.GE.U32.AND P1, PT, R7, R0, PT ;  /* 0x000000000700720c */ /* 0x000fe20003f26070 */
[----:B------:R-:W-:Y:S03]  /*22c0*/  BSSY.RECONVERGENT B1, `(.L_x_367) ;  /* 0x00000d8000017945 */ /* 0x000fe60003800200 */
[----:B------:R-:W-:-:S04]  /*22d0*/  ISETP.GE.AND P0, PT, R4, R3, PT ;  /* 0x000000030400720c */ /* 0x000fc80003f06270 */
[----:B------:R-:W-:-:S13]  /*22e0*/  ISETP.GE.U32.OR.EX P0, PT, R9, R16, P0, P1 ;  /* 0x000000100900720c */ /* 0x000fda0000706510 */
[----:B------:R-:W-:Y:S05]  /*22f0*/  @P0 BRA `(.L_x_369) ;  /* 0x0000000c00500947 */ /* 0x000fea0003800000 */
[----:B------:R-:W-:Y:S01]  /*2300*/  LOP3.LUT R2, RZ, R4, RZ, 0x33, !PT ;  /* 0x00000004ff027212 */ /* 0x000fe200078e33ff */
[----:B------:R-:W-:Y:S03]  /*2310*/  BSSY.RECONVERGENT B2, `(.L_x_370) ;  /* 0x0000068000027945 */ /* 0x000fe60003800200 */
[----:B------:R-:W-:Y:S01]  /*2320*/  IADD3 R2, PT, PT, -R7, R0, R2 ;  /* 0x0000000007027210 */ /* 0x000fe20007ffe102 */
[----:B------:R-:W-:-:S03]  /*2330*/  IMAD.MOV.U32 R0, RZ, RZ, R4 ;  /* 0x000000ffff007224 */ /* 0x000fc600078e0004 */
[C---:B------:R-:W-:Y:S02]  /*2340*/  ISETP.GE.U32.AND P1, PT, R2.reuse, 0x1e00, PT ;  /* 0x00001e000200780c */ /* 0x040fe40003f26070 */
[----:B------:R-:W-:-:S04]  /*2350*/  LEA.HI R8, R2, 0x1, RZ, 0x17 ;  /* 0x0000000102087811 */ /* 0x000fc800078fb8ff */
[----:B------:R-:W-:-:S04]  /*2360*/  LOP3.LUT R27, R8, 0xf, RZ, 0xc0, !PT ;  /* 0x0000000f081b7812 */ /* 0x000fc800078ec0ff */
[----:B------:R-:W-:-:S03]  /*2370*/  ISETP.NE.AND P0, PT, R27, RZ, PT ;  /* 0x000000ff1b00720c */ /* 0x000fc60003f05270 */
[----:B------:R-:W-:Y:S10]  /*2380*/  @!P1 BRA `(.L_x_371) ;  /* 0x0000000400809947 */ /* 0x000ff40003800000 */
[----:B------:R-:W0:Y:S01]  /*2390*/  LDCU.64 UR4, c[0x0][0x380] ;  /* 0x00007000ff0477ac */ /* 0x000e220008000a00 */
[----:B------:R-:W-:Y:S02]  /*23a0*/  IADD3 R3, P1, PT, R4, R7, RZ ;  /* 0x0000000704037210 */ /* 0x000fe40007f3e0ff */
[----:B------:R-:W-:-:S03]  /*23b0*/  LOP3.LUT R11, R8, 0xfffff0, RZ, 0xc0, !PT ;  /* 0x00fffff0080b7812 */ /* 0x000fc600078ec0ff */
[----:B------:R-:W-:Y:S02]  /*23c0*/  IMAD.X R0, RZ, RZ, R9, P1 ;  /* 0x000000ffff007224 */ /* 0x000fe400008e0609 */
[----:B------:R-:W-:Y:S01]  /*23d0*/  IMAD.MOV R11, RZ, RZ, -R11 ;  /* 0x000000ffff0b7224 */ /* 0x000fe200078e0a0b */
[----:B0-----:R-:W-:-:S04]  /*23e0*/  LEA R2, P2, R3, UR4, 0x2 ;  /* 0x0000000403027c11 */ /* 0x001fc8000f8410ff */
[----:B------:R-:W-:Y:S02]  /*23f0*/  IADD3 R2, P1, PT, R2, 0x4000, RZ ;  /* 0x0000400002027810 */ /* 0x000fe40007f3e0ff */
[----:B------:R-:W-:Y:S01]  /*2400*/  LEA.HI.X R3, R3, UR5, R0, 0x2, P2 ;  /* 0x0000000503037c11 */ /* 0x000fe200090f1400 */
[----:B------:R-:W-:-:S04]  /*2410*/  IMAD.MOV.U32 R0, RZ, RZ, R4 ;  /* 0x000000ffff007224 */ /* 0x000fc800078e0004 */
[----:B------:R-:W-:-:S07]  /*2420*/  IMAD.X R3, RZ, RZ, R3, P1 ;  /* 0x000000ffff037224 */ /* 0x000fce00008e0603 */
.L_x_372:
        /* <DEDUP_REMOVED lines=39> */
[----:B------:R-:W-:Y:S02]  /*26a0*/  IADD3 R21, P3, P4, R21, R22, R6 ;  /* 0x0000001615157210 */ /* 0x000fe40007c7e006 */
[----:B------:R-:W-:Y:S02]  /*26b0*/  LOP3.LUT R19, R19, 0x80000001, RZ, 0xc0, !PT ;  /* 0x8000000113137812 */ /* 0x000fe400078ec0ff */
[----:B------:R-:W-:-:S02]  /*26c0*/  IADD3.X R22, PT, PT, RZ, R5, RZ, P6, P5 ;  /* 0x00000005ff167210 */ /* 0x000fc400037ea4ff */
[----:B------:R-:W-:Y:S02]  /*26d0*/  ISETP.NE.AND P5, PT, R20, 0x1, PT ;  /* 0x000000011400780c */ /* 0x000fe40003fa5270 */
[----:B------:R-:W-:Y:S02]  /*26e0*/  LOP3.LUT R18, R18, 0x80000001, RZ, 0xc0, !PT ;  /* 0x8000000112127812 */ /* 0x000fe400078ec0ff */
[----:B------:R-:W-:Y:S02]  /*26f0*/  ISETP.NE.AND P6, PT, R19, 0x1, PT ;  /* 0x000000011300780c */ /* 0x000fe40003fc5270 */
[----:B------:R-:W-:Y:S02]  /*2700*/  LOP3.LUT R17, R17, 0x80000001, RZ, 0xc0, !PT ;  /* 0x8000000111117812 */ /* 0x000fe400078ec0ff */
[----:B------:R-:W-:Y:S02]  /*2710*/  SEL R6, RZ, 0x1, P5 ;  /* 0x00000001ff067807 */ /* 0x000fe40002800000 */
[----:B------:R-:W-:-:S02]  /*2720*/  ISETP.NE.AND P5, PT, R18, 0x1, PT ;  /* 0x000000011200780c */ /* 0x000fc40003fa5270 */
[----:B------:R-:W-:Y:S02]  /*2730*/  LOP3.LUT R16, R16, 0x80000001, RZ, 0xc0, !PT ;  /* 0x8000000110107812 */ /* 0x000fe400078ec0ff */
[----:B------:R-:W-:Y:S02]  /*2740*/  SEL R5, RZ, 0x1, P6 ;  /* 0x00000001ff057807 */ /* 0x000fe40003000000 */
[----:B------:R-:W-:Y:S02]  /*2750*/  ISETP.NE.AND P6, PT, R17, 0x1, PT ;  /* 0x000000011100780c */ /* 0x000fe40003fc5270 */
[----:B------:R-:W-:Y:S02]  /*2760*/  LOP3.LUT R15, R15, 0x80000001, RZ, 0xc0, !PT ;  /* 0x800000010f0f7812 */ /* 0x000fe400078ec0ff */
[----:B------:R-:W-:Y:S02]  /*2770*/  SEL R17, RZ, 0x1, P5 ;  /* 0x00000001ff117807 */ /* 0x000fe40002800000 */
[----:B------:R-:W-:-:S02]  /*2780*/  ISETP.NE.AND P5, PT, R16, 0x1, PT ;  /* 0x000000011000780c */ /* 0x000fc40003fa5270 */
[----:B------:R-:W-:Y:S02]  /*2790*/  SEL R16, RZ, 0x1, P6 ;  /* 0x00000001ff107807 */ /* 0x000fe40003000000 */
        /* <DEDUP_REMOVED lines=9> */
[----:B------:R-:W-:Y:S02]  /*2830*/  IADD3 R6, P4, P3, R6, R15, R5 ;  /* 0x0000000f06067210 */ /* 0x000fe40007b9e005 */
[----:B------:R-:W-:-:S02]  /*2840*/  IADD3.X R15, PT, PT, RZ, R16, RZ, P1, P2 ;  /* 0x00000010ff0f7210 */ /* 0x000fc40000fe44ff */
[----:B------:R-:W-:Y:S02]  /*2850*/  ISETP.NE.AND P1, PT, R13, 0x1, PT ;  /* 0x000000010d00780c */ /* 0x000fe40003f25270 */
[----:B------:R-:W-:Y:S02]  /*2860*/  ISETP.NE.AND P2, PT, R10, 0x1, PT ;  /* 0x000000010a00780c */ /* 0x000fe40003f45270 */
[----:B------:R-:W-:Y:S02]  /*2870*/  LOP3.LUT R12, R12, 0x80000001, RZ, 0xc0, !PT ;  /* 0x800000010c0c7812 */ /* 0x000fe400078ec0ff */
        /* <DEDUP_REMOVED lines=17> */
.L_x_371:
[----:B------:R-:W-:Y:S05]  /*2990*/  BSYNC.RECONVERGENT B2 ;  /* 0x0000000000027941 */ /* 0x000fea0003800200 */
.L_x_370:
[----:B------:R-:W-:Y:S05]  /*29a0*/  @!P0 BRA `(.L_x_369) ;  /* 0x0000000400a48947 */ /* 0x000fea0003800000 */
[----:B------:R-:W-:Y:S01]  /*29b0*/  ISETP.GE.U32.AND P1, PT, R27, 0x8, PT ;  /* 0x000000081b00780c */ /* 0x000fe20003f26070 */
[----:B------:R-:W-:Y:S01]  /*29c0*/  BSSY.RECONVERGENT B2, `(.L_x_373) ;  /* 0x0000032000027945 */ /* 0x000fe20003800200 */
[----:B------:R-:W-:-:S04]  /*29d0*/  LOP3.LUT R18, R8, 0x7, RZ, 0xc0, !PT ;  /* 0x0000000708127812 */ /* 0x000fc800078ec0ff */
[----:B------:R-:W-:-:S07]  /*29e0*/  ISETP.NE.AND P0, PT, R18, RZ, PT ;  /* 0x000000ff1200720c */ /* 0x000fce0003f05270 */
[----:B------:R-:W-:Y:S06]  /*29f0*/  @!P1 BRA `(.L_x_374) ;  /* 0x0000000000b89947 */ /* 0x000fec0003800000 */
[----:B------:R-:W0:Y:S01]  /*2a00*/  LDCU.64 UR4, c[0x0][0x380] ;  /* 0x00007000ff0477ac */ /* 0x000e220008000a00 */
[----:B------:R-:W-:-:S05]  /*2a10*/  IADD3 R3, P1, PT, R0, R7, RZ ;  /* 0x0000000700037210 */ /* 0x000fca0007f3e0ff */
[----:B------:R-:W-:Y:S01]  /*2a20*/  IMAD.X R10, RZ, RZ, R9, P1 ;  /* 0x000000ffff0a7224 */ /* 0x000fe200008e0609 */
        /* <DEDUP_REMOVED lines=43> */
.L_x_374:
[----:B------:R-:W-:Y:S05]  /*2ce0*/  BSYNC.RECONVERGENT B2 ;  /* 0x0000000000027941 */ /* 0x000fea0003800200 */
.L_x_373:
        /* <DEDUP_REMOVED lines=32> */
.L_x_376:
[----:B------:R-:W-:Y:S05]  /*2ef0*/  BSYNC.RECONVERGENT B2 ;  /* 0x0000000000027941 */ /* 0x000fea0003800200 */
.L_x_375:
[----:B------:R-:W-:Y:S05]  /*2f00*/  @!P0 BRA `(.L_x_369) ;  /* 0x00000000004c8947 */ /* 0x000fea0003800000 */
[----:B------:R-:W0:Y:S01]  /*2f10*/  LDCU.64 UR4, c[0x0][0x380] ;  /* 0x00007000ff0477ac */ /* 0x000e220008000a00 */
[----:B------:R-:W-:Y:S01]  /*2f20*/  IADD3 R7, P0, PT, R0, R7, RZ ;  /* 0x0000000700077210 */ /* 0x000fe20007f1e0ff */
[----:B------:R-:W-:-:S04]  /*2f30*/  IMAD.MOV R0, RZ, RZ, -R10 ;  /* 0x000000ffff007224 */ /* 0x000fc800078e0a0a */
[----:B------:R-:W-:Y:S01]  /*2f40*/  IMAD.X R2, RZ, RZ, R9, P0 ;  /* 0x000000ffff027224 */ /* 0x000fe200000e0609 */
[----:B0-----:R-:W-:-:S04]  /*2f50*/  LEA R8, P1, R7, UR4, 0x2 ;  /* 0x0000000407087c11 */ /* 0x001fc8000f8210ff */
[----:B------:R-:W-:-:S09]  /*2f60*/  LEA.HI.X R9, R7, UR5, R2, 0x2, P1 ;  /* 0x0000000507097c11 */ /* 0x000fd200088f1402 */
.L_x_377:
[----:B------:R-:W-:Y:S02]  /*2f70*/  IMAD.MOV.U32 R2, RZ, RZ, R8 ;  /* 0x000000ffff027224 */ /* 0x000fe400078e0008 */
[----:B------:R-:W-:-:S05]  /*2f80*/  IMAD.MOV.U32 R3, RZ, RZ, R9 ;  /* 0x000000ffff037224 */ /* 0x000fca00078e0009 */
[----:B------:R-:W2:Y:S01]  /*2f90*/  LDG.E R2, desc[UR6][R2.64] ;  /* 0x0000000602027981 */ /* 0x000ea2000c1e1900 */
[----:B------:R-:W-:Y:S01]  /*2fa0*/  VIADD R0, R0, 0x1 ;  /* 0x0000000100007836 */ /* 0x000fe20000000000 */
[----:B------:R-:W-:-:S05]  /*2fb0*/  IADD3 R8, P2, PT, R8, 0x800, RZ ;  /* 0x0000080008087810 */ /* 0x000fca0007f5e0ff */
[----:B------:R-:W-:Y:S01]  /*2fc0*/  IMAD.X R9, RZ, RZ, R9, P2 ;  /* 0x000000ffff097224 */ /* 0x000fe200010e0609 */
[----:B--2---:R-:W-:-:S04]  /*2fd0*/  LOP3.LUT R7, R2, 0x80000001, RZ, 0xc0, !PT ;  /* 0x8000000102077812 */ /* 0x004fc800078ec0ff */
[----:B------:R-:W-:-:S04]  /*2fe0*/  ISETP.NE.AND P0, PT, R7, 0x1, PT ;  /* 0x000000010700780c */ /* 0x000fc80003f05270 */
[----:B------:R-:W-:Y:S02]  /*2ff0*/  SEL R7, RZ, 0x1, P0 ;  /* 0x00000001ff077807 */ /* 0x000fe40000000000 */
[----:B------:R-:W-:Y:S02]  /*3000*/  ISETP.NE.AND P0, PT, R0, RZ, PT ;  /* 0x000000ff0000720c */ /* 0x000fe40003f05270 */
[----:B------:R-:W-:-:S05]  /*3010*/  IADD3 R6, P1, PT, R6, R7, RZ ;  /* 0x0000000706067210 */ /* 0x000fca0007f3e0ff */
[----:B------:R-:W-:-:S06]  /*3020*/  IMAD.X R5, RZ, RZ, R5, P1 ;  /* 0x000000ffff057224 */ /* 0x000fcc00008e0605 */
[----:B------:R-:W-:Y:S05]  /*3030*/  @P0 BRA `(.L_x_377) ;  /* 0xfffffffc00cc0947 */ /* 0x000fea000383ffff */
.L_x_369:
[----:B------:R-:W-:Y:S05]  /*3040*/  BSYNC.RECONVERGENT B1 ;  /* 0x0000000000017941 */ /* 0x000fea0003800200 */
.L_x_367:
[----:B------:R-:W0:Y:S01]  /*3050*/  S2R R8, SR_LANEID ;  /* 0x0000000000087919 */ /* 0x000e220000000000 */
[----:B------:R-:W-:Y:S01]  /*3060*/  ISETP.NE.AND P5, PT, R4, RZ, PT ;  /* 0x000000ff0400720c */ /* 0x000fe20003fa5270 */
        /* <DEDUP_REMOVED lines=28> */
[----:B------:R-:W-:Y:S02]  /*3230*/  @!P2 SHF.R.U32.HI R7, RZ, 0x2, R4 ;  /* 0x00000002ff07a819 */ /* 0x000fe40000011604 */
[----:B-1----:R-:W-:Y:S01]  /*3240*/  SEL R2, R2, RZ, !P1 ;  /* 0x000000ff02027207 */ /* 0x002fe20004800000 */
[----:B------:R-:W0:Y:S01]  /*3250*/  SHFL.DOWN PT, R0, R5, 0x10, 0x1f ;  /* 0x0a001f0005007f89 */ /* 0x000e2200000e0000 */
[----:B------:R-:W-:Y:S02]  /*3260*/  ISETP.GT.AND P1, PT, R8, 0xf, PT ;  /* 0x0000000f0800780c */ /* 0x000fe40003f24270 */
[----:B------:R-:W-:Y:S01]  /*3270*/  @!P2 LOP3.LUT R7, R7, 0xf8, RZ, 0xc0, !PT ;  /* 0x000000f80707a812 */ /* 0x000fe200078ec0ff */
[----:B------:R-:W-:Y:S01]  /*3280*/  IMAD.X R6, R2, 0x1, R9, P0 ;  /* 0x0000000102067824 */ /* 0x000fe200000e0609 */
[----:B------:R-:W-:-:S04]  /*3290*/  @!P2 MOV R2, 0x400 ;  /* 0x000004000002a802 */ /* 0x000fc80000000f00 */
[----:B------:R-:W1:Y:S01]  /*32a0*/  SHFL.DOWN PT, R3, R6, 0x10, 0x1f ;  /* 0x0a001f0006037f89 */ /* 0x000e6200000e0000 */
[----:B--2---:R-:W-:-:S05]  /*32b0*/  @!P2 LEA R8, R11, R2, 0x18 ;  /* 0x000000020b08a211 */ /* 0x004fca00078ec0ff */
        /* <DEDUP_REMOVED lines=12> */
[----:B--2---:R-:W0:Y:S04]  /*3380*/  LDS.128 R4, [UR4+0x20] ;  /* 0x00002004ff047984 */ /* 0x004e280008000c00 */
        /* <DEDUP_REMOVED lines=21> */
[----:B------:R-:W-:-:S07]  /*34e0*/  IMAD.X R3, R3, 0x1, R31, P2 ;  /* 0x0000000103037824 */ /* 0x000fce00010e061f */
.L_x_365:
[----:B------:R-:W-:Y:S05]  /*34f0*/  BSYNC.RECONVERGENT B0 ;  /* 0x0000000000007941 */ /* 0x000fea0003800200 */
.L_x_350:
[----:B------:R-:W-:Y:S05]  /*3500*/  @P5 EXIT ;  /* 0x000000000000594d */ /* 0x000fea0003800000 */
[----:B------:R-:W0:Y:S01]  /*3510*/  LDCU.64 UR4, c[0x0][0x3a8] ;  /* 0x00007500ff0477ac */ /* 0x000e220008000a00 */
[----:B------:R-:W3:Y:S01]  /*3520*/  LDC.64 R4, c[0x0][0x390] ;  /* 0x0000e400ff047b82 */ /* 0x000ee20000000a00 */
[----:B012---:R-:W-:-:S04]  /*3530*/  IADD3 R2, P0, PT, R2, UR4, RZ ;  /* 0x0000000402027c10 */ /* 0x007fc8000ff1e0ff */
[----:B------:R-:W-:-:S05]  /*3540*/  IADD3.X R3, PT, PT, R3, UR5, RZ, P0, !PT ;  /* 0x0000000503037c10 */ /* 0x000fca00087fe4ff */
[----:B---3--:R-:W-:Y:S01]  /*3550*/  STG.E.64 desc[UR6][R4.64], R2 ;  /* 0x0000000204007986 */ /* 0x008fe2000c101b06 */
[----:B------:R-:W-:Y:S05]  /*3560*/  EXIT ;  /* 0x000000000000794d */ /* 0x000fea0003800000 */
.L_x_378:
        /* <DEDUP_REMOVED lines=9> */
.L_x_478:


//--------------------- .text._ZN3cub18CUB_300001_SM_10006detail6reduce28DeviceReduceSingleTileKernelINS2_10policy_hubIljN4cuda3std3__44plusIlEEE10Policy1000EPlSC_iS9_llNS7_10__identityEEEvT0_T1_T2_T3_T4_T6_ --------------------------
	.section	.text._ZN3cub18CUB_300001_SM_10006detail6reduce28DeviceReduceSingleTileKernelINS2_10policy_hubIljN4cuda3std3__44plusIlEEE10Policy1000EPlSC_iS9_llNS7_10__identityEEEvT0_T1_T2_T3_T4_T6_,"ax",@progbits
	.align	128
        .global         _ZN3cub18CUB_300001_SM_10006detail6reduce28DeviceReduceSingleTileKernelINS2_10policy_hubIljN4cuda3std3__44plusIlEEE10Policy1000EPlSC_iS9_llNS7_10__identityEEEvT0_T1_T2_T3_T4_T6_
        .type           _ZN3cub18CUB_300001_SM_10006detail6reduce28DeviceReduceSingleTileKernelINS2_10policy_hubIljN4cuda3std3__44plusIlEEE10Policy1000EPlSC_iS9_llNS7_10__identityEEEvT0_T1_T2_T3_T4_T6_,@function
        .size           _ZN3cub18CUB_300001_SM_10006detail6reduce28DeviceReduceSingleTileKernelINS2_10policy_hubIljN4cuda3std3__44plusIlEEE10Policy1000EPlSC_iS9_llNS7_10__identityEEEvT0_T1_T2_T3_T4_T6_,(.L_x_479 - _ZN3cub18CUB_300001_SM_10006detail6reduce28DeviceReduceSingleTileKernelINS2_10policy_hubIljN4cuda3std3__44plusIlEEE10Policy1000EPlSC_iS9_llNS7_10__identityEEEvT0_T1_T2_T3_T4_T6_)
        .other          _ZN3cub18CUB_300001_SM_10006detail6reduce28DeviceReduceSingleTileKernelINS2_10policy_hubIljN4cuda3std3__44plusIlEEE10Policy1000EPlSC_iS9_llNS7_10__identityEEEvT0_T1_T2_T3_T4_T6_,@"STO_CUDA_ENTRY STV_DEFAULT"
_ZN3cub18CUB_300001_SM_10006detail6reduce28DeviceReduceSingleTileKernelINS2_10policy_hubIljN4cuda3std3__44plusIlEEE10Policy1000EPlSC_iS9_llNS7_10__identityEEEvT0_T1_T2_T3_T4_T6_:
.text._ZN3cub18CUB_300001_SM_10006detail6reduce28DeviceReduceSingleTileKernelINS2_10policy_hubIljN4cuda3std3__44plusIlEEE10Policy1000EPlSC_iS9_llNS7_10__identityEEEvT0_T1_T2_T3_T4_T6_:
        /* <DEDUP_REMOVED lines=13> */
.L_x_379:
        /* <DEDUP_REMOVED lines=13> */
.L_x_383:
[----:B------:R-:W-:Y:S05]  /*01a0*/  BSYNC.RECONVERGENT B1 ;  /* 0x0000000000017941 */ /* 0x000fea0003800200 */
.L_x_382:
        /* <DEDUP_REMOVED lines=17> */
.L_x_388:
        /* <DEDUP_REMOVED lines=11> */
.L_x_387:
[----:B------:R-:W-:Y:S05]  /*0370*/  BSYNC.RECONVERGENT B2 ;  /* 0x0000000000027941 */ /* 0x000fea0003800200 */
.L_x_386:
        /* <DEDUP_REMOVED lines=8> */
.L_x_391:
        /* <DEDUP_REMOVED lines=43> */
.L_x_390:
[----:B------:R-:W-:Y:S05]  /*06b0*/  BSYNC.RECONVERGENT B2 ;  /* 0x0000000000027941 */ /* 0x000fea0003800200 */
.L_x_389:
        /* <DEDUP_REMOVED lines=26> */
.L_x_393:
[----:B------:R-:W-:Y:S05]  /*0860*/  BSYNC.RECONVERGENT B2 ;  /* 0x0000000000027941 */ /* 0x000fea0003800200 */
.L_x_392:
        /* <DEDUP_REMOVED lines=12> */
.L_x_385:
[----:B------:R-:W-:Y:S05]  /*0930*/  BSYNC.RECONVERGENT B1 ;  /* 0x0000000000017941 */ /* 0x000fea0003800200 */
.L_x_384:
        /* <DEDUP_REMOVED lines=77> */
.L_x_394:
        /* <DEDUP_REMOVED lines=130> */
.L_x_381:
        /* <DEDUP_REMOVED lines=25> */
.L_x_398:
        /* <DEDUP_REMOVED lines=24> */
.L_x_396:
        /* <DEDUP_REMOVED lines=19> */
.L_x_402:
        /* <DEDUP_REMOVED lines=9> */
.L_x_401:
[----:B------:R-:W-:Y:S05]  /*1b00*/  BSYNC.RECONVERGENT B2 ;  /* 0x0000000000027941 */ /* 0x000fea0003800200 */
.L_x_400:
        /* <DEDUP_REMOVED lines=16> */
.L_x_405:
        /* <DEDUP_REMOVED lines=45> */
.L_x_404:
[----:B------:R-:W-:Y:S05]  /*1ee0*/  BSYNC.RECONVERGENT B2 ;  /* 0x0000000000027941 */ /* 0x000fea0003800200 */
.L_x_403:
        /* <DEDUP_REMOVED lines=30> */
.L_x_407:
[----:B------:R-:W-:Y:S05]  /*20d0*/  BSYNC.RECONVERGENT B2 ;  /* 0x0000000000027941 */ /* 0x000fea0003800200 */
.L_x_406:
        /* <DEDUP_REMOVED lines=11> */
.L_x_399:
[----:B------:R-:W-:Y:S05]  /*2190*/  BSYNC.RECONVERGENT B1 ;  /* 0x0000000000017941 */ /* 0x000fea0003800200 */
.L_x_397:
        /* <DEDUP_REMOVED lines=74> */
.L_x_395:
[----:B------:R-:W-:Y:S05]  /*2640*/  BSYNC.RECONVERGENT B0 ;  /* 0x0000000000007941 */ /* 0x000fea0003800200 */
.L_x_380:
[----:B------:R-:W-:Y:S05]  /*2650*/  @P0 EXIT ;  /* 0x000000000000094d */ /* 0x000fea0003800000 */
[----:B------:R-:W0:Y:S01]  /*2660*/  LDCU.64 UR4, c[0x0][0x398] ;  /* 0x00007300ff0477ac */ /* 0x000e220008000a00 */
[----:B------:R-:W3:Y:S01]  /*2670*/  LDC.64 R4, c[0x0][0x388] ;  /* 0x0000e200ff047b82 */ /* 0x000ee20000000a00 */
[----:B012---:R-:W-:-:S04]  /*2680*/  IADD3 R2, P0, PT, R2, UR4, RZ ;  /* 0x0000000402027c10 */ /* 0x007fc8000ff1e0ff */
[----:B------:R-:W-:-:S05]  /*2690*/  IADD3.X R3, PT, PT, R3, UR5, RZ, P0, !PT ;  /* 0x0000000503037c10 */ /* 0x000fca00087fe4ff */
[----:B---3--:R-:W-:Y:S01]  /*26a0*/  STG.E.64 desc[UR6][R4.64], R2 ;  /* 0x0000000204007986 */ /* 0x008fe2000c101b06 */
[----:B------:R-:W-:Y:S05]  /*26b0*/  EXIT ;  /* 0x000000000000794d */ /* 0x000fea0003800000 */
.L_x_408:
        /* <DEDUP_REMOVED lines=12> */
.L_x_479:


//--------------------- .text._ZN3cub18CUB_300001_SM_10006detail6reduce18DeviceReduceKernelINS2_10policy_hubIljN4cuda3std3__44plusIlEEE10Policy1000EN6thrust24THRUST_300001_SM_1000_NS18transform_iteratorI6is_oddNSD_6detail15normal_iteratorINSD_10device_ptrIiEEEEllEEjS9_lNS7_10__identityEEEvT0_PT3_T1_NS0_13GridEvenShareISQ_EET2_T4_ --------------------------
	.section	.text._ZN3cub18CUB_300001_SM_10006detail6reduce18DeviceReduceKernelINS2_10policy_hubIljN4cuda3std3__44plusIlEEE10Policy1000EN6thrust24THRUST_300001_SM_1000_NS18transform_iteratorI6is_oddNSD_6detail15normal_iteratorINSD_10device_ptrIiEEEEllEEjS9_lNS7_10__identityEEEvT0_PT3_T1_NS0_13GridEvenShareISQ_EET2_T4_,"ax",@progbits
	.align	128
        .global         _ZN3cub18CUB_300001_SM_10006detail6reduce18DeviceReduceKernelINS2_10policy_hubIljN4cuda3std3__44plusIlEEE10Policy1000EN6thrust24THRUST_300001_SM_1000_NS18transform_iteratorI6is_oddNSD_6detail15normal_iteratorINSD_10device_ptrIiEEEEllEEjS9_lNS7_10__identityEEEvT0_PT3_T1_NS0_13GridEvenShareISQ_EET2_T4_
        .type           _ZN3cub18CUB_300001_SM_10006detail6reduce18DeviceReduceKernelINS2_10policy_hubIljN4cuda3std3__44plusIlEEE10Policy1000EN6thrust24THRUST_300001_SM_1000_NS18transform_iteratorI6is_oddNSD_6detail15normal_iteratorINSD_10device_ptrIiEEEEllEEjS9_lNS7_10__identityEEEvT0_PT3_T1_NS0_13GridEvenShareISQ_EET2_T4_,@function
        .size           _ZN3cub18CUB_300001_SM_10006detail6reduce18DeviceReduceKernelINS2_10policy_hubIljN4cuda3std3__44plusIlEEE10Policy1000EN6thrust24THRUST_300001_SM_1000_NS18transform_iteratorI6is_oddNSD_6detail15normal_iteratorINSD_10device_ptrIiEEEEllEEjS9_lNS7_10__identityEEEvT0_PT3_T1_NS0_13GridEvenShareISQ_EET2_T4_,(.L_x_480 - _ZN3cub18CUB_300001_SM_10006detail6reduce18DeviceReduceKernelINS2_10policy_hubIljN4cuda3std3__44plusIlEEE10Policy1000EN6thrust24THRUST_300001_SM_1000_NS18transform_iteratorI6is_oddNSD_6detail15normal_iteratorINSD_10device_ptrIiEEEEllEEjS9_lNS7_10__identityEEEvT0_PT3_T1_NS0_13GridEvenShareISQ_EET2_T4_)
        .other          _ZN3cub18CUB_300001_SM_10006detail6reduce18DeviceReduceKernelINS2_10policy_hubIljN4cuda3std3__44plusIlEEE10Policy1000EN6thrust24THRUST_300001_SM_1000_NS18transform_iteratorI6is_oddNSD_6detail15normal_iteratorINSD_10device_ptrIiEEEEllEEjS9_lNS7_10__identityEEEvT0_PT3_T1_NS0_13GridEvenShareISQ_EET2_T4_,@"STO_CUDA_ENTRY STV_DEFAULT"
_ZN3cub18CUB_300001_SM_10006detail6reduce18DeviceReduceKernelINS2_10policy_hubIljN4cuda3std3__44plusIlEEE10Policy1000EN6thrust24THRUST_300001_SM_1000_NS18transform_iteratorI6is_oddNSD_6detail15normal_iteratorINSD_10device_ptrIiEEEEllEEjS9_lNS7_10__identityEEEvT0_PT3_T1_NS0_13GridEvenShareISQ_EET2_T4_:
.text._ZN3cub18CUB_300001_SM_10006detail6reduce18DeviceReduceKernelINS2_10policy_hubIljN4cuda3std3__44plusIlEEE10Policy1000EN6thrust24THRUST_300001_SM_1000_NS18transform_iteratorI6is_oddNSD_6detail15normal_iteratorINSD_10device_ptrIiEEEEllEEjS9_lNS7_10__identityEEEvT0_PT3_T1_NS0_13GridEvenShareISQ_EET2_T4_:
[----:B------:R-:W-:Y:S01]  /*0000*/  LDC R1, c[0x0][0x37c] ;  /* 0x0000df00ff017b82 */ /* 0x000fe20000000800 */
[----:B------:R-:W0:Y:S07]  /*0010*/  S2R R0, SR_CTAID.X ;  /* 0x0000000000007919 */ /* 0x000e2e0000002500 */
[----:B------:R-:W1:Y:S01]  /*0020*/  LDC.64 R6, c[0x0][0x3b0] ;  /* 0x0000ec00ff067b82 */ /* 0x000e620000000a00 */
[----:B------:R-:W2:Y:S01]  /*0030*/  LDCU.64 UR6, c[0x0][0x358] ;  /* 0x00006b00ff0677ac */ /* 0x000ea20008000a00 */
[----:B------:R-:W-:Y:S01]  /*0040*/  BSSY.RECONVERGENT B0, `(.L_x_409) ;  /* 0x000039d000007945 */ /* 0x000fe20003800200 */
[----:B-1----:R-:W-:-:S02]  /*0050*/  IMAD R2, R7, 0xe00, RZ ;  /* 0x00000e0007027824 */ /* 0x002fc400078e02ff */
[----:B0-----:R-:W-:-:S05]  /*0060*/  IMAD R28, R0, -0xe00, R6 ;  /* 0xfffff200001c7824 */ /* 0x001fca00078e0206 */
[----:B------:R-:W-:-:S13]  /*0070*/  ISETP.GT.U32.AND P0, PT, R28, 0xdff, PT ;  /* 0x00000dff1c00780c */ /* 0x000fda0003f04070 */
[----:B--2---:R-:W-:Y:S05]  /*0080*/  @P0 BRA `(.L_x_410) ;  /* 0x0000001c007c0947 */ /* 0x004fea0003800000 */
[----:B------:R-:W0:Y:S01]  /*0090*/  S2R R5, SR_TID.X ;  /* 0x0000000000057919 */ /* 0x000e220000002100 */
[----:B------:R-:W-:Y:S01]  /*00a0*/  BSSY.RECONVERGENT B1, `(.L_x_411) ;  /* 0x000000f000017945 */ /* 0x000fe20003800200 */
[----:B------:R-:W-:Y:S02]  /*00b0*/  IMAD.MOV.U32 R27, RZ, RZ, RZ ;  /* 0x000000ffff1b7224 */ /* 0x000fe400078e00ff */
[----:B------:R-:W-:Y:S01]  /*00c0*/  IMAD.MOV.U32 R19, RZ, RZ, RZ ;  /* 0x000000ffff137224 */ /* 0x000fe200078e00ff */
[----:B0-----:R-:W-:Y:S01]  /*00d0*/  ISETP.GE.U32.AND P0, PT, R5, R28, PT ;  /* 0x0000001c0500720c */ /* 0x001fe20003f06070 */
[----:B------:R-:W-:-:S12]  /*00e0*/  IMAD.MOV.U32 R7, RZ, RZ, R5 ;  /* 0x000000ffff077224 */ /* 0x000fd800078e0005 */
[----:B------:R-:W-:Y:S05]  /*00f0*/  @P0 BRA `(.L_x_412) ;  /* 0x0000000000240947 */ /* 0x000fea0003800000 */
[----:B------:R-:W0:Y:S01]  /*0100*/  LDC.64 R2, c[0x0][0x380] ;  /* 0x0000e000ff027b82 */ /* 0x000e220000000a00 */
[----:B------:R-:W-:-:S04]  /*0110*/  IMAD R7, R0, 0xe00, R5 ;  /* 0x00000e0000077824 */ /* 0x000fc800078e0205 */
[----:B0-----:R-:W-:-:S06]  /*0120*/  IMAD.WIDE.U32 R2, R7, 0x4, R2 ;  /* 0x0000000407027825 */ /* 0x001fcc00078e0002 */
[----:B------:R-:W2:Y:S01]  /*0130*/  LDG.E R2, desc[UR6][R2.64] ;  /* 0x0000000602027981 */ /* 0x000ea2000c1e1900 */
[----:B------:R-:W-:Y:S02]  /*0140*/  VIADD R7, R5, 0x200 ;  /* 0x0000020005077836 */ /* 0x000fe40000000000 */
[----:B------:R-:W-:Y:S01]  /*0150*/  IMAD.MOV.U32 R19, RZ, RZ, RZ ;  /* 0x000000ffff137224 */ /* 0x000fe200078e00ff */
[----:B--2---:R-:W-:-:S04]  /*0160*/  LOP3.LUT R4, R2, 0x80000001, RZ, 0xc0, !PT ;  /* 0x8000000102047812 */ /* 0x004fc800078ec0ff */
[----:B------:R-:W-:-:S04]  /*0170*/  ISETP.NE.AND P0, PT, R4, 0x1, PT ;  /* 0x000000010400780c */ /* 0x000fc80003f05270 */
[----:B------:R-:W-:-:S09]  /*0180*/  SEL R27, RZ, 0x1, P0 ;  /* 0x00000001ff1b7807 */ /* 0x000fd20000000000 */
.L_x_412:
[----:B------:R-:W-:Y:S05]  /*0190*/  BSYNC.RECONVERGENT B1 ;  /* 0x0000000000017941 */ /* 0x000fea0003800200 */
.L_x_411:
[----:B------:R-:W-:Y:S01]  /*01a0*/  ISETP.GE.U32.AND P0, PT, R7, R28, PT ;  /* 0x0000001c0700720c */ /* 0x000fe20003f06070 */
[----:B------:R-:W-:-:S12]  /*01b0*/  BSSY.RECONVERGENT B1, `(.L_x_413) ;  /* 0x00000fd000017945 */ /* 0x000fd80003800200 */
[----:B------:R-:W-:Y:S05]  /*01c0*/  @P0 BRA `(.L_x_414) ;  /* 0x0000000c00ec0947 */ /* 0x000fea0003800000 */
[----:B------:R-:W-:Y:S01]  /*01d0*/  LOP3.LUT R3, RZ, R7, RZ, 0x33, !PT ;  /* 0x00000007ff037212 */ /* 0x000fe200078e33ff */
[----:B------:R-:W-:Y:S04]  /*01e0*/  BSSY.RECONVERGENT B2, `(.L_x_415) ;  /* 0x0000083000027945 */ /* 0x000fe80003800200 */
[----:B------:R-:W-:-:S04]  /*01f0*/  IMAD.IADD R3, R3, 0x1, R6 ;  /* 0x0000000103037824 */ /* 0x000fc800078e0206 */
[----:B------:R-:W-:-:S05]  /*0200*/  IMAD R3, R0, -0xe00, R3 ;  /* 0xfffff20000037824 */ /* 0x000fca00078e0203 */
[C---:B------:R-:W-:Y:S02]  /*0210*/  ISETP.GE.U32.AND P0, PT, R3.reuse, 0x1e00, PT ;  /* 0x00001e000300780c */ /* 0x040fe40003f06070 */
[----:B------:R-:W-:-:S04]  /*0220*/  LEA.HI R4, R3, 0x1, RZ, 0x17 ;  /* 0x0000000103047811 */ /* 0x000fc800078fb8ff */
[----:B------:R-:W-:-:S07]  /*0230*/  LOP3.LUT R6, R4, 0xf, RZ, 0xc0, !PT ;  /* 0x0000000f04067812 */ /* 0x000fce00078ec0ff */
[----:B------:R-:W-:Y:S05]  /*0240*/  @!P0 BRA `(.L_x_416) ;  /* 0x0000000400f08947 */ /* 0x000fea0003800000 */
[----:B------:R-:W0:Y:S01]  /*0250*/  LDC.64 R10, c[0x0][0x380] ;  /* 0x0000e000ff0a7b82 */ /* 0x000e220000000a00 */
[----:B------:R-:W-:Y:S01]  /*0260*/  LOP3.LUT R2, R4, 0xfffff0, RZ, 0xc0, !PT ;  /* 0x00fffff004027812 */ /* 0x000fe200078ec0ff */
[----:B------:R-:W-:Y:S01]  /*0270*/  BSSY.RECONVERGENT B3, `(.L_x_417) ;  /* 0x0000078000037945 */ /* 0x000fe20003800200 */
[----:B------:R-:W-:Y:S01]  /*0280*/  LOP3.LUT R8, R7, 0x1000, RZ, 0xfc, !PT ;  /* 0x0000100007087812 */ /* 0x000fe200078efcff */
[----:B------:R-:W-:Y:S02]  /*0290*/  IMAD R7, R0, 0xe00, R7 ;  /* 0x00000e0000077824 */ /* 0x000fe400078e0207 */
[----:B------:R-:W-:-:S07]  /*02a0*/  IMAD.MOV R2, RZ, RZ, -R2 ;  /* 0x000000ffff027224 */ /* 0x000fce00078e0a02 */
.L_x_418:
[C---:B------:R-:W-:Y:S02]  /*02b0*/  VIADD R23, R7.reuse, 0x200 ;  /* 0x0000020007177836 */ /* 0x040fe40000000000 */
[----:B0-----:R-:W-:-:S04]  /*02c0*/  IMAD.WIDE.U32 R14, R7, 0x4, R10 ;  /* 0x00000004070e7825 */ /* 0x001fc800078e000a */
[--C-:B------:R-:W-:Y:S01]  /*02d0*/  IMAD.WIDE.U32 R22, R23, 0x4, R10.reuse ;  /* 0x0000000417167825 */ /* 0x100fe200078e000a */
[----:B------:R0:W2:Y:S04]  /*02e0*/  LDG.E R3, desc[UR6][R14.64] ;  /* 0x000000060e037981 */ /* 0x0000a8000c1e1900 */
[----:B------:R1:W3:Y:S01]  /*02f0*/  LDG.E R18, desc[UR6][R22.64] ;  /* 0x0000000616127981 */ /* 0x0002e2000c1e1900 */
[C---:B------:R-:W-:Y:S02]  /*0300*/  VIADD R21, R7.reuse, 0x400 ;  /* 0x0000040007157836 */ /* 0x040fe40000000000 */
[----:B------:R-:W-:Y:S02]  /*0310*/  VIADD R13, R7, 0x600 ;  /* 0x00000600070d7836 */ /* 0x000fe40000000000 */
[----:B------:R-:W-:-:S04]  /*0320*/  IMAD.WIDE.U32 R20, R21, 0x4, R10 ;  /* 0x0000000415147825 */ /* 0x000fc800078e000a */
[----:B------:R-:W-:Y:S01]  /*0330*/  IMAD.WIDE.U32 R12, R13, 0x4, R10 ;  /* 0x000000040d0c7825 */ /* 0x000fe200078e000a */
[----:B------:R-:W4:Y:S04]  /*0340*/  LDG.E R24, desc[UR6][R20.64] ;  /* 0x0000000614187981 */ /* 0x000f28000c1e1900 */
[----:B------:R5:W4:Y:S01]  /*0350*/  LDG.E R25, desc[UR6][R12.64] ;  /* 0x000000060c197981 */ /* 0x000b22000c1e1900 */
[C---:B------:R-:W-:Y:S02]  /*0360*/  VIADD R29, R7.reuse, 0xa00 ;  /* 0x00000a00071d7836 */ /* 0x040fe40000000000 */
[C---:B------:R-:W-:Y:S02]  /*0370*/  VIADD R17, R7.reuse, 0x800 ;  /* 0x0000080007117836 */ /* 0x040fe40000000000 */
[----:B------:R-:W-:-:S02]  /*0380*/  VIADD R26, R7, 0xc00 ;  /* 0x00000c00071a7836 */ /* 0x000fc40000000000 */
[----:B0-----:R-:W-:-:S04]  /*0390*/  IMAD.WIDE.U32 R14, R29, 0x4, R10 ;  /* 0x000000041d0e7825 */ /* 0x001fc800078e000a */
[----:B------:R-:W-:-:S04]  /*03a0*/  IMAD.WIDE.U32 R16, R17, 0x4, R10 ;  /* 0x0000000411107825 */ /* 0x000fc800078e000a */
[----:B------:R-:W-:Y:S01]  /*03b0*/  VIADD R29, R7, 0xe00 ;  /* 0x00000e00071d7836 */ /* 0x000fe20000000000 */
[----:B------:R0:W4:Y:S01]  /*03c0*/  LDG.E R9, desc[UR6][R16.64] ;  /* 0x0000000610097981 */ /* 0x000122000c1e1900 */
[----:B-1----:R-:W-:-:S04]  /*03d0*/  IMAD.WIDE.U32 R22, R26, 0x4, R10 ;  /* 0x000000041a167825 */ /* 0x002fc800078e000a */
[----:B-----5:R-:W-:Y:S02]  /*03e0*/  IMAD.WIDE.U32 R12, R29, 0x4, R10 ;  /* 0x000000041d0c7825 */ /* 0x020fe400078e000a */
[----:B------:R-:W5:Y:S02]  /*03f0*/  LDG.E R22, desc[UR6][R22.64] ;  /* 0x0000000616167981 */ /* 0x000f64000c1e1900 */
[C---:B0-----:R-:W-:Y:S02]  /*0400*/  VIADD R17, R7.reuse, 0x1000 ;  /* 0x0000100007117836 */ /* 0x041fe40000000000 */
[C---:B------:R-:W-:Y:S02]  /*0410*/  VIADD R21, R7.reuse, 0x1200 ;  /* 0x0000120007157836 */ /* 0x040fe40000000000 */
[----:B------:R-:W-:Y:S01]  /*0420*/  VIADD R29, R7, 0x1400 ;  /* 0x00001400071d7836 */ /* 0x000fe20000000000 */
[----:B--2---:R-:W-:Y:S02]  /*0430*/  LOP3.LUT R26, R3, 0x80000001, RZ, 0xc0, !PT ;  /* 0x80000001031a7812 */ /* 0x004fe400078ec0ff */
[----:B------:R0:W2:Y:S01]  /*0440*/  LDG.E R3, desc[UR6][R14.64] ;  /* 0x000000060e037981 */ /* 0x0000a2000c1e1900 */
[----:B---3--:R-:W-:-:S02]  /*0450*/  LOP3.LUT R18, R18, 0x80000001, RZ, 0xc0, !PT ;  /* 0x8000000112127812 */ /* 0x008fc400078ec0ff */
[----:B------:R-:W-:Y:S02]  /*0460*/  ISETP.NE.AND P0, PT, R26, 0x1, PT ;  /* 0x000000011a00780c */ /* 0x000fe40003f05270 */
[----:B------:R-:W-:Y:S02]  /*0470*/  ISETP.NE.AND P1, PT, R18, 0x1, PT ;  /* 0x000000011200780c */ /* 0x000fe40003f25270 */
[----:B------:R1:W3:Y:S01]  /*0480*/  LDG.E R18, desc[UR6][R12.64] ;  /* 0x000000060c127981 */ /* 0x0002e2000c1e1900 */
[----:B------:R-:W-:Y:S01]  /*0490*/  SEL R20, RZ, 0x1, P0 ;  /* 0x00000001ff147807 */ /* 0x000fe20000000000 */
[----:B0-----:R-:W-:Y:S01]  /*04a0*/  IMAD.WIDE.U32 R14, R21, 0x4, R10 ;  /* 0x00000004150e7825 */ /* 0x001fe200078e000a */
[----:B------:R-:W-:-:S03]  /*04b0*/  SEL R16, RZ, 0x1, P1 ;  /* 0x00000001ff107807 */ /* 0x000fc60000800000 */
[----:B-1----:R-:W-:Y:S01]  /*04c0*/  IMAD.WIDE.U32 R12, R17, 0x4, R10 ;  /* 0x00000004110c7825 */ /* 0x002fe200078e000a */
[----:B------:R-:W-:Y:S01]  /*04d0*/  IADD3 R27, P2, P3, R16, R27, R20 ;  /* 0x0000001b101b7210 */ /* 0x000fe20007b5e014 */
[----:B------:R-:W3:Y:S02]  /*04e0*/  LDG.E R26, desc[UR6][R14.64] ;  /* 0x000000060e1a7981 */ /* 0x000ee4000c1e1900 */
[----:B------:R-:W-:Y:S02]  /*04f0*/  VIADD R21, R7, 0x1600 ;  /* 0x0000160007157836 */ /* 0x000fe40000000000 */
[----:B------:R0:W3:Y:S01]  /*0500*/  LDG.E R23, desc[UR6][R12.64] ;  /* 0x000000060c177981 */ /* 0x0000e2000c1e1900 */
[--C-:B------:R-:W-:Y:S01]  /*0510*/  IMAD.WIDE.U32 R16, R29, 0x4, R10.reuse ;  /* 0x000000041d107825 */ /* 0x100fe200078e000a */
[----:B----4-:R-:W-:Y:S02]  /*0520*/  LOP3.LUT R24, R24, 0x80000001, RZ, 0xc0, !PT ;  /* 0x8000000118187812 */ /* 0x010fe400078ec0ff */
[----:B------:R-:W-:Y:S01]  /*0530*/  LOP3.LUT R25, R25, 0x80000001, RZ, 0xc0, !PT ;  /* 0x8000000119197812 */ /* 0x000fe200078ec0ff */
[----:B------:R-:W-:Y:S01]  /*0540*/  IMAD.WIDE.U32 R20, R21, 0x4, R10 ;  /* 0x0000000415147825 */ /* 0x000fe200078e000a */
[----:B------:R1:W4:Y:S01]  /*0550*/  LDG.E R29, desc[UR6][R16.64] ;  /* 0x00000006101d7981 */ /* 0x000322000c1e1900 */
[----:B------:R-:W-:-:S02]  /*0560*/  ISETP.NE.AND P0, PT, R24, 0x1, PT ;  /* 0x000000011800780c */ /* 0x000fc40003f05270 */
[----:B------:R-:W-:Y:S01]  /*0570*/  ISETP.NE.AND P1, PT, R25, 0x1, PT ;  /* 0x000000011900780c */ /* 0x000fe20003f25270 */
[----:B0-----:R-:W-:Y:S01]  /*0580*/  VIADD R13, R7, 0x1800 ;  /* 0x00001800070d7836 */ /* 0x001fe20000000000 */
[----:B------:R-:W4:Y:S02]  /*0590*/  LDG.E R20, desc[UR6][R20.64] ;  /* 0x0000000614147981 */ /* 0x000f24000c1e1900 */
[----:B------:R-:W-:Y:S01]  /*05a0*/  SEL R12, RZ, 0x1, P1 ;  /* 0x00000001ff0c7807 */ /* 0x000fe20000800000 */
[----:B------:R-:W-:Y:S01]  /*05b0*/  IMAD.WIDE.U32 R24, R13, 0x4, R10 ;  /* 0x000000040d187825 */ /* 0x000fe200078e000a */
[----:B------:R-:W-:-:S03]  /*05c0*/  SEL R13, RZ, 0x1, P0 ;  /* 0x00000001ff0d7807 */ /* 0x000fc60000000000 */
[C---:B-1----:R-:W-:Y:S01]  /*05d0*/  VIADD R17, R7.reuse, 0x1a00 ;  /* 0x00001a0007117836 */ /* 0x042fe20000000000 */
[----:B------:R-:W-:Y:S01]  /*05e0*/  IADD3 R27, P4, P5, R12, R27, R13 ;  /* 0x0000001b0c1b7210 */ /* 0x000fe20007d9e00d */
[----:B------:R-:W-:Y:S01]  /*05f0*/  VIADD R13, R7, 0x1c00 ;  /* 0x00001c00070d7836 */ /* 0x000fe20000000000 */
[----:B------:R-:W4:Y:S01]  /*0600*/  LDG.E R24, desc[UR6][R24.64] ;  /* 0x0000000618187981 */ /* 0x000f22000c1e1900 */
[----:B------:R-:W-:-:S04]  /*0610*/  IMAD.WIDE.U32 R16, R17, 0x4, R10 ;  /* 0x0000000411107825 */ /* 0x000fc800078e000a */
[----:B------:R-:W-:Y:S02]  /*0620*/  VIADD R15, R7, 0x1e00 ;  /* 0x00001e00070f7836 */ /* 0x000fe40000000000 */
[--C-:B------:R-:W-:Y:S01]  /*0630*/  IMAD.WIDE.U32 R12, R13, 0x4, R10.reuse ;  /* 0x000000040d0c7825 */ /* 0x100fe200078e000a */
[----:B------:R0:W4:Y:S03]  /*0640*/  LDG.E R16, desc[UR6][R16.64] ;  /* 0x0000000610107981 */ /* 0x000126000c1e1900 */
[----:B------:R-:W-:Y:S02]  /*0650*/  IMAD.WIDE.U32 R14, R15, 0x4, R10 ;  /* 0x000000040f0e7825 */ /* 0x000fe400078e000a */
[----:B------:R-:W4:Y:S04]  /*0660*/  LDG.E R12, desc[UR6][R12.64] ;  /* 0x000000060c0c7981 */ /* 0x000f28000c1e1900 */
[----:B------:R-:W4:Y:S01]  /*0670*/  LDG.E R14, desc[UR6][R14.64] ;  /* 0x000000060e0e7981 */ /* 0x000f22000c1e1900 */
[----:B------:R-:W-:-:S02]  /*0680*/  LOP3.LUT R9, R9, 0x80000001, RZ, 0xc0, !PT ;  /* 0x8000000109097812 */ /* 0x000fc400078ec0ff */
[----:B-----5:R-:W-:Y:S02]  /*0690*/  LOP3.LUT R22, R22, 0x80000001, RZ, 0xc0, !PT ;  /* 0x8000000116167812 */ /* 0x020fe400078ec0ff */
[----:B------:R-:W-:Y:S02]  /*06a0*/  ISETP.NE.AND P0, PT, R9, 0x1, PT ;  /* 0x000000010900780c */ /* 0x000fe40003f05270 */
[----:B------:R-:W-:Y:S02]  /*06b0*/  ISETP.NE.AND P6, PT, R22, 0x1, PT ;  /* 0x000000011600780c */ /* 0x000fe40003fc5270 */
[----:B0-----:R-:W-:Y:S02]  /*06c0*/  SEL R17, RZ, 0x1, P0 ;  /* 0x00000001ff117807 */ /* 0x001fe40000000000 */
[----:B------:R-:W-:-:S04]  /*06d0*/  IADD3.X R19, PT, PT, RZ, R19, RZ, P2, P3 ;  /* 0x00000013ff137210 */ /* 0x000fc800017e64ff */
[----:B------:R-:W-:Y:S01]  /*06e0*/  IADD3.X R19, PT, PT, RZ, R19, RZ, P4, P5 ;  /* 0x00000013ff137210 */ /* 0x000fe200027ea4ff */
[----:B------:R-:W-:Y:S02]  /*06f0*/  VIADD R2, R2, 0x10 ;  /* 0x0000001002027836 */ /* 0x000fe40000000000 */
[----:B------:R-:W-:Y:S02]  /*0700*/  VIADD R8, R8, 0x2000 ;  /* 0x0000200008087836 */ /* 0x000fe40000000000 */
[----:B------:R-:W-:Y:S01]  /*0710*/  VIADD R7, R7, 0x2000 ;  /* 0x0000200007077836 */ /* 0x000fe20000000000 */
[----:B--2---:R-:W-:-:S04]  /*0720*/  LOP3.LUT R3, R3, 0x80000001, RZ, 0xc0, !PT ;  /* 0x8000000103037812 */ /* 0x004fc800078ec0ff */
[----:B------:R-:W-:Y:S02]  /*0730*/  ISETP.NE.AND P1, PT, R3, 0x1, PT ;  /* 0x000000010300780c */ /* 0x000fe40003f25270 */
[----:B---3--:R-:W-:Y:S02]  /*0740*/  LOP3.LUT R18, R18, 0x80000001, RZ, 0xc0, !PT ;  /* 0x8000000112127812 */ /* 0x008fe400078ec0ff */
[----:B------:R-:W-:Y:S02]  /*0750*/  SEL R22, RZ, 0x1, P1 ;  /* 0x00000001ff167807 */ /* 0x000fe40000800000 */
[----:B------:R-:W-:Y:S02]  /*0760*/  ISETP.NE.AND P0, PT, R18, 0x1, PT ;  /* 0x000000011200780c */ /* 0x000fe40003f05270 */
[----:B------:R-:W-:Y:S02]  /*0770*/  SEL R18, RZ, 0x1, P6 ;  /* 0x00000001ff127807 */ /* 0x000fe40003000000 */
[----:B------:R-:W-:-:S02]  /*0780*/  LOP3.LUT R26, R26, 0x80000001, RZ, 0xc0, !PT ;  /* 0x800000011a1a7812 */ /* 0x000fc400078ec0ff */
[----:B------:R-:W-:Y:S02]  /*0790*/  LOP3.LUT R23, R23, 0x80000001, RZ, 0xc0, !PT ;  /* 0x8000000117177812 */ /* 0x000fe400078ec0ff */
[----:B------:R-:W-:Y:S02]  /*07a0*/  ISETP.NE.AND P6, PT, R26, 0x1, PT ;  /* 0x000000011a00780c */ /* 0x000fe40003fc5270 */
[----:B------:R-:W-:Y:S02]  /*07b0*/  ISETP.NE.AND P1, PT, R23, 0x1, PT ;  /* 0x000000011700780c */ /* 0x000fe40003f25270 */
[----:B----4-:R-:W-:Y:S02]  /*07c0*/  LOP3.LUT R29, R29, 0x80000001, RZ, 0xc0, !PT ;  /* 0x800000011d1d7812 */ /* 0x010fe400078ec0ff */
[----:B------:R-:W-:Y:S02]  /*07d0*/  SEL R9, RZ, 0x1, P0 ;  /* 0x00000001ff097807 */ /* 0x000fe40000000000 */
[----:B------:R-:W-:-:S02]  /*07e0*/  SEL R3, RZ, 0x1, P1 ;  /* 0x00000001ff037807 */ /* 0x000fc40000800000 */
[----:B------:R-:W-:Y:S02]  /*07f0*/  IADD3 R27, P0, P1, R22, R27, R17 ;  /* 0x0000001b161b7210 */ /* 0x000fe4000791e011 */
[----:B------:R-:W-:Y:S02]  /*0800*/  SEL R22, RZ, 0x1, P6 ;  /* 0x00000001ff167807 */ /* 0x000fe40003000000 */
[----:B------:R-:W-:Y:S02]  /*0810*/  ISETP.NE.AND P6, PT, R29, 0x1, PT ;  /* 0x000000011d00780c */ /* 0x000fe40003fc5270 */
[----:B------:R-:W-:Y:S02]  /*0820*/  LOP3.LUT R20, R20, 0x80000001, RZ, 0xc0, !PT ;  /* 0x8000000114147812 */ /* 0x000fe400078ec0ff */
[----:B------:R-:W-:Y:S02]  /*0830*/  IADD3 R9, P2, P3, R9, R27, R18 ;  /* 0x0000001b09097210 */ /* 0x000fe40007b5e012 */
[----:B------:R-:W-:-:S02]  /*0840*/  SEL R18, RZ, 0x1, P6 ;  /* 0x00000001ff127807 */ /* 0x000fc40003000000 */
[----:B------:R-:W-:Y:S02]  /*0850*/  ISETP.NE.AND P6, PT, R20, 0x1, PT ;  /* 0x000000011400780c */ /* 0x000fe40003fc5270 */
[----:B------:R-:W-:Y:S02]  /*0860*/  IADD3.X R19, PT, PT, RZ, R19, RZ, P0, P1 ;  /* 0x00000013ff137210 */ /* 0x000fe400007e24ff */
[----:B------:R-:W-:Y:S02]  /*0870*/  LOP3.LUT R24, R24, 0x80000001, RZ, 0xc0, !PT ;  /* 0x8000000118187812 */ /* 0x000fe400078ec0ff */
[----:B------:R-:W-:Y:S02]  /*0880*/  IADD3 R3, P4, P5, R22, R9, R3 ;  /* 0x0000000916037210 */ /* 0x000fe40007d9e003 */
[----:B------:R-:W-:Y:S02]  /*0890*/  SEL R9, RZ, 0x1, P6 ;  /* 0x00000001ff097807 */ /* 0x000fe40003000000 */
[----:B------:R-:W-:-:S02]  /*08a0*/  IADD3.X R19, PT, PT, RZ, R19, RZ, P2, P3 ;  /* 0x00000013ff137210 */ /* 0x000fc400017e64ff */
[----:B------:R-:W-:Y:S02]  /*08b0*/  ISETP.NE.AND P6, PT, R24, 0x1, PT ;  /* 0x000000011800780c */ /* 0x000fe40003fc5270 */
[----:B------:R-:W-:Y:S02]  /*08c0*/  LOP3.LUT R16, R16, 0x80000001, RZ, 0xc0, !PT ;  /* 0x8000000110107812 */ /* 0x000fe400078ec0ff */
[----:B------:R-:W-:Y:S02]  /*08d0*/  IADD3 R9, P0, P1, R9, R3, R18 ;  /* 0x0000000309097210 */ /* 0x000fe4000791e012 */
[----:B------:R-:W-:Y:S02]  /*08e0*/  IADD3.X R19, PT, PT, RZ, R19, RZ, P4, P5 ;  /* 0x00000013ff137210 */ /* 0x000fe400027ea4ff */
[----:B------:R-:W-:Y:S02]  /*08f0*/  SEL R18, RZ, 0x1, P6 ;  /* 0x00000001ff127807 */ /* 0x000fe40003000000 */
[----:B------:R-:W-:-:S02]  /*0900*/  ISETP.NE.AND P6, PT, R16, 0x1, PT ;  /* 0x000000011000780c */ /* 0x000fc40003fc5270 */
[----:B------:R-:W-:Y:S02]  /*0910*/  LOP3.LUT R12, R12, 0x80000001, RZ, 0xc0, !PT ;  /* 0x800000010c0c7812 */ /* 0x000fe400078ec0ff */
[----:B------:R-:W-:Y:S02]  /*0920*/  LOP3.LUT R14, R14, 0x80000001, RZ, 0xc0, !PT ;  /* 0x800000010e0e7812 */ /* 0x000fe400078ec0ff */
[----:B------:R-:W-:Y:S02]  /*0930*/  IADD3.X R19, PT, PT, RZ, R19, RZ, P0, P1 ;  /* 0x00000013ff137210 */ /* 0x000fe400007e24ff */
[----:B------:R-:W-:Y:S02]  /*0940*/  ISETP.NE.AND P0, PT, R2, RZ, PT ;  /* 0x000000ff0200720c */ /* 0x000fe40003f05270 */
[----:B------:R-:W-:Y:S02]  /*0950*/  SEL R3, RZ, 0x1, P6 ;  /* 0x00000001ff037807 */ /* 0x000fe40003000000 */
[----:B------:R-:W-:-:S02]  /*0960*/  ISETP.NE.AND P2, PT, R12, 0x1, PT ;  /* 0x000000010c00780c */ /* 0x000fc40003f45270 */
[----:B------:R-:W-:Y:S02]  /*0970*/  ISETP.NE.AND P3, PT, R14, 0x1, PT ;  /* 0x000000010e00780c */ /* 0x000fe40003f65270 */
[----:B------:R-:W-:Y:S02]  /*0980*/  IADD3 R3, P4, P5, R3, R9, R18 ;  /* 0x0000000903037210 */ /* 0x000fe40007d9e012 */
[----:B------:R-:W-:Y:S02]  /*0990*/  SEL R12, RZ, 0x1, P2 ;  /* 0x00000001ff0c7807 */ /* 0x000fe40001000000 */
[----:B------:R-:W-:Y:S02]  /*09a0*/  SEL R27, RZ, 0x1, P3 ;  /* 0x00000001ff1b7807 */ /* 0x000fe40001800000 */
[----:B------:R-:W-:Y:S02]  /*09b0*/  IADD3.X R19, PT, PT, RZ, R19, RZ, P4, P5 ;  /* 0x00000013ff137210 */ /* 0x000fe400027ea4ff */
[----:B------:R-:W-:-:S04]  /*09c0*/  IADD3 R27, P1, P2, R27, R3, R12 ;  /* 0x000000031b1b7210 */ /* 0x000fc80007a3e00c */
[----:B------:R-:W-:Y:S01]  /*09d0*/  IADD3.X R19, PT, PT, RZ, R19, RZ, P1, P2 ;  /* 0x00000013ff137210 */ /* 0x000fe20000fe44ff */
[----:B------:R-:W-:Y:S08]  /*09e0*/  @P0 BRA `(.L_x_418) ;  /* 0xfffffff800300947 */ /* 0x000ff0000383ffff */
[----:B------:R-:W-:Y:S05]  /*09f0*/  BSYNC.RECONVERGENT B3 ;  /* 0x0000000000037941 */ /* 0x000fea0003800200 */
.L_x_417:
[----:B------:R-:W-:-:S07]  /*0a00*/  VIADD R7, R8, 0xfffff000 ;  /* 0xfffff00008077836 */ /* 0x000fce0000000000 */
.L_x_416:
[----:B------:R-:W-:Y:S05]  /*0a10*/  BSYNC.RECONVERGENT B2 ;  /* 0x0000000000027941 */ /* 0x000fea0003800200 */
.L_x_415:
[----:B------:R-:W-:-:S13]  /*0a20*/  ISETP.NE.AND P0, PT, R6, RZ, PT ;  /* 0x000000ff0600720c */ /* 0x000fda0003f05270 */
[----:B------:R-:W-:Y:S05]  /*0a30*/  @!P0 BRA `(.L_x_414) ;  /* 0x0000000400d08947 */ /* 0x000fea0003800000 */
[----:B------:R-:W-:Y:S01]  /*0a40*/  ISETP.GE.U32.AND P1, PT, R6, 0x8, PT ;  /* 0x000000080600780c */ /* 0x000fe20003f26070 */
[----:B------:R-:W-:Y:S01]  /*0a50*/  BSSY.RECONVERGENT B2, `(.L_x_419) ;  /* 0x000003e000027945 */ /* 0x000fe20003800200 */
[----:B------:R-:W-:-:S04]  /*0a60*/  LOP3.LUT R20, R4, 0x7, RZ, 0xc0, !PT ;  /* 0x0000000704147812 */ /* 0x000fc800078ec0ff */
[----:B------:R-:W-:-:S07]  /*0a70*/  ISETP.NE.AND P0, PT, R20, RZ, PT ;  /* 0x000000ff1400720c */ /* 0x000fce0003f05270 */
[----:B------:R-:W-:Y:S06]  /*0a80*/  @!P1 BRA `(.L_x_420) ;  /* 0x0000000000e89947 */ /* 0x000fec0003800000 */
[----:B------:R-:W0:Y:S01]  /*0a90*/  LDC.64 R2, c[0x0][0x380] ;  /* 0x0000e000ff027b82 */ /* 0x000e220000000a00 */
[----:B------:R-:W-:-:S04]  /*0aa0*/  IMAD R21, R0, 0xe00, R7 ;  /* 0x00000e0000157824 */ /* 0x000fc800078e0207 */
[C---:B------:R-:W-:Y:S02]  /*0ab0*/  VIADD R23, R21.reuse, 0x200 ;  /* 0x0000020015177836 */ /* 0x040fe40000000000 */
[C---:B------:R-:W-:Y:S02]  /*0ac0*/  VIADD R9, R21.reuse, 0x400 ;  /* 0x0000040015097836 */ /* 0x040fe40000000000 */
[C---:B------:R-:W-:Y:S02]  /*0ad0*/  VIADD R11, R21.reuse, 0x600 ;  /* 0x00000600150b7836 */ /* 0x040fe40000000000 */
[C---:B------:R-:W-:Y:S02]  /*0ae0*/  VIADD R13, R21.reuse, 0x800 ;  /* 0x00000800150d7836 */ /* 0x040fe40000000000 */
[C---:B------:R-:W-:Y:S02]  /*0af0*/  VIADD R15, R21.reuse, 0xa00 ;  /* 0x00000a00150f7836 */ /* 0x040fe40000000000 */
[----:B------:R-:W-:-:S02]  /*0b00*/  VIADD R25, R21, 0xc00 ;  /* 0x00000c0015197836 */ /* 0x000fc40000000000 */
[----:B0-----:R-:W-:-:S04]  /*0b10*/  IMAD.WIDE.U32 R16, R21, 0x4, R2 ;  /* 0x0000000415107825 */ /* 0x001fc800078e0002 */
[--C-:B------:R-:W-:Y:S01]  /*0b20*/  IMAD.WIDE.U32 R22, R23, 0x4, R2.reuse ;  /* 0x0000000417167825 */ /* 0x100fe200078e0002 */
[----:B------:R0:W2:Y:S03]  /*0b30*/  LDG.E R6, desc[UR6][R16.64] ;  /* 0x0000000610067981 */ /* 0x0000a6000c1e1900 */
[--C-:B------:R-:W-:Y:S01]  /*0b40*/  IMAD.WIDE.U32 R8, R9, 0x4, R2.reuse ;  /* 0x0000000409087825 */ /* 0x100fe200078e0002 */
[----:B------:R-:W3:Y:S03]  /*0b50*/  LDG.E R18, desc[UR6][R22.64] ;  /* 0x0000000616127981 */ /* 0x000ee6000c1e1900 */
[--C-:B------:R-:W-:Y:S02]  /*0b60*/  IMAD.WIDE.U32 R10, R11, 0x4, R2.reuse ;  /* 0x000000040b0a7825 */ /* 0x100fe400078e0002 */
[----:B------:R-:W4:Y:S02]  /*0b70*/  LDG.E R8, desc[UR6][R8.64] ;  /* 0x0000000608087981 */ /* 0x000f24000c1e1900 */
[----:B------:R-:W-:-:S02]  /*0b80*/  IMAD.WIDE.U32 R12, R13, 0x4, R2 ;  /* 0x000000040d0c7825 */ /* 0x000fc400078e0002 */
[----:B------:R-:W5:Y:S02]  /*0b90*/  LDG.E R10, desc[UR6][R10.64] ;  /* 0x000000060a0a7981 */ /* 0x000f64000c1e1900 */
[--C-:B------:R-:W-:Y:S02]  /*0ba0*/  IMAD.WIDE.U32 R14, R15, 0x4, R2.reuse ;  /* 0x000000040f0e7825 */ /* 0x100fe400078e0002 */
[----:B------:R-:W5:Y:S02]  /*0bb0*/  LDG.E R12, desc[UR6][R12.64] ;  /* 0x000000060c0c7981 */ /* 0x000f64000c1e1900 */
[----:B------:R-:W-:Y:S02]  /*0bc0*/  VIADD R21, R21, 0xe00 ;  /* 0x00000e0015157836 */ /* 0x000fe40000000000 */
[--C-:B0-----:R-:W-:Y:S01]  /*0bd0*/  IMAD.WIDE.U32 R16, R25, 0x4, R2.reuse ;  /* 0x0000000419107825 */ /* 0x101fe200078e0002 */
[----:B------:R-:W5:Y:S03]  /*0be0*/  LDG.E R14, desc[UR6][R14.64] ;  /* 0x000000060e0e7981 */ /* 0x000f66000c1e1900 */
[----:B------:R-:W-:-:S02]  /*0bf0*/  IMAD.WIDE.U32 R2, R21, 0x4, R2 ;  /* 0x0000000415027825 */ /* 0x000fc400078e0002 */
[----:B------:R-:W5:Y:S04]  /*0c00*/  LDG.E R16, desc[UR6][R16.64] ;  /* 0x0000000610107981 */ /* 0x000f68000c1e1900 */
[----:B------:R0:W5:Y:S01]  /*0c10*/  LDG.E R2, desc[UR6][R2.64] ;  /* 0x0000000602027981 */ /* 0x000162000c1e1900 */
[----:B------:R-:W-:Y:S01]  /*0c20*/  VIADD R7, R7, 0x1000 ;  /* 0x0000100007077836 */ /* 0x000fe20000000000 */
[----:B--2---:R-:W-:Y:S02]  /*0c30*/  LOP3.LUT R6, R6, 0x80000001, RZ, 0xc0, !PT ;  /* 0x8000000106067812 */ /* 0x004fe400078ec0ff */
[----:B---3--:R-:W-:Y:S02]  /*0c40*/  LOP3.LUT R18, R18, 0x80000001, RZ, 0xc0, !PT ;  /* 0x8000000112127812 */ /* 0x008fe400078ec0ff */
[----:B------:R-:W-:-:S02]  /*0c50*/  ISETP.NE.AND P1, PT, R6, 0x1, PT ;  /* 0x000000010600780c */ /* 0x000fc40003f25270 */
[----:B------:R-:W-:Y:S02]  /*0c60*/  ISETP.NE.AND P2, PT, R18, 0x1, PT ;  /* 0x000000011200780c */ /* 0x000fe40003f45270 */
[----:B----4-:R-:W-:Y:S02]  /*0c70*/  LOP3.LUT R8, R8, 0x80000001, RZ, 0xc0, !PT ;  /* 0x8000000108087812 */ /* 0x010fe400078ec0ff */
[----:B-----5:R-:W-:Y:S02]  /*0c80*/  LOP3.LUT R10, R10, 0x80000001, RZ, 0xc0, !PT ;  /* 0x800000010a0a7812 */ /* 0x020fe400078ec0ff */
[----:B------:R-:W-:Y:S02]  /*0c90*/  SEL R9, RZ, 0x1, P1 ;  /* 0x00000001ff097807 */ /* 0x000fe40000800000 */
[----:B------:R-:W-:Y:S02]  /*0ca0*/  SEL R6, RZ, 0x1, P2 ;  /* 0x00000001ff067807 */ /* 0x000fe40001000000 */
[----:B------:R-:W-:-:S02]  /*0cb0*/  ISETP.NE.AND P1, PT, R8, 0x1, PT ;  /* 0x000000010800780c */ /* 0x000fc40003f25270 */
[----:B------:R-:W-:Y:S02]  /*0cc0*/  ISETP.NE.AND P2, PT, R10, 0x1, PT ;  /* 0x000000010a00780c */ /* 0x000fe40003f45270 */
[----:B------:R-:W-:Y:S02]  /*0cd0*/  LOP3.LUT R12, R12, 0x80000001, RZ, 0xc0, !PT ;  /* 0x800000010c0c7812 */ /* 0x000fe400078ec0ff */
[----:B------:R-:W-:Y:S02]  /*0ce0*/  LOP3.LUT R14, R14, 0x80000001, RZ, 0xc0, !PT ;  /* 0x800000010e0e7812 */ /* 0x000fe400078ec0ff */
[----:B------:R-:W-:Y:S02]  /*0cf0*/  IADD3 R27, P5, P6, R6, R27, R9 ;  /* 0x0000001b061b7210 */ /* 0x000fe40007ebe009 */
[----:B0-----:R-:W-:Y:S02]  /*0d00*/  SEL R3, RZ, 0x1, P1 ;  /* 0x00000001ff037807 */ /* 0x001fe40000800000 */
[----:B------:R-:W-:-:S02]  /*0d10*/  SEL R8, RZ, 0x1, P2 ;  /* 0x00000001ff087807 */ /* 0x000fc40001000000 */
[----:B------:R-:W-:Y:S02]  /*0d20*/  ISETP.NE.AND P3, PT, R12, 0x1, PT ;  /* 0x000000010c00780c */ /* 0x000fe40003f65270 */
[----:B------:R-:W-:Y:S02]  /*0d30*/  ISETP.NE.AND P4, PT, R14, 0x1, PT ;  /* 0x000000010e00780c */ /* 0x000fe40003f85270 */
[----:B------:R-:W-:Y:S02]  /*0d40*/  LOP3.LUT R16, R16, 0x80000001, RZ, 0xc0, !PT ;  /* 0x8000000110107812 */ /* 0x000fe400078ec0ff */
[----:B------:R-:W-:Y:S02]  /*0d50*/  LOP3.LUT R2, R2, 0x80000001, RZ, 0xc0, !PT ;  /* 0x8000000102027812 */ /* 0x000fe400078ec0ff */
[----:B------:R-:W-:Y:S02]  /*0d60*/  IADD3 R8, P1, P2, R8, R27, R3 ;  /* 0x0000001b08087210 */ /* 0x000fe40007a3e003 */
[----:B------:R-:W-:-:S02]  /*0d70*/  SEL R6, RZ, 0x1, P3 ;  /* 0x00000001ff067807 */ /* 0x000fc40001800000 */
[----:B------:R-:W-:Y:S02]  /*0d80*/  SEL R3, RZ, 0x1, P4 ;  /* 0x00000001ff037807 */ /* 0x000fe40002000000 */
[----:B------:R-:W-:Y:S02]  /*0d90*/  ISETP.NE.AND P4, PT, R16, 0x1, PT ;  /* 0x000000011000780c */ /* 0x000fe40003f85270 */
[----:B------:R-:W-:Y:S02]  /*0da0*/  ISETP.NE.AND P3, PT, R2, 0x1, PT ;  /* 0x000000010200780c */ /* 0x000fe40003f65270 */
[----:B------:R-:W-:Y:S02]  /*0db0*/  IADD3.X R19, PT, PT, RZ, R19, RZ, P5, P6 ;  /* 0x00000013ff137210 */ /* 0x000fe40002fec4ff */
[----:B------:R-:W-:Y:S02]  /*0dc0*/  IADD3 R3, P5, P6, R3, R8, R6 ;  /* 0x0000000803037210 */ /* 0x000fe40007ebe006 */
[----:B------:R-:W-:-:S02]  /*0dd0*/  SEL R2, RZ, 0x1, P4 ;  /* 0x00000001ff027807 */ /* 0x000fc40002000000 */
[----:B------:R-:W-:Y:S02]  /*0de0*/  SEL R27, RZ, 0x1, P3 ;  /* 0x00000001ff1b7807 */ /* 0x000fe40001800000 */
[----:B------:R-:W-:Y:S02]  /*0df0*/  IADD3.X R19, PT, PT, RZ, R19, RZ, P1, P2 ;  /* 0x00000013ff137210 */ /* 0x000fe40000fe44ff */
[----:B------:R-:W-:Y:S02]  /*0e00*/  IADD3 R27, P1, P2, R27, R3, R2 ;  /* 0x000000031b1b7210 */ /* 0x000fe40007a3e002 */
[----:B------:R-:W-:-:S04]  /*0e10*/  IADD3.X R19, PT, PT, RZ, R19, RZ, P5, P6 ;  /* 0x00000013ff137210 */ /* 0x000fc80002fec4ff */
[----:B------:R-:W-:-:S07]  /*0e20*/  IADD3.X R19, PT, PT, RZ, R19, RZ, P1, P2 ;  /* 0x00000013ff137210 */ /* 0x000fce0000fe44ff */
.L_x_420:
[----:B------:R-:W-:Y:S05]  /*0e30*/  BSYNC.RECONVERGENT B2 ;  /* 0x0000000000027941 */ /* 0x000fea0003800200 */
.L_x_419:
        /* <DEDUP_REMOVED lines=11> */
[----:B0-----:R-:W-:-:S04]  /*0ef0*/  IMAD.WIDE.U32 R8, R9, 0x4, R2 ;  /* 0x0000000409087825 */ /* 0x001fc800078e0002 */
[--C-:B------:R-:W-:Y:S02]  /*0f00*/  IMAD.WIDE.U32 R10, R11, 0x4, R2.reuse ;  /* 0x000000040b0a7825 */ /* 0x100fe400078e0002 */
[----:B------:R-:W2:Y:S02]  /*0f10*/  LDG.E R8, desc[UR6][R8.64] ;  /* 0x0000000608087981 */ /* 0x000ea4000c1e1900 */
[--C-:B------:R-:W-:Y:S02]  /*0f20*/  IMAD.WIDE.U32 R12, R13, 0x4, R2.reuse ;  /* 0x000000040d0c7825 */ /* 0x100fe400078e0002 */
[----:B------:R-:W3:Y:S02]  /*0f30*/  LDG.E R10, desc[UR6][R10.64] ;  /* 0x000000060a0a7981 */ /* 0x000ee4000c1e1900 */
[----:B------:R-:W-:Y:S02]  /*0f40*/  IMAD.WIDE.U32 R2, R15, 0x4, R2 ;  /* 0x000000040f027825 */ /* 0x000fe400078e0002 */
        /* <DEDUP_REMOVED lines=19> */
.L_x_422:
[----:B------:R-:W-:Y:S05]  /*1080*/  BSYNC.RECONVERGENT B2 ;  /* 0x0000000000027941 */ /* 0x000fea0003800200 */
.L_x_421:
[----:B------:R-:W-:Y:S05]  /*1090*/  @!P0 BRA `(.L_x_414) ;  /* 0x0000000000388947 */ /* 0x000fea0003800000 */
[----:B------:R-:W0:Y:S01]  /*10a0*/  LDC.64 R8, c[0x0][0x380] ;  /* 0x0000e000ff087b82 */ /* 0x000e220000000a00 */
[----:B------:R-:W-:Y:S02]  /*10b0*/  IMAD R7, R0, 0xe00, R7 ;  /* 0x00000e0000077824 */ /* 0x000fe400078e0207 */
[----:B------:R-:W-:-:S07]  /*10c0*/  IMAD.MOV R4, RZ, RZ, -R4 ;  /* 0x000000ffff047224 */ /* 0x000fce00078e0a04 */
.L_x_423:
[----:B0-----:R-:W-:-:S06]  /*10d0*/  IMAD.WIDE.U32 R2, R7, 0x4, R8 ;  /* 0x0000000407027825 */ /* 0x001fcc00078e0008 */
        /* <DEDUP_REMOVED lines=10> */
.L_x_414:
[----:B------:R-:W-:Y:S05]  /*1180*/  BSYNC.RECONVERGENT B1 ;  /* 0x0000000000017941 */ /* 0x000fea0003800200 */
.L_x_413:
[----:B------:R-:W-:-:S13]  /*1190*/  ISETP.GE.U32.AND P0, PT, R28, 0x200, PT ;  /* 0x000002001c00780c */ /* 0x000fda0003f06070 */
        /* <DEDUP_REMOVED lines=53> */
[----:B-1----:R-:W1:Y:S04]  /*14f0*/  LDS.128 R4, [UR4+0x30] ;  /* 0x00003004ff047984 */ /* 0x002e680008000c00 */
        /* <DEDUP_REMOVED lines=22> */
.L_x_424:
[----:B------:R-:W-:-:S04]  /*1660*/  LOP3.LUT R2, R5, 0x3e0, RZ, 0xc0, !PT ;  /* 0x000003e005027812 */ /* 0x000fc800078ec0ff */
        /* <DEDUP_REMOVED lines=16> */
[----:B------:R-:W-:Y:S01]  /*1770*/  ISETP.GT.AND P0, PT, R7, R4, PT ;  /* 0x000000040700720c */ /* 0x000fe20003f04270 */
[----:B------:R-:W-:Y:S02]  /*1780*/  VIADD R7, R2, 0x4 ;  /* 0x0000000402077836 */ /* 0x000fe40000000000 */
        /* <DEDUP_REMOVED lines=8> */
[----:B------:R-:W-:-:S05]  /*1810*/  IMAD.X R9, R6, 0x1, R11, P1 ;  /* 0x0000000106097824 */ /* 0x000fca00008e060b */
[----:B------:R-:W1:Y:S01]  /*1820*/  SHFL.DOWN PT, R6, R9, 0x4, R4 ;  /* 0x0880000009067989 */ /* 0x000e6200000e0004 */
[----:B0-----:R-:W-:-:S04]  /*1830*/  SEL R3, R3, RZ, !P0 ;  /* 0x000000ff03037207 */ /* 0x001fc80004000000 */
[----:B------:R-:W-:Y:S02]  /*1840*/  IADD3 R10, P1, PT, R3, R8, RZ ;  /* 0x00000008030a7210 */ /* 0x000fe40007f3e0ff */
[----:B-1----:R-:W-:-:S03]  /*1850*/  SEL R6, R6, RZ, !P0 ;  /* 0x000000ff06067207 */ /* 0x002fc60004000000 */
[----:B------:R-:W0:Y:S01]  /*1860*/  SHFL.DOWN PT, R3, R10, 0x8, R4 ;  /* 0x090000000a037989 */ /* 0x000e2200000e0004 */
[----:B------:R-:W-:Y:S01]  /*1870*/  ISETP.GT.AND P0, PT, R7, R4, PT ;  /* 0x000000040700720c */ /* 0x000fe20003f04270 */
[----:B------:R-:W-:Y:S01]  /*1880*/  VIADD R7, R2, 0x10 ;  /* 0x0000001002077836 */ /* 0x000fe20000000000 */
[----:B------:R-:W-:Y:S01]  /*1890*/  @!P2 MOV R2, 0x400 ;  /* 0x000004000002a802 */ /* 0x000fe20000000f00 */
[----:B------:R-:W-:-:S05]  /*18a0*/  IMAD.X R11, R6, 0x1, R9, P1 ;  /* 0x00000001060b7824 */ /* 0x000fca00008e0609 */
[----:B------:R-:W1:Y:S01]  /*18b0*/  SHFL.DOWN PT, R6, R11, 0x8, R4 ;  /* 0x090000000b067989 */ /* 0x000e6200000e0004 */
[----:B0-----:R-:W-:-:S04]  /*18c0*/  SEL R3, R3, RZ, !P0 ;  /* 0x000000ff03037207 */ /* 0x001fc80004000000 */
[----:B------:R-:W-:Y:S02]  /*18d0*/  IADD3 R8, P1, PT, R3, R10, RZ ;  /* 0x0000000a03087210 */ /* 0x000fe40007f3e0ff */
[----:B--2---:R-:W-:Y:S02]  /*18e0*/  @!P2 LEA R10, R13, R2, 0x18 ;  /* 0x000000020d0aa211 */ /* 0x004fe400078ec0ff */
[----:B-1----:R-:W-:Y:S01]  /*18f0*/  SEL R6, R6, RZ, !P0 ;  /* 0x000000ff06067207 */ /* 0x002fe20004000000 */
[----:B------:R-:W0:Y:S01]  /*1900*/  SHFL.DOWN PT, R3, R8, 0x10, R4 ;  /* 0x0a00000008037989 */ /* 0x000e2200000e0004 */
[----:B------:R-:W-:Y:S02]  /*1910*/  ISETP.GT.AND P0, PT, R7, R4, PT ;  /* 0x000000040700720c */ /* 0x000fe40003f04270 */
[----:B------:R-:W-:Y:S01]  /*1920*/  @!P2 SHF.R.U32.HI R7, RZ, 0x2, R5 ;  /* 0x00000002ff07a819 */ /* 0x000fe20000011605 */
[----:B------:R-:W-:-:S03]  /*1930*/  IMAD.X R9, R6, 0x1, R11, P1 ;  /* 0x0000000106097824 */ /* 0x000fc600008e060b */
[----:B------:R-:W-:Y:S02]  /*1940*/  @!P2 LOP3.LUT R7, R7, 0xf8, RZ, 0xc0, !PT ;  /* 0x000000f80707a812 */ /* 0x000fe400078ec0ff */
[----:B------:R-:W1:Y:S03]  /*1950*/  SHFL.DOWN PT, R6, R9, 0x10, R4 ;  /* 0x0a00000009067989 */ /* 0x000e6600000e0004 */
        /* <DEDUP_REMOVED lines=9> */
[----:B------:R-:W1:Y:S01]  /*19f0*/  S2UR UR5, SR_CgaCtaId ;  /* 0x00000000000579c3 */ /* 0x000e620000008800 */
[----:B------:R-:W-:Y:S01]  /*1a00*/  UMOV UR4, 0x400 ;  /* 0x0000040000047882 */ /* 0x000fe20000000000 */
[C---:B------:R-:W-:Y:S02]  /*1a10*/  ISETP.GT.U32.AND P1, PT, R28.reuse, 0x20, PT ;  /* 0x000000201c00780c */ /* 0x040fe40003f24070 */
[C---:B------:R-:W-:Y:S02]  /*1a20*/  ISETP.GT.U32.AND P2, PT, R28.reuse, 0x40, PT ;  /* 0x000000401c00780c */ /* 0x040fe40003f44070 */
[C---:B------:R-:W-:Y:S02]  /*1a30*/  ISETP.GT.U32.AND P3, PT, R28.reuse, 0x80, PT ;  /* 0x000000801c00780c */ /* 0x040fe40003f64070 */
[C---:B------:R-:W-:Y:S02]  /*1a40*/  ISETP.GT.U32.AND P5, PT, R28.reuse, 0x180, PT ;  /* 0x000001801c00780c */ /* 0x040fe40003fa4070 */
[----:B------:R-:W-:Y:S01]  /*1a50*/  ISETP.GT.U32.AND P6, PT, R28, 0x1a0, PT ;  /* 0x000001a01c00780c */ /* 0x000fe20003fc4070 */
[----:B-1----:R-:W-:-:S09]  /*1a60*/  ULEA UR4, UR5, UR4, 0x18 ;  /* 0x0000000405047291 */ /* 0x002fd2000f8ec0ff */
[----:B------:R-:W1:Y:S04]  /*1a70*/  LDS.64 R12, [UR4+0x18] ;  /* 0x00001804ff0c7984 */ /* 0x000e680008000a00 */
[----:B------:R-:W2:Y:S04]  /*1a80*/  LDS.128 R16, [UR4+0x20] ;  /* 0x00002004ff107984 */ /* 0x000ea80008000c00 */
[----:B0-----:R-:W0:Y:S04]  /*1a90*/  LDS.128 R4, [UR4+0x30] ;  /* 0x00003004ff047984 */ /* 0x001e280008000c00 */
[----:B------:R-:W3:Y:S04]  /*1aa0*/  LDS.128 R8, [UR4+0x40] ;  /* 0x00004004ff087984 */ /* 0x000ee80008000c00 */
[----:B------:R-:W-:Y:S01]  /*1ab0*/  LDS.128 R24, [UR4+0x80] ;  /* 0x00008004ff187984 */ /* 0x000fe20008000c00 */
[----:B-1----:R-:W-:-:S02]  /*1ac0*/  SEL R22, R12, RZ, P1 ;  /* 0x000000ff0c167207 */ /* 0x002fc40000800000 */
[----:B------:R-:W-:Y:S02]  /*1ad0*/  SEL R23, R13, RZ, P1 ;  /* 0x000000ff0d177207 */ /* 0x000fe40000800000 */
[----:B--2---:R-:W-:Y:S01]  /*1ae0*/  SEL R21, R16, RZ, P2 ;  /* 0x000000ff10157207 */ /* 0x004fe20001000000 */
[----:B------:R-:W1:Y:S01]  /*1af0*/  LDS.128 R12, [UR4+0x50] ;  /* 0x00005004ff0c7984 */ /* 0x000e620008000c00 */
[----:B------:R-:W-:Y:S02]  /*1b00*/  ISETP.GT.U32.AND P1, PT, R28, 0x60, PT ;  /* 0x000000601c00780c */ /* 0x000fe40003f24070 */
[----:B------:R-:W-:Y:S02]  /*1b10*/  SEL R20, R17, RZ, P2 ;  /* 0x000000ff11147207 */ /* 0x000fe40001000000 */
[----:B------:R-:W-:Y:S02]  /*1b20*/  IADD3 R16, P2, P4, R21, R22, R2 ;  /* 0x0000001615107210 */ /* 0x000fe40007c5e002 */
[----:B------:R-:W-:-:S02]  /*1b30*/  SEL R17, R18, RZ, P1 ;  /* 0x000000ff12117207 */ /* 0x000fc40000800000 */
[----:B0-----:R-:W-:Y:S02]  /*1b40*/  SEL R4, R4, RZ, P3 ;  /* 0x000000ff04047207 */ /* 0x001fe40001800000 */
[----:B------:R-:W-:Y:S02]  /*1b50*/  IADD3.X R20, PT, PT, R20, R23, R3, P2, P4 ;  /* 0x0000001714147210 */ /* 0x000fe400017e8403 */
[----:B------:R-:W-:Y:S02]  /*1b60*/  SEL R3, R5, RZ, P3 ;  /* 0x000000ff05037207 */ /* 0x000fe40001800000 */
[----:B------:R-:W-:Y:S02]  /*1b70*/  SEL R2, R19, RZ, P1 ;  /* 0x000000ff13027207 */ /* 0x000fe40000800000 */
[----:B------:R-:W-:Y:S02]  /*1b80*/  IADD3 R4, P3, P4, R4, R16, R17 ;  /* 0x0000001004047210 */ /* 0x000fe40007c7e011 */
[----:B------:R-:W0:Y:S01]  /*1b90*/  LDS.128 R16, [UR4+0x60] ;  /* 0x00006004ff107984 */ /* 0x000e220008000c00 */
[----:B------:R-:W-:-:S02]  /*1ba0*/  ISETP.GT.U32.AND P1, PT, R28, 0xa0, PT ;  /* 0x000000a01c00780c */ /* 0x000fc40003f24070 */
[----:B------:R-:W-:Y:S02]  /*1bb0*/  IADD3.X R3, PT, PT, R3, R20, R2, P3, P4 ;  /* 0x0000001403037210 */ /* 0x000fe40001fe8402 */
[----:B------:R-:W2:Y:S01]  /*1bc0*/  LDS.128 R20, [UR4+0x70] ;  /* 0x00007004ff147984 */ /* 0x000ea20008000c00 */
[----:B------:R-:W-:Y:S02]  /*1bd0*/  ISETP.GT.U32.AND P2, PT, R28, 0xc0, PT ;  /* 0x000000c01c00780c */ /* 0x000fe40003f44070 */
[----:B------:R-:W-:Y:S02]  /*1be0*/  SEL R5, R6, RZ, P1 ;  /* 0x000000ff06057207 */ /* 0x000fe40000800000 */
[----:B---3--:R-:W-:Y:S02]  /*1bf0*/  SEL R2, R8, RZ, P2 ;  /* 0x000000ff08027207 */ /* 0x008fe40001000000 */
[----:B------:R-:W-:Y:S02]  /*1c00*/  SEL R7, R7, RZ, P1 ;  /* 0x000000ff07077207 */ /* 0x000fe40000800000 */
[----:B------:R-:W-:-:S02]  /*1c10*/  ISETP.GT.U32.AND P1, PT, R28, 0xe0, PT ;  /* 0x000000e01c00780c */ /* 0x000fc40003f24070 */
[----:B------:R-:W-:Y:S02]  /*1c20*/  IADD3 R2, P3, P4, R2, R4, R5 ;  /* 0x0000000402027210 */ /* 0x000fe40007c7e005 */
[----:B------:R-:W-:Y:S02]  /*1c30*/  SEL R6, R9, RZ, P2 ;  /* 0x000000ff09067207 */ /* 0x000fe40001000000 */
[----:B------:R-:W-:Y:S02]  /*1c40*/  ISETP.GT.U32.AND P2, PT, R28, 0x100, PT ;  /* 0x000001001c00780c */ /* 0x000fe40003f44070 */
[----:B------:R-:W-:Y:S02]  /*1c50*/  SEL R4, R10, RZ, P1 ;  /* 0x000000ff0a047207 */ /* 0x000fe40000800000 */
[----:B------:R-:W-:Y:S02]  /*1c60*/  SEL R10, R11, RZ, P1 ;  /* 0x000000ff0b0a7207 */ /* 0x000fe40000800000 */
[----:B------:R-:W-:-:S02]  /*1c70*/  ISETP.GT.U32.AND P1, PT, R28, 0x120, PT ;  /* 0x000001201c00780c */ /* 0x000fc40003f24070 */
[----:B------:R-:W-:Y:S02]  /*1c80*/  IADD3.X R6, PT, PT, R6, R3, R7, P3, P4 ;  /* 0x0000000306067210 */ /* 0x000fe40001fe8407 */
[----:B-1----:R-:W-:Y:S02]  /*1c90*/  SEL R3, R12, RZ, P2 ;  /* 0x000000ff0c037207 */ /* 0x002fe40001000000 */
[----:B------:R-:W-:Y:S02]  /*1ca0*/  SEL R7, R13, RZ, P2 ;  /* 0x000000ff0d077207 */ /* 0x000fe40001000000 */
[----:B------:R-:W-:Y:S02]  /*1cb0*/  ISETP.GT.U32.AND P2, PT, R28, 0x140, PT ;  /* 0x000001401c00780c */ /* 0x000fe40003f44070 */
[----:B------:R-:W-:Y:S02]  /*1cc0*/  SEL R5, R14, RZ, P1 ;  /* 0x000000ff0e057207 */ /* 0x000fe40000800000 */
[----:B------:R-:W-:-:S02]  /*1cd0*/  SEL R15, R15, RZ, P1 ;  /* 0x000000ff0f0f7207 */ /* 0x000fc40000800000 */
[----:B------:R-:W-:Y:S02]  /*1ce0*/  ISETP.GT.U32.AND P1, PT, R28, 0x160, PT ;  /* 0x000001601c00780c */ /* 0x000fe40003f24070 */
[----:B------:R-:W-:Y:S02]  /*1cf0*/  IADD3 R4, P3, P4, R3, R2, R4 ;  /* 0x0000000203047210 */ /* 0x000fe40007c7e004 */
[----:B0-----:R-:W-:Y:S02]  /*1d00*/  SEL R2, R16, RZ, P2 ;  /* 0x000000ff10027207 */ /* 0x001fe40001000000 */
[----:B------:R-:W-:Y:S02]  /*1d10*/  SEL R3, R18, RZ, P1 ;  /* 0x000000ff12037207 */ /* 0x000fe40000800000 */
[----:B------:R-:W-:Y:S02]  /*1d20*/  IADD3.X R7, PT, PT, R7, R6, R10, P3, P4 ;  /* 0x0000000607077210 */ /* 0x000fe40001fe840a */
[----:B------:R-:W-:-:S02]  /*1d30*/  SEL R18, R19, RZ, P1 ;  /* 0x000000ff13127207 */ /* 0x000fc40000800000 */
[----:B------:R-:W-:Y:S02]  /*1d40*/  SEL R6, R17, RZ, P2 ;  /* 0x000000ff11067207 */ /* 0x000fe40001000000 */
[----:B------:R-:W-:Y:S02]  /*1d50*/  IADD3 R2, P1, P3, R2, R4, R5 ;  /* 0x0000000402027210 */ /* 0x000fe40007b3e005 */
[----:B--2---:R-:W-:Y:S02]  /*1d60*/  SEL R4, R20, RZ, P5 ;  /* 0x000000ff14047207 */ /* 0x004fe40002800000 */
[----:B------:R-:W-:Y:S02]  /*1d70*/  ISETP.GT.U32.AND P2, PT, R28, 0x1c0, PT ;  /* 0x000001c01c00780c */ /* 0x000fe40003f44070 */
[----:B------:R-:W-:Y:S02]  /*1d80*/  IADD3.X R6, PT, PT, R6, R7, R15, P1, P3 ;  /* 0x0000000706067210 */ /* 0x000fe40000fe640f */
[----:B------:R-:W-:-:S02]  /*1d90*/  IADD3 R4, P3, P4, R4, R2, R3 ;  /* 0x0000000204047210 */ /* 0x000fc40007c7e003 */
[----:B------:R-:W-:Y:S02]  /*1da0*/  SEL R2, R22, RZ, P6 ;  /* 0x000000ff16027207 */ /* 0x000fe40003000000 */
[----:B------:R-:W-:Y:S02]  /*1db0*/  SEL R3, R24, RZ, P2 ;  /* 0x000000ff18037207 */ /* 0x000fe40001000000 */
[----:B------:R-:W-:Y:S02]  /*1dc0*/  ISETP.GT.U32.AND P1, PT, R28, 0x1e0, PT ;  /* 0x000001e01c00780c */ /* 0x000fe40003f24070 */
        /* <DEDUP_REMOVED lines=11> */
.L_x_410:
[----:B------:R-:W0:Y:S01]  /*1e80*/  S2R R5, SR_TID.X ;  /* 0x0000000000057919 */ /* 0x000e220000002100 */
[----:B------:R-:W1:Y:S01]  /*1e90*/  LDC.64 R8, c[0x0][0x380] ;  /* 0x0000e000ff087b82 */ /* 0x000e620000000a00 */
[----:B0-----:R-:W-:-:S04]  /*1ea0*/  IMAD R3, R0, 0xe00, R5 ;  /* 0x00000e0000037824 */ /* 0x001fc800078e0205 */
[----:B-1----:R-:W-:-:S05]  /*1eb0*/  IMAD.WIDE.U32 R8, R3, 0x4, R8 ;  /* 0x0000000403087825 */ /* 0x002fca00078e0008 */
        /* <DEDUP_REMOVED lines=9> */
[----:B------:R-:W-:Y:S02]  /*1f50*/  ISETP.NE.AND P0, PT, R3, 0x1, PT ;  /* 0x000000010300780c */ /* 0x000fe40003f05270 */
[----:B----4-:R-:W-:Y:S02]  /*1f60*/  LOP3.LUT R10, R10, 0x80000001, RZ, 0xc0, !PT ;  /* 0x800000010a0a7812 */ /* 0x010fe400078ec0ff */
[----:B------:R-:W-:Y:S02]  /*1f70*/  ISETP.NE.AND P1, PT, R4, 0x1, PT ;  /* 0x000000010400780c */ /* 0x000fe40003f25270 */
[----:B------:R-:W-:Y:S02]  /*1f80*/  ISETP.NE.AND P2, PT, R10, 0x1, PT ;  /* 0x000000010a00780c */ /* 0x000fe40003f45270 */
[----:B------:R-:W-:-:S02]  /*1f90*/  SEL R10, RZ, 0x1, P0 ;  /* 0x00000001ff0a7807 */ /* 0x000fc40000000000 */
[----:B------:R-:W-:Y:S02]  /*1fa0*/  SEL R4, RZ, 0x1, P1 ;  /* 0x00000001ff047807 */ /* 0x000fe40000800000 */
[----:B------:R-:W-:Y:S02]  /*1fb0*/  SEL R3, RZ, 0x1, P2 ;  /* 0x00000001ff037807 */ /* 0x000fe40001000000 */
[----:B-----5:R-:W-:Y:S02]  /*1fc0*/  LOP3.LUT R11, R11, 0x80000001, RZ, 0xc0, !PT ;  /* 0x800000010b0b7812 */ /* 0x020fe400078ec0ff */
[----:B------:R-:W-:Y:S02]  /*1fd0*/  IADD3 R3, P1, P0, R3, R4, R10 ;  /* 0x0000000403037210 */ /* 0x000fe4000783e00a */
[----:B------:R-:W-:Y:S02]  /*1fe0*/  LOP3.LUT R12, R12, 0x80000001, RZ, 0xc0, !PT ;  /* 0x800000010c0c7812 */ /* 0x000fe400078ec0ff */
[----:B------:R-:W-:-:S02]  /*1ff0*/  LOP3.LUT R13, R13, 0x80000001, RZ, 0xc0, !PT ;  /* 0x800000010d0d7812 */ /* 0x000fc400078ec0ff */
[----:B------:R-:W-:Y:S02]  /*2000*/  LOP3.LUT R14, R14, 0x80000001, RZ, 0xc0, !PT ;  /* 0x800000010e0e7812 */ /* 0x000fe400078ec0ff */
[----:B------:R-:W-:Y:S02]  /*2010*/  ISETP.NE.AND P2, PT, R11, 0x1, PT ;  /* 0x000000010b00780c */ /* 0x000fe40003f45270 */
[----:B------:R-:W-:Y:S02]  /*2020*/  ISETP.NE.AND P3, PT, R12, 0x1, PT ;  /* 0x000000010c00780c */ /* 0x000fe40003f65270 */
[----:B------:R-:W-:Y:S02]  /*2030*/  IADD3.X R24, PT, PT, RZ, RZ, RZ, P1, P0 ;  /* 0x000000ffff187210 */ /* 0x000fe40000fe04ff */
[----:B------:R-:W-:Y:S02]  /*2040*/  ISETP.GE.U32.AND P0, PT, R28, R2, PT ;  /* 0x000000021c00720c */ /* 0x000fe40003f06070 */
        /* <DEDUP_REMOVED lines=9> */
[----:B------:R-:W-:Y:S01]  /*20e0*/  IADD3.X R24, PT, PT, RZ, R24, RZ, P1, P4 ;  /* 0x00000018ff187210 */ /* 0x000fe20000fe84ff */
[----:B------:R-:W-:Y:S06]  /*20f0*/  @!P0 BRA `(.L_x_426) ;  /* 0x00000014001c8947 */ /* 0x000fec0003800000 */
[----:B------:R-:W-:Y:S01]  /*2100*/  IMAD.IADD R10, R0, 0x1, R7 ;  /* 0x00000001000a7824 */ /* 0x000fe200078e0207 */
[----:B------:R-:W0:Y:S01]  /*2110*/  LDC R8, c[0x0][0x3b0] ;  /* 0x0000ec00ff087b82 */ /* 0x000e220000000800 */
[----:B------:R-:W-:Y:S01]  /*2120*/  VIADD R14, R6, 0xfffff200 ;  /* 0xfffff200060e7836 */ /* 0x000fe20000000000 */
[----:B------:R-:W-:Y:S01]  /*2130*/  LOP3.LUT R7, RZ, R5, RZ, 0x33, !PT ;  /* 0x00000005ff077212 */ /* 0x000fe200078e33ff */
[----:B------:R-:W-:Y:S01]  /*2140*/  IMAD R10, R10, 0xe00, RZ ;  /* 0x00000e000a0a7824 */ /* 0x000fe200078e02ff */
[----:B------:R-:W1:Y:S02]  /*2150*/  LDCU.64 UR8, c[0x0][0x380] ;  /* 0x00007000ff0877ac */ /* 0x000e640008000a00 */
[----:B------:R-:W-:Y:S01]  /*2160*/  IADD3 R7, PT, PT, -R2, R6, R7 ;  /* 0x0000000602077210 */ /* 0x000fe20007ffe107 */
[----:B------:R-:W-:Y:S01]  /*2170*/  IMAD.MOV.U32 R9, RZ, RZ, R10 ;  /* 0x000000ffff097224 */ /* 0x000fe200078e000a */
[C---:B------:R-:W-:Y:S01]  /*2180*/  ISETP.GT.U32.AND P0, PT, R10.reuse, R14, PT ;  /* 0x0000000e0a00720c */ /* 0x040fe20003f04070 */
[----:B------:R-:W-:Y:S01]  /*2190*/  UMOV UR4, URZ ;  /* 0x000000ff00047c82 */ /* 0x000fe20008000000 */
[----:B------:R-:W-:Y:S01]  /*21a0*/  IADD3 R11, PT, PT, R10, 0x1000, R5 ;  /* 0x000010000a0b7810 */ /* 0x000fe20007ffe005 */
[----:B------:R-:W-:-:S02]  /*21b0*/  IMAD R4, R0, -0xe00, R7 ;  /* 0xfffff20000047824 */ /* 0x000fc400078e0207 */
[----:B------:R-:W-:-:S08]  /*21c0*/  IMAD.MOV.U32 R7, RZ, RZ, R10 ;  /* 0x000000ffff077224 */ /* 0x000fd000078e000a */
[----:B------:R-:W-:Y:S05]  /*21d0*/  @P0 BRA `(.L_x_427) ;  /* 0x0000000000cc0947 */ /* 0x000fea0003800000 */
.L_x_428:
[----:B------:R-:W-:-:S05]  /*21e0*/  IADD3 R6, P0, PT, R5, R9, RZ ;  /* 0x0000000905067210 */ /* 0x000fca0007f1e0ff */
[----:B------:R-:W-:Y:S01]  /*21f0*/  IMAD.X R13, RZ, RZ, RZ, P0 ;  /* 0x000000ffff0d7224 */ /* 0x000fe200000e06ff */
[----:B-1----:R-:W-:-:S04]  /*2200*/  LEA R12, P0, R6, UR8, 0x2 ;  /* 0x00000008060c7c11 */ /* 0x002fc8000f8010ff */
[----:B------:R-:W-:-:S05]  /*2210*/  LEA.HI.X R13, R6, UR9, R13, 0x2, P0 ;  /* 0x00000009060d7c11 */ /* 0x000fca00080f140d */
        /* <DEDUP_REMOVED lines=17> */
[----:B------:R-:W-:Y:S02]  /*2330*/  IADD3 R3, P1, P0, R16, R3, R15 ;  /* 0x0000000310037210 */ /* 0x000fe4000783e00f */
[----:B-1----:R-:W-:Y:S02]  /*2340*/  SEL R13, RZ, 0x1, P2 ;  /* 0x00000001ff0d7807 */ /* 0x002fe40001000000 */
[----:B------:R-:W-:-:S04]  /*2350*/  SEL R12, RZ, 0x1, P3 ;  /* 0x00000001ff0c7807 */ /* 0x000fc80001800000 */
[----:B------:R-:W-:Y:S02]  /*2360*/  IADD3 R12, P2, P3, R12, R3, R13 ;  /* 0x000000030c0c7210 */ /* 0x000fe40007b5e00d */
[----:B------:R-:W-:Y:S01]  /*2370*/  LOP3.LUT R3, R6, 0x80000001, RZ, 0xc0, !PT ;  /* 0x8000000106037812 */ /* 0x000fe200078ec0ff */
[----:B0-----:R-:W-:Y:S01]  /*2380*/  IMAD.MOV.U32 R6, RZ, RZ, R8 ;  /* 0x000000ffff067224 */ /* 0x001fe200078e0008 */
[----:B------:R-:W-:Y:S02]  /*2390*/  LOP3.LUT R19, R19, 0x80000001, RZ, 0xc0, !PT ;  /* 0x8000000113137812 */ /* 0x000fe400078ec0ff */
[----:B------:R-:W-:Y:S02]  /*23a0*/  LOP3.LUT R20, R20, 0x80000001, RZ, 0xc0, !PT ;  /* 0x8000000114147812 */ /* 0x000fe400078ec0ff */
[----:B------:R-:W-:Y:S01]  /*23b0*/  ISETP.NE.AND P6, PT, R3, 0x1, PT ;  /* 0x000000010300780c */ /* 0x000fe20003fc5270 */
[----:B------:R-:W-:Y:S01]  /*23c0*/  IMAD.IADD R3, R6, 0x1, -R9 ;  /* 0x0000000106037824 */ /* 0x000fe200078e0a09 */
[----:B------:R-:W-:-:S02]  /*23d0*/  ISETP.NE.AND P4, PT, R19, 0x1, PT ;  /* 0x000000011300780c */ /* 0x000fc40003f85270 */
[----:B------:R-:W-:Y:S02]  /*23e0*/  ISETP.NE.AND P5, PT, R20, 0x1, PT ;  /* 0x000000011400780c */ /* 0x000fe40003fa5270 */
[----:B------:R-:W-:Y:S02]  /*23f0*/  IADD3.X R24, PT, PT, RZ, R24, RZ, P1, P0 ;  /* 0x00000018ff187210 */ /* 0x000fe40000fe04ff */
[----:B------:R-:W-:Y:S02]  /*2400*/  ISETP.GE.U32.AND P0, PT, R3, R2, PT ;  /* 0x000000020300720c */ /* 0x000fe40003f06070 */
[----:B------:R-:W-:Y:S02]  /*2410*/  SEL R15, RZ, 0x1, P4 ;  /* 0x00000001ff0f7807 */ /* 0x000fe40002000000 */
[----:B------:R-:W-:Y:S02]  /*2420*/  SEL R13, RZ, 0x1, P5 ;  /* 0x00000001ff0d7807 */ /* 0x000fe40002800000 */
[----:B------:R-:W-:-:S02]  /*2430*/  IADD3.X R24, PT, PT, RZ, R24, RZ, P2, P3 ;  /* 0x00000018ff187210 */ /* 0x000fc400017e64ff */
[----:B------:R-:W-:Y:S02]  /*2440*/  IADD3 R12, P5, P4, R13, R12, R15 ;  /* 0x0000000c0d0c7210 */ /* 0x000fe40007cbe00f */
[----:B------:R-:W-:Y:S02]  /*2450*/  SEL R13, RZ, 0x1, P6 ;  /* 0x00000001ff0d7807 */ /* 0x000fe40003000000 */
[----:B------:R-:W-:Y:S02]  /*2460*/  IADD3.X R24, PT, PT, RZ, R24, RZ, P5, P4 ;  /* 0x00000018ff187210 */ /* 0x000fe40002fe84ff */
[----:B------:R-:W-:-:S05]  /*2470*/  IADD3 R3, P1, PT, R12, R13, RZ ;  /* 0x0000000d0c037210 */ /* 0x000fca0007f3e0ff */
[----:B------:R-:W-:Y:S01]  /*2480*/  IMAD.X R24, RZ, RZ, R24, P1 ;  /* 0x000000ffff187224 */ /* 0x000fe200008e0618 */
[----:B------:R-:W-:Y:S07]  /*2490*/  @!P0 BRA `(.L_x_426) ;  /* 0x0000001000348947 */ /* 0x000fee0003800000 */
[C---:B------:R-:W-:Y:S01]  /*24a0*/  IMAD.IADD R9, R2.reuse, 0x1, R9 ;  /* 0x0000000102097824 */ /* 0x040fe200078e0209 */
[----:B------:R-:W-:Y:S01]  /*24b0*/  UIADD3 UR4, UPT, UPT, UR4, 0x1, URZ ;  /* 0x0000000104047890 */ /* 0x000fe2000fffe0ff */
[----:B------:R-:W-:Y:S02]  /*24c0*/  IMAD.IADD R7, R2, 0x1, R7 ;  /* 0x0000000102077824 */ /* 0x000fe400078e0207 */
[----:B------:R-:W-:Y:S01]  /*24d0*/  IMAD.IADD R4, R4, 0x1, -R2 ;  /* 0x0000000104047824 */ /* 0x000fe200078e0a02 */
[----:B------:R-:W-:Y:S01]  /*24e0*/  ISETP.GT.U32.AND P0, PT, R9, R14, PT ;  /* 0x0000000e0900720c */ /* 0x000fe20003f04070 */
[----:B------:R-:W-:-:S12]  /*24f0*/  IMAD.IADD R11, R2, 0x1, R11 ;  /* 0x00000001020b7824 */ /* 0x000fd800078e020b */
[----:B------:R-:W-:Y:S05]  /*2500*/  @!P0 BRA `(.L_x_428) ;  /* 0xfffffffc00348947 */ /* 0x000fea000383ffff */
.L_x_427:
[----:B------:R-:W-:Y:S01]  /*2510*/  IMAD.IADD R2, R6, 0x1, -R9 ;  /* 0x0000000106027824 */ /* 0x000fe200078e0a09 */
[----:B------:R-:W-:Y:S04]  /*2520*/  BSSY.RECONVERGENT B1, `(.L_x_426) ;  /* 0x0000104000017945 */ /* 0x000fe80003800200 */
[----:B------:R-:W-:-:S04]  /*2530*/  ISETP.GE.AND P0, PT, R5, R2, PT ;  /* 0x000000020500720c */ /* 0x000fc80003f06270 */
[----:B------:R-:W-:-:S13]  /*2540*/  ISETP.GE.U32.OR P0, PT, R9, R6, P0 ;  /* 0x000000060900720c */ /* 0x000fda0000706470 */
[----:B------:R-:W-:Y:S05]  /*2550*/  @P0 BRA `(.L_x_429) ;  /* 0x0000001000000947 */ /* 0x000fea0003800000 */
[----:B------:R-:W2:Y:S01]  /*2560*/  LDC R2, c[0x0][0x3b4] ;  /* 0x0000ed00ff027b82 */ /* 0x000ea20000000800 */
[----:B------:R-:W-:Y:S01]  /*2570*/  LOP3.LUT R13, RZ, R5, RZ, 0x33, !PT ;  /* 0x00000005ff0d7212 */ /* 0x000fe200078e33ff */
[----:B------:R-:W-:Y:S03]  /*2580*/  BSSY.RECONVERGENT B2, `(.L_x_430) ;  /* 0x0000085000027945 */ /* 0x000fe60003800200 */
[----:B------:R-:W-:Y:S01]  /*2590*/  IADD3 R6, PT, PT, -R10, R6, R13 ;  /* 0x000000060a067210 */ /* 0x000fe20007ffe10d */
[----:B--2---:R-:W-:-:S04]  /*25a0*/  IMAD R13, R2, UR4, RZ ;  /* 0x00000004020d7c24 */ /* 0x004fc8000f8e02ff */
[----:B------:R-:W-:-:S05]  /*25b0*/  IMAD R6, R13, -0xe00, R6 ;  /* 0xfffff2000d067824 */ /* 0x000fca00078e0206 */
[C---:B------:R-:W-:Y:S02]  /*25c0*/  ISETP.GE.U32.AND P0, PT, R6.reuse, 0x1e00, PT ;  /* 0x00001e000600780c */ /* 0x040fe40003f06070 */
[----:B0-----:R-:W-:Y:S01]  /*25d0*/  LEA.HI R8, R6, 0x1, RZ, 0x17 ;  /* 0x0000000106087811 */ /* 0x001fe200078fb8ff */
[----:B------:R-:W-:-:S03]  /*25e0*/  IMAD.MOV.U32 R6, RZ, RZ, R5 ;  /* 0x000000ffff067224 */ /* 0x000fc600078e0005 */
[----:B------:R-:W-:-:S07]  /*25f0*/  LOP3.LUT R10, R8, 0xf, RZ, 0xc0, !PT ;  /* 0x0000000f080a7812 */ /* 0x000fce00078ec0ff */
[----:B------:R-:W-:Y:S05]  /*2600*/  @!P0 BRA `(.L_x_431) ;  /* 0x0000000400f08947 */ /* 0x000fea0003800000 */
[----:B------:R-:W0:Y:S01]  /*2610*/  LDC.64 R12, c[0x0][0x380] ;  /* 0x0000e000ff0c7b82 */ /* 0x000e220000000a00 */
[----:B------:R-:W-:Y:S01]  /*2620*/  LEA.HI R2, R4, 0x1, RZ, 0x17 ;  /* 0x0000000104027811 */ /* 0x000fe200078fb8ff */
[----:B------:R-:W-:Y:S01]  /*2630*/  BSSY.RECONVERGENT B3, `(.L_x_432) ;  /* 0x0000078000037945 */ /* 0x000fe20003800200 */
[----:B------:R-:W-:Y:S02]  /*2640*/  LOP3.LUT R6, R5, 0x1000, RZ, 0xfc, !PT ;  /* 0x0000100005067812 */ /* 0x000fe400078efcff */
[----:B------:R-:W-:-:S05]  /*2650*/  LOP3.LUT R2, R2, 0xfffff0, RZ, 0xc0, !PT ;  /* 0x00fffff002027812 */ /* 0x000fca00078ec0ff */
[----:B------:R-:W-:-:S07]  /*2660*/  IMAD.MOV R2, RZ, RZ, -R2 ;  /* 0x000000ffff027224 */ /* 0x000fce00078e0a02 */
.L_x_433:
[C---:B------:R-:W-:Y:S02]  /*2670*/  VIADD R27, R11.reuse, 0xfffff000 ;  /* 0xfffff0000b1b7836 */ /* 0x040fe40000000000 */
[----:B------:R-:W-:Y:S02]  /*2680*/  VIADD R21, R11, 0xfffff200 ;  /* 0xfffff2000b157836 */ /* 0x000fe40000000000 */
[----:B0-----:R-:W-:-:S04]  /*2690*/  IMAD.WIDE.U32 R26, R27, 0x4, R12 ;  /* 0x000000041b1a7825 */ /* 0x001fc800078e000c */
[--C-:B------:R-:W-:Y:S02]  /*26a0*/  IMAD.WIDE.U32 R20, R21, 0x4, R12.reuse ;  /* 0x0000000415147825 */ /* 0x100fe400078e000c */
[----:B------:R-:W2:Y:S04]  /*26b0*/  LDG.E R26, desc[UR6][R26.64] ;  /* 0x000000061a1a7981 */ /* 0x000ea8000c1e1900 */
[----:B------:R0:W3:Y:S01]  /*26c0*/  LDG.E R20, desc[UR6][R20.64] ;  /* 0x0000000614147981 */ /* 0x0000e2000c1e1900 */
[C---:B------:R-:W-:Y:S02]  /*26d0*/  VIADD R19, R11.reuse, 0xfffff400 ;  /* 0xfffff4000b137836 */ /* 0x040fe40000000000 */
[----:B------:R-:W-:Y:S02]  /*26e0*/  VIADD R17, R11, 0xfffff600 ;  /* 0xfffff6000b117836 */ /* 0x000fe40000000000 */
[----:B------:R-:W-:-:S04]  /*26f0*/  IMAD.WIDE.U32 R18, R19, 0x4, R12 ;  /* 0x0000000413127825 */ /* 0x000fc800078e000c */
[----:B------:R-:W-:Y:S01]  /*2700*/  IMAD.WIDE.U32 R16, R17, 0x4, R12 ;  /* 0x0000000411107825 */ /* 0x000fe200078e000c */
[----:B------:R-:W4:Y:S04]  /*2710*/  LDG.E R23, desc[UR6][R18.64] ;  /* 0x0000000612177981 */ /* 0x000f28000c1e1900 */
[----:B------:R5:W4:Y:S01]  /*2720*/  LDG.E R25, desc[UR6][R16.64] ;  /* 0x0000000610197981 */ /* 0x000b22000c1e1900 */
[----:B------:R-:W-:-:S04]  /*2730*/  VIADD R15, R11, 0xfffff800 ;  /* 0xfffff8000b0f7836 */ /* 0x000fc80000000000 */
[----:B------:R-:W-:-:S05]  /*2740*/  IMAD.WIDE.U32 R14, R15, 0x4, R12 ;  /* 0x000000040f0e7825 */ /* 0x000fca00078e000c */
[----:B------:R1:W4:Y:S01]  /*2750*/  LDG.E R22, desc[UR6][R14.64] ;  /* 0x000000060e167981 */ /* 0x000322000c1e1900 */
[C---:B0-----:R-:W-:Y:S02]  /*2760*/  VIADD R21, R11.reuse, 0xfffffa00 ;  /* 0xfffffa000b157836 */ /* 0x041fe40000000000 */
[C---:B------:R-:W-:Y:S02]  /*2770*/  VIADD R29, R11.reuse, 0xfffffc00 ;  /* 0xfffffc000b1d7836 */ /* 0x040fe40000000000 */
[----:B-----5:R-:W-:Y:S02]  /*2780*/  VIADD R17, R11, 0x200 ;  /* 0x000002000b117836 */ /* 0x020fe40000000000 */
[----:B------:R-:W-:-:S04]  /*2790*/  IMAD.WIDE.U32 R28, R29, 0x4, R12 ;  /* 0x000000041d1c7825 */ /* 0x000fc800078e000c */
[----:B-1----:R-:W-:Y:S02]  /*27a0*/  VIADD R15, R11, 0xfffffe00 ;  /* 0xfffffe000b0f7836 */ /* 0x002fe40000000000 */
[----:B------:R-:W5:Y:S02]  /*27b0*/  LDG.E R28, desc[UR6][R28.64] ;  /* 0x000000061c1c7981 */ /* 0x000f64000c1e1900 */
[----:B------:R-:W-:-:S05]  /*27c0*/  IMAD.WIDE.U32 R14, R15, 0x4, R12 ;  /* 0x000000040f0e7825 */ /* 0x000fca00078e000c */
[----:B------:R-:W5:Y:S01]  /*27d0*/  LDG.E R19, desc[UR6][R14.64] ;  /* 0x000000060e137981 */ /* 0x000f62000c1e1900 */
[----:B--2---:R-:W-:Y:S02]  /*27e0*/  LOP3.LUT R26, R26, 0x80000001, RZ, 0xc0, !PT ;  /* 0x800000011a1a7812 */ /* 0x004fe400078ec0ff */
[----:B---3--:R-:W-:Y:S02]  /*27f0*/  LOP3.LUT R20, R20, 0x80000001, RZ, 0xc0, !PT ;  /* 0x8000000114147812 */ /* 0x008fe400078ec0ff */
[----:B------:R-:W-:Y:S01]  /*2800*/  ISETP.NE.AND P0, PT, R26, 0x1, PT ;  /* 0x000000011a00780c */ /* 0x000fe20003f05270 */
[--C-:B------:R-:W-:Y:S01]  /*2810*/  IMAD.WIDE.U32 R26, R11, 0x4, R12.reuse ;  /* 0x000000040b1a7825 */ /* 0x100fe200078e000c */
[----:B------:R-:W-:Y:S02]  /*2820*/  ISETP.NE.AND P1, PT, R20, 0x1, PT ;  /* 0x000000011400780c */ /* 0x000fe40003f25270 */
[----:B------:R-:W-:Y:S01]  /*2830*/  SEL R18, RZ, 0x1, P0 ;  /* 0x00000001ff127807 */ /* 0x000fe20000000000 */
[----:B------:R-:W-:Y:S01]  /*2840*/  IMAD.WIDE.U32 R20, R21, 0x4, R12 ;  /* 0x0000000415147825 */ /* 0x000fe200078e000c */
[----:B------:R-:W-:Y:S01]  /*2850*/  SEL R16, RZ, 0x1, P1 ;  /* 0x00000001ff107807 */ /* 0x000fe20000800000 */
[----:B------:R-:W2:Y:S01]  /*2860*/  LDG.E R27, desc[UR6][R26.64] ;  /* 0x000000061a1b7981 */ /* 0x000ea2000c1e1900 */
[----:B----4-:R-:W-:-:S02]  /*2870*/  LOP3.LUT R23, R23, 0x80000001, RZ, 0xc0, !PT ;  /* 0x8000000117177812 */ /* 0x010fc400078ec0ff */
[----:B------:R-:W-:Y:S02]  /*2880*/  IADD3 R3, P2, P3, R16, R3, R18 ;  /* 0x0000000310037210 */ /* 0x000fe40007b5e012 */
[----:B------:R-:W-:Y:S01]  /*2890*/  LOP3.LUT R25, R25, 0x80000001, RZ, 0xc0, !PT ;  /* 0x8000000119197812 */ /* 0x000fe200078ec0ff */
[----:B------:R0:W3:Y:S01]  /*28a0*/  LDG.E R18, desc[UR6][R20.64] ;  /* 0x0000000614127981 */ /* 0x0000e2000c1e1900 */
[----:B------:R-:W-:Y:S01]  /*28b0*/  IMAD.WIDE.U32 R16, R17, 0x4, R12 ;  /* 0x0000000411107825 */ /* 0x000fe200078e000c */
[----:B------:R-:W-:Y:S02]  /*28c0*/  ISETP.NE.AND P0, PT, R23, 0x1, PT ;  /* 0x000000011700780c */ /* 0x000fe40003f05270 */
[----:B------:R-:W-:Y:S01]  /*28d0*/  ISETP.NE.AND P1, PT, R25, 0x1, PT ;  /* 0x000000011900780c */ /* 0x000fe20003f25270 */
[C---:B------:R-:W-:Y:S01]  /*28e0*/  VIADD R23, R11.reuse, 0x600 ;  /* 0x000006000b177836 */ /* 0x040fe20000000000 */
[----:B------:R1:W4:Y:S01]  /*28f0*/  LDG.E R26, desc[UR6][R16.64] ;  /* 0x00000006101a7981 */ /* 0x000322000c1e1900 */
[----:B0-----:R-:W-:Y:S01]  /*2900*/  VIADD R21, R11, 0x400 ;  /* 0x000004000b157836 */ /* 0x001fe20000000000 */
[----:B------:R-:W-:-:S02]  /*2910*/  SEL R14, RZ, 0x1, P0 ;  /* 0x00000001ff0e7807 */ /* 0x000fc40000000000 */
[----:B------:R-:W-:Y:S01]  /*2920*/  SEL R29, RZ, 0x1, P1 ;  /* 0x00000001ff1d7807 */ /* 0x000fe20000800000 */
[----:B------:R-:W-:-:S03]  /*2930*/  IMAD.WIDE.U32 R20, R21, 0x4, R12 ;  /* 0x0000000415147825 */ /* 0x000fc600078e000c */
[----:B------:R-:W-:Y:S01]  /*2940*/  IADD3 R3, P4, P5, R29, R3, R14 ;  /* 0x000000031d037210 */ /* 0x000fe20007d9e00e */
[----:B------:R-:W-:Y:S01]  /*2950*/  IMAD.WIDE.U32 R14, R23, 0x4, R12 ;  /* 0x00000004170e7825 */ /* 0x000fe200078e000c */
[----:B------:R-:W4:Y:S03]  /*2960*/  LDG.E R25, desc[UR6][R20.64] ;  /* 0x0000000614197981 */ /* 0x000f26000c1e1900 */
[C---:B------:R-:W-:Y:S01]  /*2970*/  VIADD R23, R11.reuse, 0x800 ;  /* 0x000008000b177836 */ /* 0x040fe20000000000 */
[----:B------:R0:W4:Y:S01]  /*2980*/  LDG.E R29, desc[UR6][R14.64] ;  /* 0x000000060e1d7981 */ /* 0x000122000c1e1900 */
[----:B-1----:R-:W-:Y:S01]  /*2990*/  VIADD R17, R11, 0xa00 ;  /* 0x00000a000b117836 */ /* 0x002fe20000000000 */
[----:B------:R-:W-:-:S03]  /*29a0*/  LOP3.LUT R22, R22, 0x80000001, RZ, 0xc0, !PT ;  /* 0x8000000116167812 */ /* 0x000fc600078ec0ff */
[----:B------:R-:W-:-:S04]  /*29b0*/  IMAD.WIDE.U32 R16, R17, 0x4, R12 ;  /* 0x0000000411107825 */ /* 0x000fc800078e000c */
[--C-:B0-----:R-:W-:Y:S01]  /*29c0*/  IMAD.WIDE.U32 R14, R23, 0x4, R12.reuse ;  /* 0x00000004170e7825 */ /* 0x101fe200078e000c */
[----:B------:R-:W-:Y:S01]  /*29d0*/  ISETP.NE.AND P0, PT, R22, 0x1, PT ;  /* 0x000000011600780c */ /* 0x000fe20003f05270 */
[----:B------:R0:W4:Y:S02]  /*29e0*/  LDG.E R16, desc[UR6][R16.64] ;  /* 0x0000000610107981 */ /* 0x000124000c1e1900 */
[----:B------:R-:W-:Y:S02]  /*29f0*/  VIADD R23, R11, 0xc00 ;  /* 0x00000c000b177836 */ /* 0x000fe40000000000 */
[----:B------:R1:W4:Y:S02]  /*2a00*/  LDG.E R14, desc[UR6][R14.64] ;  /* 0x000000060e0e7981 */ /* 0x000324000c1e1900 */
[----:B------:R-:W-:-:S04]  /*2a10*/  IMAD.WIDE.U32 R20, R23, 0x4, R12 ;  /* 0x0000000417147825 */ /* 0x000fc800078e000c */
[----:B------:R-:W-:Y:S02]  /*2a20*/  VIADD R23, R11, 0xe00 ;  /* 0x00000e000b177836 */ /* 0x000fe40000000000 */
[----:B------:R-:W4:Y:S02]  /*2a30*/  LDG.E R20, desc[UR6][R20.64] ;  /* 0x0000000614147981 */ /* 0x000f24000c1e1900 */
[----:B------:R-:W-:-:S06]  /*2a40*/  IMAD.WIDE.U32 R22, R23, 0x4, R12 ;  /* 0x0000000417167825 */ /* 0x000fcc00078e000c */
[----:B------:R-:W4:Y:S01]  /*2a50*/  LDG.E R22, desc[UR6][R22.64] ;  /* 0x0000000616167981 */ /* 0x000f22000c1e1900 */
[----:B-----5:R-:W-:Y:S02]  /*2a60*/  LOP3.LUT R28, R28, 0x80000001, RZ, 0xc0, !PT ;  /* 0x800000011c1c7812 */ /* 0x020fe400078ec0ff */
[----:B------:R-:W-:Y:S02]  /*2a70*/  LOP3.LUT R19, R19, 0x80000001, RZ, 0xc0, !PT ;  /* 0x8000000113137812 */ /* 0x000fe400078ec0ff */
[----:B------:R-:W-:-:S04]  /*2a80*/  ISETP.NE.AND P6, PT, R28, 0x1, PT ;  /* 0x000000011c00780c */ /* 0x000fc80003fc5270 */
[----:B0-----:R-:W-:Y:S01]  /*2a90*/  SEL R17, RZ, 0x1, P6 ;  /* 0x00000001ff117807 */ /* 0x001fe20003000000 */
[----:B------:R-:W-:Y:S02]  /*2aa0*/  VIADD R2, R2, 0x10 ;  /* 0x0000001002027836 */ /* 0x000fe40000000000 */
[----:B------:R-:W-:Y:S02]  /*2ab0*/  VIADD R6, R6, 0x2000 ;  /* 0x0000200006067836 */ /* 0x000fe40000000000 */
[----:B------:R-:W-:Y:S01]  /*2ac0*/  VIADD R11, R11, 0x2000 ;  /* 0x000020000b0b7836 */ /* 0x000fe20000000000 */
[----:B--2---:R-:W-:Y:S02]  /*2ad0*/  LOP3.LUT R27, R27, 0x80000001, RZ, 0xc0, !PT ;  /* 0x800000011b1b7812 */ /* 0x004fe400078ec0ff */
[----:B---3--:R-:W-:-:S04]  /*2ae0*/  LOP3.LUT R18, R18, 0x80000001, RZ, 0xc0, !PT ;  /* 0x8000000112127812 */ /* 0x008fc800078ec0ff */
[----:B------:R-:W-:Y:S02]  /*2af0*/  ISETP.NE.AND P1, PT, R18, 0x1, PT ;  /* 0x000000011200780c */ /* 0x000fe40003f25270 */
[----:B------:R-:W-:Y:S02]  /*2b00*/  SEL R18, RZ, 0x1, P0 ;  /* 0x00000001ff127807 */ /* 0x000fe40000000000 */
[----:B------:R-:W-:Y:S02]  /*2b10*/  ISETP.NE.AND P0, PT, R19, 0x1, PT ;  /* 0x000000011300780c */ /* 0x000fe40003f05270 */
[----:B----4-:R-:W-:Y:S02]  /*2b20*/  LOP3.LUT R26, R26, 0x80000001, RZ, 0xc0, !PT ;  /* 0x800000011a1a7812 */ /* 0x010fe400078ec0ff */
[----:B------:R-:W-:Y:S02]  /*2b30*/  SEL R19, RZ, 0x1, P1 ;  /* 0x00000001ff137807 */ /* 0x000fe40000800000 */
[----:B------:R-:W-:-:S02]  /*2b40*/  ISETP.NE.AND P1, PT, R27, 0x1, PT ;  /* 0x000000011b00780c */ /* 0x000fc40003f25270 */
[----:B------:R-:W-:Y:S02]  /*2b50*/  ISETP.NE.AND P6, PT, R26, 0x1, PT ;  /* 0x000000011a00780c */ /* 0x000fe40003fc5270 */
[----:B-1----:R-:W-:Y:S02]  /*2b60*/  SEL R15, RZ, 0x1, P1 ;  /* 0x00000001ff0f7807 */ /* 0x002fe40000800000 */
[----:B------:R-:W-:Y:S02]  /*2b70*/  LOP3.LUT R25, R25, 0x80000001, RZ, 0xc0, !PT ;  /* 0x8000000119197812 */ /* 0x000fe400078ec0ff */
[----:B------:R-:W-:Y:S02]  /*2b80*/  SEL R26, RZ, 0x1, P0 ;  /* 0x00000001ff1a7807 */ /* 0x000fe40000000000 */
[----:B------:R-:W-:Y:S02]  /*2b90*/  IADD3 R3, P0, P1, R19, R3, R18 ;  /* 0x0000000313037210 */ /* 0x000fe4000791e012 */
[----:B------:R-:W-:-:S02]  /*2ba0*/  SEL R18, RZ, 0x1, P6 ;  /* 0x00000001ff127807 */ /* 0x000fc40003000000 */
[----:B------:R-:W-:Y:S02]  /*2bb0*/  ISETP.NE.AND P6, PT, R25, 0x1, PT ;  /* 0x000000011900780c */ /* 0x000fe40003fc5270 */
[----:B------:R-:W-:Y:S02]  /*2bc0*/  LOP3.LUT R29, R29, 0x80000001, RZ, 0xc0, !PT ;  /* 0x800000011d1d7812 */ /* 0x000fe400078ec0ff */
[----:B------:R-:W-:Y:S02]  /*2bd0*/  IADD3.X R19, PT, PT, RZ, R24, RZ, P2, P3 ;  /* 0x00000018ff137210 */ /* 0x000fe400017e64ff */
[----:B------:R-:W-:Y:S02]  /*2be0*/  SEL R24, RZ, 0x1, P6 ;  /* 0x00000001ff187807 */ /* 0x000fe40003000000 */
[----:B------:R-:W-:Y:S02]  /*2bf0*/  IADD3 R17, P2, P3, R26, R3, R17 ;  /* 0x000000031a117210 */ /* 0x000fe40007b5e011 */
[----:B------:R-:W-:-:S02]  /*2c00*/  ISETP.NE.AND P6, PT, R29, 0x1, PT ;  /* 0x000000011d00780c */ /* 0x000fc40003fc5270 */
[----:B------:R-:W-:Y:S02]  /*2c10*/  IADD3.X R19, PT, PT, RZ, R19, RZ, P4, P5 ;  /* 0x00000013ff137210 */ /* 0x000fe400027ea4ff */
[----:B------:R-:W-:Y:S02]  /*2c20*/  IADD3 R15, P4, P5, R18, R17, R15 ;  /* 0x00000011120f7210 */ /* 0x000fe40007d9e00f */
[----:B------:R-:W-:Y:S02]  /*2c30*/  SEL R3, RZ, 0x1, P6 ;  /* 0x00000001ff037807 */ /* 0x000fe40003000000 */
[----:B------:R-:W-:Y:S02]  /*2c40*/  IADD3.X R17, PT, PT, RZ, R19, RZ, P0, P1 ;  /* 0x00000013ff117210 */ /* 0x000fe400007e24ff */
[----:B------:R-:W-:Y:S02]  /*2c50*/  LOP3.LUT R14, R14, 0x80000001, RZ, 0xc0, !PT ;  /* 0x800000010e0e7812 */ /* 0x000fe400078ec0ff */
[----:B------:R-:W-:-:S02]  /*2c60*/  IADD3 R3, P0, P1, R3, R15, R24 ;  /* 0x0000000f03037210 */ /* 0x000fc4000791e018 */
[----:B------:R-:W-:Y:S02]  /*2c70*/  IADD3.X R24, PT, PT, RZ, R17, RZ, P2, P3 ;  /* 0x00000011ff187210 */ /* 0x000fe400017e64ff */
[----:B------:R-:W-:Y:S02]  /*2c80*/  ISETP.NE.AND P6, PT, R14, 0x1, PT ;  /* 0x000000010e00780c */ /* 0x000fe40003fc5270 */
[----:B------:R-:W-:Y:S02]  /*2c90*/  LOP3.LUT R16, R16, 0x80000001, RZ, 0xc0, !PT ;  /* 0x8000000110107812 */ /* 0x000fe400078ec0ff */
        /* <DEDUP_REMOVED lines=18> */
.L_x_432:
[----:B------:R-:W-:-:S07]  /*2dc0*/  VIADD R6, R6, 0xfffff000 ;  /* 0xfffff00006067836 */ /* 0x000fce0000000000 */
.L_x_431:
[----:B-1----:R-:W-:Y:S05]  /*2dd0*/  BSYNC.RECONVERGENT B2 ;  /* 0x0000000000027941 */ /* 0x002fea0003800200 */
.L_x_430:
        /* <DEDUP_REMOVED lines=8> */
[----:B------:R-:W-:-:S04]  /*2e60*/  IMAD.IADD R25, R6, 0x1, R9 ;  /* 0x0000000106197824 */ /* 0x000fc800078e0209 */
        /* <DEDUP_REMOVED lines=8> */
[----:B------:R-:W2:Y:S03]  /*2ef0*/  LDG.E R2, desc[UR6][R26.64] ;  /* 0x000000061a027981 */ /* 0x000ea6000c1e1900 */
[--C-:B------:R-:W-:Y:S01]  /*2f00*/  IMAD.WIDE.U32 R12, R13, 0x4, R10.reuse ;  /* 0x000000040d0c7825 */ /* 0x100fe200078e000a */
[----:B------:R0:W3:Y:S03]  /*2f10*/  LDG.E R23, desc[UR6][R14.64] ;  /* 0x000000060e177981 */ /* 0x0000e6000c1e1900 */
        /* <DEDUP_REMOVED lines=26> */
[----:B------:R-:W-:Y:S02]  /*30c0*/  SEL R2, RZ, 0x1, P1 ;  /* 0x00000001ff027807 */ /* 0x000fe40000800000 */
[----:B0-----:R-:W-:-:S02]  /*30d0*/  SEL R11, RZ, 0x1, P2 ;  /* 0x00000001ff0b7807 */ /* 0x001fc40001000000 */
        /* <DEDUP_REMOVED lines=17> */
.L_x_435:
[----:B------:R-:W-:Y:S05]  /*31f0*/  BSYNC.RECONVERGENT B2 ;  /* 0x0000000000027941 */ /* 0x000fea0003800200 */
.L_x_434:
[----:B------:R-:W-:Y:S05]  /*3200*/  @!P0 BRA `(.L_x_429) ;  /* 0x0000000000d48947 */ /* 0x000fea0003800000 */
[----:B------:R-:W-:Y:S01]  /*3210*/  ISETP.GE.U32.AND P1, PT, R22, 0x4, PT ;  /* 0x000000041600780c */ /* 0x000fe20003f26070 */
[----:B------:R-:W-:Y:S01]  /*3220*/  BSSY.RECONVERGENT B2, `(.L_x_436) ;  /* 0x0000021000027945 */ /* 0x000fe20003800200 */
[----:B------:R-:W-:-:S11]  /*3230*/  LOP3.LUT P0, RZ, R8, 0x3, RZ, 0xc0, !PT ;  /* 0x0000000308ff7812 */ /* 0x000fd6000780c0ff */
[----:B------:R-:W-:Y:S05]  /*3240*/  @!P1 BRA `(.L_x_437) ;  /* 0x0000000000789947 */ /* 0x000fea0003800000 */
[----:B------:R-:W0:Y:S01]  /*3250*/  LDC.64 R10, c[0x0][0x380] ;  /* 0x0000e000ff0a7b82 */ /* 0x000e220000000a00 */
[----:B------:R-:W-:-:S04]  /*3260*/  IMAD.IADD R9, R6, 0x1, R9 ;  /* 0x0000000106097824 */ /* 0x000fc800078e0209 */
        /* <DEDUP_REMOVED lines=28> */
.L_x_437:
[----:B------:R-:W-:Y:S05]  /*3430*/  BSYNC.RECONVERGENT B2 ;  /* 0x0000000000027941 */ /* 0x000fea0003800200 */
.L_x_436:
[----:B------:R-:W-:Y:S05]  /*3440*/  @!P0 BRA `(.L_x_429) ;  /* 0x0000000000448947 */ /* 0x000fea0003800000 */
[----:B------:R-:W0:Y:S01]  /*3450*/  LDC.64 R8, c[0x0][0x380] ;  /* 0x0000e000ff087b82 */ /* 0x000e220000000a00 */
[----:B------:R-:W-:Y:S01]  /*3460*/  LOP3.LUT R2, R4, 0xffff, RZ, 0xc0, !PT ;  /* 0x0000ffff04027812 */ /* 0x000fe200078ec0ff */
[----:B------:R-:W-:-:S03]  /*3470*/  IMAD.IADD R11, R6, 0x1, R7 ;  /* 0x00000001060b7824 */ /* 0x000fc600078e0207 */
[----:B------:R-:W-:-:S04]  /*3480*/  LEA.HI R2, R2, 0x1, RZ, 0x17 ;  /* 0x0000000102027811 */ /* 0x000fc800078fb8ff */
[----:B------:R-:W-:-:S05]  /*3490*/  LOP3.LUT R2, R2, 0x3, RZ, 0xc0, !PT ;  /* 0x0000000302027812 */ /* 0x000fca00078ec0ff */
[----:B------:R-:W-:-:S07]  /*34a0*/  IMAD.MOV R2, RZ, RZ, -R2 ;  /* 0x000000ffff027224 */ /* 0x000fce00078e0a02 */
.L_x_438:
        /* <DEDUP_REMOVED lines=11> */
.L_x_429:
[----:B-1----:R-:W-:Y:S05]  /*3560*/  BSYNC.RECONVERGENT B1 ;  /* 0x0000000000017941 */ /* 0x002fea0003800200 */
.L_x_426:
[----:B0-----:R-:W0:Y:S01]  /*3570*/  S2R R8, SR_LANEID ;  /* 0x0000000000087919 */ /* 0x001e220000000000 */
        /* <DEDUP_REMOVED lines=10> */
[----:B------:R-:W1:Y:S01]  /*3620*/  SHFL.DOWN PT, R4, R11, 0x2, 0x1f ;  /* 0x08401f000b047f89 */ /* 0x000e6200000e0000 */
[----:B0-----:R-:W-:-:S04]  /*3630*/  SEL R2, R2, RZ, !P1 ;  /* 0x000000ff02027207 */ /* 0x001fc80004800000 */
[----:B------:R-:W-:Y:S02]  /*3640*/  IADD3 R7, P0, PT, R2, R9, RZ ;  /* 0x0000000902077210 */ /* 0x000fe40007f1e0ff */
[----:B-1----:R-:W-:Y:S02]  /*3650*/  SEL R4, R4, RZ, !P1 ;  /* 0x000000ff04047207 */ /* 0x002fe40004800000 */
[----:B------:R-:W-:Y:S01]  /*3660*/  ISETP.GT.AND P1, PT, R8, 0x1b, PT ;  /* 0x0000001b0800780c */ /* 0x000fe20003f24270 */
[----:B------:R-:W0:Y:S02]  /*3670*/  SHFL.DOWN PT, R2, R7, 0x4, 0x1f ;  /* 0x08801f0007027f89 */ /* 0x000e2400000e0000 */
[----:B------:R-:W-:Y:S02]  /*3680*/  IMAD.X R4, R4, 0x1, R11, P0 ;  /* 0x0000000104047824 */ /* 0x000fe400000e060b */
[----:B------:R-:W1:Y:S03]  /*3690*/  @!P2 S2R R11, SR_CgaCtaId ;  /* 0x00000000000ba919 */ /* 0x000e660000008800 */
[----:B------:R-:W2:Y:S01]  /*36a0*/  SHFL.DOWN PT, R3, R4, 0x4, 0x1f ;  /* 0x08801f0004037f89 */ /* 0x000ea200000e0000 */
[----:B0-----:R-:W-:-:S04]  /*36b0*/  SEL R2, R2, RZ, !P1 ;  /* 0x000000ff02027207 */ /* 0x001fc80004800000 */
[----:B------:R-:W-:Y:S02]  /*36c0*/  IADD3 R9, P0, PT, R2, R7, RZ ;  /* 0x0000000702097210 */ /* 0x000fe40007f1e0ff */
[----:B--2---:R-:W-:-:S03]  /*36d0*/  SEL R3, R3, RZ, !P1 ;  /* 0x000000ff03037207 */ /* 0x004fc60004800000 */
[----:B------:R-:W0:Y:S01]  /*36e0*/  SHFL.DOWN PT, R2, R9, 0x8, 0x1f ;  /* 0x09001f0009027f89 */ /* 0x000e2200000e0000 */
[----:B------:R-:W-:Y:S01]  /*36f0*/  ISETP.GT.AND P1, PT, R8, 0x17, PT ;  /* 0x000000170800780c */ /* 0x000fe20003f24270 */
[----:B------:R-:W-:-:S05]  /*3700*/  IMAD.X R6, R3, 0x1, R4, P0 ;  /* 0x0000000103067824 */ /* 0x000fca00000e0604 */
[----:B------:R-:W2:Y:S01]  /*3710*/  SHFL.DOWN PT, R3, R6, 0x8, 0x1f ;  /* 0x09001f0006037f89 */ /* 0x000ea200000e0000 */
[----:B0-----:R-:W-:-:S04]  /*3720*/  SEL R2, R2, RZ, !P1 ;  /* 0x000000ff02027207 */ /* 0x001fc80004800000 */
[----:B------:R-:W-:Y:S02]  /*3730*/  IADD3 R7, P0, PT, R2, R9, RZ ;  /* 0x0000000902077210 */ /* 0x000fe40007f1e0ff */
[----:B--2---:R-:W-:-:S03]  /*3740*/  SEL R3, R3, RZ, !P1 ;  /* 0x000000ff03037207 */ /* 0x004fc60004800000 */
[----:B------:R-:W0:Y:S01]  /*3750*/  SHFL.DOWN PT, R2, R7, 0x10, 0x1f ;  /* 0x0a001f0007027f89 */ /* 0x000e2200000e0000 */
[----:B------:R-:W-:Y:S02]  /*3760*/  ISETP.GT.AND P1, PT, R8, 0xf, PT ;  /* 0x0000000f0800780c */ /* 0x000fe40003f24270 */
[----:B------:R-:W-:Y:S01]  /*3770*/  @!P2 MOV R8, 0x400 ;  /* 0x000004000008a802 */ /* 0x000fe20000000f00 */
[----:B------:R-:W-:Y:S01]  /*3780*/  IMAD.X R4, R3, 0x1, R6, P0 ;  /* 0x0000000103047824 */ /* 0x000fe200000e0606 */
[----:B------:R-:W-:Y:S02]  /*3790*/  @!P2 SHF.R.U32.HI R6, RZ, 0x2, R5 ;  /* 0x00000002ff06a819 */ /* 0x000fe40000011605 */
[----:B-1----:R-:W-:Y:S02]  /*37a0*/  @!P2 LEA R11, R11, R8, 0x18 ;  /* 0x000000080b0ba211 */ /* 0x002fe400078ec0ff */
[----:B------:R-:W1:Y:S01]  /*37b0*/  SHFL.DOWN PT, R3, R4, 0x10, 0x1f ;  /* 0x0a001f0004037f89 */ /* 0x000e6200000e0000 */
[----:B------:R-:W-:-:S05]  /*37c0*/  @!P2 LOP3.LUT R6, R6, 0xf8, RZ, 0xc0, !PT ;  /* 0x000000f80606a812 */ /* 0x000fca00078ec0ff */
        /* <DEDUP_REMOVED lines=9> */
[----:B------:R-:W0:Y:S01]  /*3860*/  S2UR UR5, SR_CgaCtaId ;  /* 0x00000000000579c3 */ /* 0x000e220000008800 */
[----:B------:R-:W-:Y:S02]  /*3870*/  UMOV UR4, 0x400 ;  /* 0x0000040000047882 */ /* 0x000fe40000000000 */
[----:B0-----:R-:W-:-:S09]  /*3880*/  ULEA UR4, UR5, UR4, 0x18 ;  /* 0x0000000405047291 */ /* 0x001fd2000f8ec0ff */
[----:B------:R-:W-:Y:S04]  /*3890*/  LDS.64 R8, [UR4+0x18] ;  /* 0x00001804ff087984 */ /* 0x000fe80008000a00 */
[----:B------:R-:W2:Y:S04]  /*38a0*/  LDS.128 R24, [UR4+0x20] ;  /* 0x00002004ff187984 */ /* 0x000ea80008000c00 */
[----:B------:R-:W0:Y:S04]  /*38b0*/  LDS.128 R4, [UR4+0x30] ;  /* 0x00003004ff047984 */ /* 0x000e280008000c00 */
[----:B------:R-:W1:Y:S04]  /*38c0*/  LDS.128 R20, [UR4+0x40] ;  /* 0x00004004ff147984 */ /* 0x000e680008000c00 */
[----:B------:R-:W3:Y:S04]  /*38d0*/  LDS.128 R16, [UR4+0x50] ;  /* 0x00005004ff107984 */ /* 0x000ee80008000c00 */
[----:B------:R-:W4:Y:S01]  /*38e0*/  LDS.128 R12, [UR4+0x60] ;  /* 0x00006004ff0c7984 */ /* 0x000f220008000c00 */
[----:B--2---:R-:W-:-:S04]  /*38f0*/  IADD3 R11, P1, P2, R24, R8, R2 ;  /* 0x00000008180b7210 */ /* 0x004fc80007a3e002 */
[----:B------:R-:W-:Y:S02]  /*3900*/  IADD3.X R25, PT, PT, R25, R9, R3, P1, P2 ;  /* 0x0000000919197210 */ /* 0x000fe40000fe4403 */
[----:B0-----:R-:W-:Y:S02]  /*3910*/  IADD3 R3, P1, P2, R4, R11, R26 ;  /* 0x0000000b04037210 */ /* 0x001fe40007a3e01a */
[----:B------:R-:W0:Y:S02]  /*3920*/  LDS.128 R8, [UR4+0x70] ;  /* 0x00007004ff087984 */ /* 0x000e240008000c00 */
[----:B------:R-:W-:Y:S02]  /*3930*/  IADD3.X R5, PT, PT, R5, R25, R27, P1, P2 ;  /* 0x0000001905057210 */ /* 0x000fe40000fe441b */
[----:B------:R-:W2:Y:S01]  /*3940*/  LDS.128 R24, [UR4+0x80] ;  /* 0x00008004ff187984 */ /* 0x000ea20008000c00 */
[----:B-1----:R-:W-:-:S04]  /*3950*/  IADD3 R3, P1, P2, R20, R3, R6 ;  /* 0x0000000314037210 */ /* 0x002fc80007a3e006 */
[----:B---3--:R-:W-:Y:S02]  /*3960*/  IADD3 R3, P3, P4, R16, R3, R22 ;  /* 0x0000000310037210 */ /* 0x008fe40007c7e016 */
[----:B------:R-:W-:Y:S02]  /*3970*/  IADD3.X R7, PT, PT, R21, R5, R7, P1, P2 ;  /* 0x0000000515077210 */ /* 0x000fe40000fe4407 */
[----:B----4-:R-:W-:Y:S02]  /*3980*/  IADD3 R3, P1, P2, R12, R3, R18 ;  /* 0x000000030c037210 */ /* 0x010fe40007a3e012 */
[----:B------:R-:W-:-:S04]  /*3990*/  IADD3.X R17, PT, PT, R17, R7, R23, P3, P4 ;  /* 0x0000000711117210 */ /* 0x000fc80001fe8417 */
[----:B------:R-:W-:Y:S02]  /*39a0*/  IADD3.X R13, PT, PT, R13, R17, R19, P1, P2 ;  /* 0x000000110d0d7210 */ /* 0x000fe40000fe4413 */
[----:B0-----:R-:W-:-:S04]  /*39b0*/  IADD3 R3, P3, P4, R8, R3, R14 ;  /* 0x0000000308037210 */ /* 0x001fc80007c7e00e */
[----:B--2---:R-:W-:Y:S02]  /*39c0*/  IADD3 R3, P1, P2, R24, R3, R10 ;  /* 0x0000000318037210 */ /* 0x004fe40007a3e00a */
[----:B------:R-:W-:Y:S02]  /*39d0*/  IADD3.X R9, PT, PT, R9, R13, R15, P3, P4 ;  /* 0x0000000d09097210 */ /* 0x000fe40001fe840f */
[----:B------:R-:W-:Y:S02]  /*39e0*/  IADD3 R2, P3, PT, R3, R26, RZ ;  /* 0x0000001a03027210 */ /* 0x000fe40007f7e0ff */
[----:B------:R-:W-:-:S05]  /*39f0*/  IADD3.X R3, PT, PT, R25, R9, R11, P1, P2 ;  /* 0x0000000919037210 */ /* 0x000fca0000fe440b */
[----:B------:R-:W-:-:S07]  /*3a00*/  IMAD.X R3, R3, 0x1, R27, P3 ;  /* 0x0000000103037824 */ /* 0x000fce00018e061b */
.L_x_425:
[----:B------:R-:W-:Y:S05]  /*3a10*/  BSYNC.RECONVERGENT B0 ;  /* 0x0000000000007941 */ /* 0x000fea0003800200 */
.L_x_409:
[----:B------:R-:W-:Y:S05]  /*3a20*/  @P0 EXIT ;  /* 0x000000000000094d */ /* 0x000fea0003800000 */
[----:B------:R-:W3:Y:S02]  /*3a30*/  LDC.64 R4, c[0x0][0x390] ;  /* 0x0000e400ff047b82 */ /* 0x000ee40000000a00 */
[----:B---3--:R-:W-:-:S05]  /*3a40*/  IMAD.WIDE.U32 R4, R0, 0x8, R4 ;  /* 0x0000000800047825 */ /* 0x008fca00078e0004 */
[----:B------:R-:W-:Y:S01]  /*3a50*/  STG.E.64 desc[UR6][R4.64], R2 ;  /* 0x0000000204007986 */ /* 0x000fe2000c101b06 */
[----:B------:R-:W-:Y:S05]  /*3a60*/  EXIT ;  /* 0x000000000000794d */ /* 0x000fea0003800000 */
.L_x_439:
        /* <DEDUP_REMOVED lines=9> */
.L_x_480:


//--------------------- .text._ZN3cub18CUB_300001_SM_10006detail6reduce28DeviceReduceSingleTileKernelINS2_10policy_hubIljN4cuda3std3__44plusIlEEE10Policy1000EN6thrust24THRUST_300001_SM_1000_NS18transform_iteratorI6is_oddNSD_6detail15normal_iteratorINSD_10device_ptrIiEEEEllEEPljS9_llNS7_10__identityEEEvT0_T1_T2_T3_T4_T6_ --------------------------
	.section	.text._ZN3cub18CUB_300001_SM_10006detail6reduce28DeviceReduceSingleTileKernelINS2_10policy_hubIljN4cuda3std3__44plusIlEEE10Policy1000EN6thrust24THRUST_300001_SM_1000_NS18transform_iteratorI6is_oddNSD_6detail15normal_iteratorINSD_10device_ptrIiEEEEllEEPljS9_llNS7_10__identityEEEvT0_T1_T2_T3_T4_T6_,"ax",@progbits
	.align	128
        .global         _ZN3cub18CUB_300001_SM_10006detail6reduce28DeviceReduceSingleTileKernelINS2_10policy_hubIljN4cuda3std3__44plusIlEEE10Policy1000EN6thrust24THRUST_300001_SM_1000_NS18transform_iteratorI6is_oddNSD_6detail15normal_iteratorINSD_10device_ptrIiEEEEllEEPljS9_llNS7_10__identityEEEvT0_T1_T2_T3_T4_T6_
        .type           _ZN3cub18CUB_300001_SM_10006detail6reduce28DeviceReduceSingleTileKernelINS2_10policy_hubIljN4cuda3std3__44plusIlEEE10Policy1000EN6thrust24THRUST_300001_SM_1000_NS18transform_iteratorI6is_oddNSD_6detail15normal_iteratorINSD_10device_ptrIiEEEEllEEPljS9_llNS7_10__identityEEEvT0_T1_T2_T3_T4_T6_,@function
        .size           _ZN3cub18CUB_300001_SM_10006detail6reduce28DeviceReduceSingleTileKernelINS2_10policy_hubIljN4cuda3std3__44plusIlEEE10Policy1000EN6thrust24THRUST_300001_SM_1000_NS18transform_iteratorI6is_oddNSD_6detail15normal_iteratorINSD_10device_ptrIiEEEEllEEPljS9_llNS7_10__identityEEEvT0_T1_T2_T3_T4_T6_,(.L_x_481 - _ZN3cub18CUB_300001_SM_10006detail6reduce28DeviceReduceSingleTileKernelINS2_10policy_hubIljN4cuda3std3__44plusIlEEE10Policy1000EN6thrust24THRUST_300001_SM_1000_NS18transform_iteratorI6is_oddNSD_6detail15normal_iteratorINSD_10device_ptrIiEEEEllEEPljS9_llNS7_10__identityEEEvT0_T1_T2_T3_T4_T6_)
        .other          _ZN3cub18CUB_300001_SM_10006detail6reduce28DeviceReduceSingleTileKernelINS2_10policy_hubIljN4cuda3std3__44plusIlEEE10Policy1000EN6thrust24THRUST_300001_SM_1000_NS18transform_iteratorI6is_oddNSD_6detail15normal_iteratorINSD_10device_ptrIiEEEEllEEPljS9_llNS7_10__identityEEEvT0_T1_T2_T3_T4_T6_,@"STO_CUDA_ENTRY STV_DEFAULT"
_ZN3cub18CUB_300001_SM_10006detail6reduce28DeviceReduceSingleTileKernelINS2_10policy_hubIljN4cuda3std3__44plusIlEEE10Policy1000EN6thrust24THRUST_300001_SM_1000_NS18transform_iteratorI6is_oddNSD_6detail15normal_iteratorINSD_10device_ptrIiEEEEllEEPljS9_llNS7_10__identityEEEvT0_T1_T2_T3_T4_T6_:
.text._ZN3cub18CUB_300001_SM_10006detail6reduce28DeviceReduceSingleTileKernelINS2_10policy_hubIljN4cuda3std3__44plusIlEEE10Policy1000EN6thrust24THRUST_300001_SM_1000_NS18transform_iteratorI6is_oddNSD_6detail15normal_iteratorINSD_10device_ptrIiEEEEllEEPljS9_llNS7_10__identityEEEvT0_T1_T2_T3_T4_T6_:
        /* <DEDUP_REMOVED lines=13> */
.L_x_440:
[----:B------:R-:W-:Y:S01]  /*00d0*/  ISETP.GT.U32.AND P0, PT, R32, 0xdff, PT ;  /* 0x00000dff2000780c */ /* 0x000fe20003f04070 */
[----:B------:R-:W-:-:S12]  /*00e0*/  BSSY.RECONVERGENT B0, `(.L_x_441) ;  /* 0x000034a000007945 */ /* 0x000fd80003800200 */
        /* <DEDUP_REMOVED lines=11> */
[----:B------:R-:W-:Y:S02]  /*01a0*/  VIADD R3, R5, 0x200 ;  /* 0x0000020005037836 */ /* 0x000fe40000000000 */
[----:B------:R-:W-:Y:S01]  /*01b0*/  IMAD.MOV.U32 R2, RZ, RZ, RZ ;  /* 0x000000ffff027224 */ /* 0x000fe200078e00ff */
[----:B--2---:R-:W-:-:S04]  /*01c0*/  LOP3.LUT R0, R6, 0x80000001, RZ, 0xc0, !PT ;  /* 0x8000000106007812 */ /* 0x004fc800078ec0ff */
[----:B------:R-:W-:-:S04]  /*01d0*/  ISETP.NE.AND P0, PT, R0, 0x1, PT ;  /* 0x000000010000780c */ /* 0x000fc80003f05270 */
[----:B------:R-:W-:-:S09]  /*01e0*/  SEL R0, RZ, 0x1, P0 ;  /* 0x00000001ff007807 */ /* 0x000fd20000000000 */
.L_x_444:
[----:B------:R-:W-:Y:S05]  /*01f0*/  BSYNC.RECONVERGENT B1 ;  /* 0x0000000000017941 */ /* 0x000fea0003800200 */
.L_x_443:
        /* <DEDUP_REMOVED lines=17> */
.L_x_449:
        /* <DEDUP_REMOVED lines=86> */
.L_x_448:
[----:B------:R-:W-:Y:S05]  /*0870*/  BSYNC.RECONVERGENT B2 ;  /* 0x0000000000027941 */ /* 0x000fea0003800200 */
.L_x_447:
[----:B------:R-:W-:Y:S05]  /*0880*/  @!P0 BRA `(.L_x_446) ;  /* 0x0000000400788947 */ /* 0x000fea0003800000 */
[----:B------:R-:W-:Y:S01]  /*0890*/  ISETP.GE.U32.AND P1, PT, R25, 0x8, PT ;  /* 0x000000081900780c */ /* 0x000fe20003f26070 */
[----:B------:R-:W-:Y:S01]  /*08a0*/  BSSY.RECONVERGENT B2, `(.L_x_450) ;  /* 0x000002f000027945 */ /* 0x000fe20003800200 */
[----:B------:R-:W-:-:S04]  /*08b0*/  LOP3.LUT R16, R4, 0x7, RZ, 0xc0, !PT ;  /* 0x0000000704107812 */ /* 0x000fc800078ec0ff */
[----:B------:R-:W-:-:S07]  /*08c0*/  ISETP.NE.AND P0, PT, R16, RZ, PT ;  /* 0x000000ff1000720c */ /* 0x000fce0003f05270 */
[----:B------:R-:W-:Y:S06]  /*08d0*/  @!P1 BRA `(.L_x_451) ;  /* 0x0000000000ac9947 */ /* 0x000fec0003800000 */
        /* <DEDUP_REMOVED lines=23> */
[----:B------:R-:W-:-:S02]  /*0a50*/  IADD3 R0, P5, P6, R9, R0, R8 ;  /* 0x0000000009007210 */ /* 0x000fc40007ebe008 */
[----:B0-----:R-:W-:Y:S02]  /*0a60*/  SEL R7, RZ, 0x1, P1 ;  /* 0x00000001ff077807 */ /* 0x001fe40000800000 */
        /* <DEDUP_REMOVED lines=18> */
.L_x_451:
[----:B------:R-:W-:Y:S05]  /*0b90*/  BSYNC.RECONVERGENT B2 ;  /* 0x0000000000027941 */ /* 0x000fea0003800200 */
.L_x_450:
        /* <DEDUP_REMOVED lines=29> */
.L_x_453:
[----:B------:R-:W-:Y:S05]  /*0d70*/  BSYNC.RECONVERGENT B2 ;  /* 0x0000000000027941 */ /* 0x000fea0003800200 */
.L_x_452:
[----:B------:R-:W-:Y:S05]  /*0d80*/  @!P0 BRA `(.L_x_446) ;  /* 0x0000000000388947 */ /* 0x000fea0003800000 */
[----:B------:R-:W0:Y:S02]  /*0d90*/  LDC.64 R6, c[0x0][0x380] ;  /* 0x0000e000ff067b82 */ /* 0x000e240000000a00 */
[----:B0-----:R-:W-:-:S04]  /*0da0*/  IMAD.WIDE.U32 R6, R3, 0x4, R6 ;  /* 0x0000000403067825 */ /* 0x001fc800078e0006 */
[----:B------:R-:W-:-:S07]  /*0db0*/  IMAD.MOV R3, RZ, RZ, -R4 ;  /* 0x000000ffff037224 */ /* 0x000fce00078e0a04 */
.L_x_454:
[----:B------:R0:W2:Y:S01]  /*0dc0*/  LDG.E R4, desc[UR6][R6.64] ;  /* 0x0000000606047981 */ /* 0x0000a2000c1e1900 */
[----:B------:R-:W-:Y:S01]  /*0dd0*/  VIADD R3, R3, 0x1 ;  /* 0x0000000103037836 */ /* 0x000fe20000000000 */
[----:B0-----:R-:W-:-:S05]  /*0de0*/  IADD3 R6, P2, PT, R6, 0x800, RZ ;  /* 0x0000080006067810 */ /* 0x001fca0007f5e0ff */
        /* <DEDUP_REMOVED lines=8> */
.L_x_446:
[----:B------:R-:W-:Y:S05]  /*0e70*/  BSYNC.RECONVERGENT B1 ;  /* 0x0000000000017941 */ /* 0x000fea0003800200 */
.L_x_445:
        /* <DEDUP_REMOVED lines=77> */
.L_x_455:
        /* <DEDUP_REMOVED lines=20> */
[----:B------:R-:W-:Y:S01]  /*1490*/  IADD3 R7, P1, PT, R4, R10, RZ ;  /* 0x0000000a04077210 */ /* 0x000fe20007f3e0ff */
[----:B------:R-:W-:Y:S01]  /*14a0*/  VIADD R4, R3, 0x4 ;  /* 0x0000000403047836 */ /* 0x000fe20000000000 */
[----:B-1----:R-:W-:-:S03]  /*14b0*/  SEL R6, R6, RZ, !P0 ;  /* 0x000000ff06067207 */ /* 0x002fc60004000000 */
[----:B------:R-:W0:Y:S01]  /*14c0*/  SHFL.DOWN PT, R0, R7, 0x4, R9 ;  /* 0x0880000007007989 */ /* 0x000e2200000e0009 */
[----:B------:R-:W-:Y:S01]  /*14d0*/  ISETP.GT.AND P0, PT, R4, R9, PT ;  /* 0x000000090400720c */ /* 0x000fe20003f04270 */
[----:B------:R-:W-:Y:S02]  /*14e0*/  IMAD.X R6, R6, 0x1, R11, P1 ;  /* 0x0000000106067824 */ /* 0x000fe400008e060b */
[----:B------:R-:W-:Y:S01]  /*14f0*/  VIADD R4, R3, 0x8 ;  /* 0x0000000803047836 */ /* 0x000fe20000000000 */
[----:B------:R-:W1:Y:S02]  /*1500*/  @!P2 S2R R11, SR_CgaCtaId ;  /* 0x00000000000ba919 */ /* 0x000e640000008800 */
[----:B------:R-:W2:Y:S01]  /*1510*/  SHFL.DOWN PT, R2, R6, 0x4, R9 ;  /* 0x0880000006027989 */ /* 0x000ea200000e0009 */
        /* <DEDUP_REMOVED lines=11> */
[----:B------:R-:W-:Y:S02]  /*15d0*/  IMAD.X R7, R2, 0x1, R10, P1 ;  /* 0x0000000102077824 */ /* 0x000fe400008e060a */
[----:B------:R-:W-:Y:S01]  /*15e0*/  VIADD R2, R3, 0x10 ;  /* 0x0000001003027836 */ /* 0x000fe20000000000 */
[----:B------:R-:W-:Y:S02]  /*15f0*/  @!P2 SHF.R.U32.HI R3, RZ, 0x2, R5 ;  /* 0x00000002ff03a819 */ /* 0x000fe40000011605 */
[----:B------:R-:W2:Y:S02]  /*1600*/  SHFL.DOWN PT, R4, R7, 0x10, R9 ;  /* 0x0a00000007047989 */ /* 0x000ea400000e0009 */
[----:B------:R-:W-:Y:S02]  /*1610*/  ISETP.GT.AND P0, PT, R2, R9, PT ;  /* 0x000000090200720c */ /* 0x000fe40003f04270 */
[----:B------:R-:W-:-:S04]  /*1620*/  @!P2 MOV R2, 0x400 ;  /* 0x000004000002a802 */ /* 0x000fc80000000f00 */
[----:B-1----:R-:W-:Y:S02]  /*1630*/  @!P2 LEA R11, R11, R2, 0x18 ;  /* 0x000000020b0ba211 */ /* 0x002fe400078ec0ff */
[----:B0-----:R-:W-:-:S04]  /*1640*/  SEL R0, R0, RZ, !P0 ;  /* 0x000000ff00007207 */ /* 0x001fc80004000000 */
[----:B------:R-:W-:Y:S02]  /*1650*/  IADD3 R2, P1, PT, R0, R6, RZ ;  /* 0x0000000600027210 */ /* 0x000fe40007f3e0ff */
[----:B------:R-:W-:Y:S02]  /*1660*/  @!P2 LOP3.LUT R0, R3, 0xf8, RZ, 0xc0, !PT ;  /* 0x000000f80300a812 */ /* 0x000fe400078ec0ff */
[----:B--2---:R-:W-:Y:S02]  /*1670*/  SEL R4, R4, RZ, !P0 ;  /* 0x000000ff04047207 */ /* 0x004fe40004000000 */
[----:B------:R-:W-:Y:S01]  /*1680*/  ISETP.NE.AND P0, PT, R5, RZ, PT ;  /* 0x000000ff0500720c */ /* 0x000fe20003f05270 */
[----:B------:R-:W-:Y:S02]  /*1690*/  @!P2 IMAD.IADD R11, R0, 0x1, R11 ;  /* 0x00000001000ba824 */ /* 0x000fe400078e020b */
        /* <DEDUP_REMOVED lines=15> */
[----:B------:R-:W4:Y:S04]  /*1790*/  LDS.128 R16, [UR4+0x50] ;  /* 0x00005004ff107984 */ /* 0x000f280008000c00 */
[----:B------:R-:W5:Y:S01]  /*17a0*/  LDS.128 R20, [UR4+0x60] ;  /* 0x00006004ff147984 */ /* 0x000f620008000c00 */
[----:B-1----:R-:W-:-:S02]  /*17b0*/  SEL R28, R24, RZ, P1 ;  /* 0x000000ff181c7207 */ /* 0x002fc40000800000 */
[----:B------:R-:W-:Y:S02]  /*17c0*/  SEL R0, R25, RZ, P1 ;  /* 0x000000ff19007207 */ /* 0x000fe40000800000 */
[----:B--2---:R-:W-:Y:S01]  /*17d0*/  SEL R33, R4, RZ, P2 ;  /* 0x000000ff04217207 */ /* 0x004fe20001000000 */
[----:B------:R-:W1:Y:S01]  /*17e0*/  LDS.128 R24, [UR4+0x70] ;  /* 0x00007004ff187984 */ /* 0x000e620008000c00 */
[----:B------:R-:W-:Y:S02]  /*17f0*/  SEL R4, R5, RZ, P2 ;  /* 0x000000ff05047207 */ /* 0x000fe40001000000 */
[----:B------:R-:W-:Y:S02]  /*1800*/  IADD3 R33, P3, P4, R33, R28, R2 ;  /* 0x0000001c21217210 */ /* 0x000fe40007c7e002 */
[----:B------:R-:W2:Y:S01]  /*1810*/  LDS.128 R28, [UR4+0x80] ;  /* 0x00008004ff1c7984 */ /* 0x000ea20008000c00 */
[C---:B------:R-:W-:Y:S02]  /*1820*/  ISETP.GT.U32.AND P1, PT, R32.reuse, 0x60, PT ;  /* 0x000000602000780c */ /* 0x040fe40003f24070 */
[----:B------:R-:W-:-:S02]  /*1830*/  ISETP.GT.U32.AND P2, PT, R32, 0x80, PT ;  /* 0x000000802000780c */ /* 0x000fc40003f44070 */
[----:B------:R-:W-:Y:S02]  /*1840*/  SEL R5, R6, RZ, P1 ;  /* 0x000000ff06057207 */ /* 0x000fe40000800000 */
[----:B0-----:R-:W-:Y:S02]  /*1850*/  SEL R2, R8, RZ, P2 ;  /* 0x000000ff08027207 */ /* 0x001fe40001000000 */
[----:B------:R-:W-:Y:S02]  /*1860*/  IADD3.X R0, PT, PT, R4, R0, R3, P3, P4 ;  /* 0x0000000004007210 */ /* 0x000fe40001fe8403 */
[----:B------:R-:W-:Y:S02]  /*1870*/  SEL R7, R7, RZ, P1 ;  /* 0x000000ff07077207 */ /* 0x000fe40000800000 */
[----:B------:R-:W-:Y:S02]  /*1880*/  SEL R4, R9, RZ, P2 ;  /* 0x000000ff09047207 */ /* 0x000fe40001000000 */
[----:B------:R-:W-:-:S02]  /*1890*/  IADD3 R2, P3, P4, R2, R33, R5 ;  /* 0x0000002102027210 */ /* 0x000fc40007c7e005 */
[C---:B------:R-:W-:Y:S02]  /*18a0*/  ISETP.GT.U32.AND P1, PT, R32.reuse, 0xa0, PT ;  /* 0x000000a02000780c */ /* 0x040fe40003f24070 */
[----:B------:R-:W-:Y:S02]  /*18b0*/  ISETP.GT.U32.AND P2, PT, R32, 0xc0, PT ;  /* 0x000000c02000780c */ /* 0x000fe40003f44070 */
[----:B------:R-:W-:Y:S02]  /*18c0*/  IADD3.X R4, PT, PT, R4, R0, R7, P3, P4 ;  /* 0x0000000004047210 */ /* 0x000fe40001fe8407 */
[----:B------:R-:W-:Y:S02]  /*18d0*/  SEL R3, R10, RZ, P1 ;  /* 0x000000ff0a037207 */ /* 0x000fe40000800000 */
[----:B---3--:R-:W-:Y:S02]  /*18e0*/  SEL R0, R12, RZ, P2 ;  /* 0x000000ff0c007207 */ /* 0x008fe40001000000 */
[----:B------:R-:W-:-:S02]  /*18f0*/  SEL R10, R11, RZ, P1 ;  /* 0x000000ff0b0a7207 */ /* 0x000fc40000800000 */
[----:B------:R-:W-:Y:S02]  /*1900*/  ISETP.GT.U32.AND P1, PT, R32, 0xe0, PT ;  /* 0x000000e02000780c */ /* 0x000fe40003f24070 */
[----:B------:R-:W-:Y:S02]  /*1910*/  SEL R5, R13, RZ, P2 ;  /* 0x000000ff0d057207 */ /* 0x000fe40001000000 */
[----:B------:R-:W-:Y:S02]  /*1920*/  IADD3 R0, P3, P4, R0, R2, R3 ;  /* 0x0000000200007210 */ /* 0x000fe40007c7e003 */
[----:B------:R-:W-:Y:S02]  /*1930*/  ISETP.GT.U32.AND P2, PT, R32, 0x100, PT ;  /* 0x000001002000780c */ /* 0x000fe40003f44070 */
[----:B------:R-:W-:Y:S02]  /*1940*/  SEL R3, R14, RZ, P1 ;  /* 0x000000ff0e037207 */ /* 0x000fe40000800000 */
[----:B------:R-:W-:-:S02]  /*1950*/  SEL R15, R15, RZ, P1 ;  /* 0x000000ff0f0f7207 */ /* 0x000fc40000800000 */
[----:B------:R-:W-:Y:S02]  /*1960*/  ISETP.GT.U32.AND P1, PT, R32, 0x120, PT ;  /* 0x000001202000780c */ /* 0x000fe40003f24070 */
[----:B------:R-:W-:Y:S02]  /*1970*/  IADD3.X R5, PT, PT, R5, R4, R10, P3, P4 ;  /* 0x0000000405057210 */ /* 0x000fe40001fe840a */
[----:B----4-:R-:W-:Y:S02]  /*1980*/  SEL R2, R16, RZ, P2 ;  /* 0x000000ff10027207 */ /* 0x010fe40001000000 */
[----:B------:R-:W-:Y:S02]  /*1990*/  SEL R4, R17, RZ, P2 ;  /* 0x000000ff11047207 */ /* 0x000fe40001000000 */
[----:B------:R-:W-:Y:S02]  /*19a0*/  ISETP.GT.U32.AND P2, PT, R32, 0x140, PT ;  /* 0x000001402000780c */ /* 0x000fe40003f44070 */
[----:B------:R-:W-:-:S02]  /*19b0*/  SEL R7, R18, RZ, P1 ;  /* 0x000000ff12077207 */ /* 0x000fc40000800000 */
[----:B------:R-:W-:Y:S02]  /*19c0*/  SEL R18, R19, RZ, P1 ;  /* 0x000000ff13127207 */ /* 0x000fe40000800000 */
[----:B------:R-:W-:Y:S02]  /*19d0*/  IADD3 R2, P3, P4, R2, R0, R3 ;  /* 0x0000000002027210 */ /* 0x000fe40007c7e003 */
[----:B------:R-:W-:Y:S02]  /*19e0*/  ISETP.GT.U32.AND P1, PT, R32, 0x160, PT ;  /* 0x000001602000780c */ /* 0x000fe40003f24070 */
[----:B-----5:R-:W-:Y:S02]  /*19f0*/  SEL R0, R20, RZ, P2 ;  /* 0x000000ff14007207 */ /* 0x020fe40001000000 */
[----:B------:R-:W-:Y:S02]  /*1a00*/  IADD3.X R4, PT, PT, R4, R5, R15, P3, P4 ;  /* 0x0000000504047210 */ /* 0x000fe40001fe840f */
[----:B------:R-:W-:-:S02]  /*1a10*/  SEL R3, R22, RZ, P1 ;  /* 0x000000ff16037207 */ /* 0x000fc40000800000 */
[----:B------:R-:W-:Y:S02]  /*1a20*/  SEL R23, R23, RZ, P1 ;  /* 0x000000ff17177207 */ /* 0x000fe40000800000 */
[----:B------:R-:W-:Y:S02]  /*1a30*/  SEL R5, R21, RZ, P2 ;  /* 0x000000ff15057207 */ /* 0x000fe40001000000 */
[----:B------:R-:W-:Y:S02]  /*1a40*/  IADD3 R0, P1, P3, R0, R2, R7 ;  /* 0x0000000200007210 */ /* 0x000fe40007b3e007 */
[----:B-1----:R-:W-:Y:S02]  /*1a50*/  SEL R2, R24, RZ, P5 ;  /* 0x000000ff18027207 */ /* 0x002fe40002800000 */
[----:B------:R-:W-:Y:S02]  /*1a60*/  ISETP.GT.U32.AND P2, PT, R32, 0x1c0, PT ;  /* 0x000001c02000780c */ /* 0x000fe40003f44070 */
[----:B------:R-:W-:-:S02]  /*1a70*/  IADD3.X R5, PT, PT, R5, R4, R18, P1, P3 ;  /* 0x0000000405057210 */ /* 0x000fc40000fe6412 */
[----:B------:R-:W-:Y:S02]  /*1a80*/  IADD3 R2, P3, P4, R2, R0, R3 ;  /* 0x0000000002027210 */ /* 0x000fe40007c7e003 */
[----:B------:R-:W-:Y:S02]  /*1a90*/  SEL R0, R26, RZ, P6 ;  /* 0x000000ff1a007207 */ /* 0x000fe40003000000 */
[----:B--2---:R-:W-:Y:S02]  /*1aa0*/  SEL R3, R28, RZ, P2 ;  /* 0x000000ff1c037207 */ /* 0x004fe40001000000 */
[----:B------:R-:W-:Y:S02]  /*1ab0*/  ISETP.GT.U32.AND P1, PT, R32, 0x1e0, PT ;  /* 0x000001e02000780c */ /* 0x000fe40003f24070 */
        /* <DEDUP_REMOVED lines=11> */
.L_x_442:
        /* <DEDUP_REMOVED lines=10> */
[----:B------:R-:W-:Y:S01]  /*1c10*/  IMAD.MOV.U32 R13, RZ, RZ, 0xe00 ;  /* 0x00000e00ff0d7424 */ /* 0x000fe200078e00ff */
[----:B--2---:R-:W-:-:S02]  /*1c20*/  LOP3.LUT R4, R4, 0x80000001, RZ, 0xc0, !PT ;  /* 0x8000000104047812 */ /* 0x004fc400078ec0ff */
[----:B---3--:R-:W-:Y:S02]  /*1c30*/  LOP3.LUT R5, R5, 0x80000001, RZ, 0xc0, !PT ;  /* 0x8000000105057812 */ /* 0x008fe400078ec0ff */
[----:B------:R-:W-:Y:S02]  /*1c40*/  ISETP.NE.AND P0, PT, R4, 0x1, PT ;  /* 0x000000010400780c */ /* 0x000fe40003f05270 */
[----:B----4-:R-:W-:Y:S02]  /*1c50*/  LOP3.LUT R6, R6, 0x80000001, RZ, 0xc0, !PT ;  /* 0x8000000106067812 */ /* 0x010fe400078ec0ff */
[----:B------:R-:W-:Y:S02]  /*1c60*/  ISETP.NE.AND P1, PT, R5, 0x1, PT ;  /* 0x000000010500780c */ /* 0x000fe40003f25270 */
[----:B------:R-:W-:Y:S02]  /*1c70*/  ISETP.NE.AND P2, PT, R6, 0x1, PT ;  /* 0x000000010600780c */ /* 0x000fe40003f45270 */
[----:B-----5:R-:W-:-:S02]  /*1c80*/  LOP3.LUT R7, R7, 0x80000001, RZ, 0xc0, !PT ;  /* 0x8000000107077812 */ /* 0x020fc400078ec0ff */
[----:B------:R-:W-:Y:S02]  /*1c90*/  LOP3.LUT R8, R8, 0x80000001, RZ, 0xc0, !PT ;  /* 0x8000000108087812 */ /* 0x000fe400078ec0ff */
[----:B------:R-:W-:Y:S02]  /*1ca0*/  SEL R4, RZ, 0x1, P0 ;  /* 0x00000001ff047807 */ /* 0x000fe40000000000 */
[----:B------:R-:W-:Y:S02]  /*1cb0*/  SEL R5, RZ, 0x1, P1 ;  /* 0x00000001ff057807 */ /* 0x000fe40000800000 */
[----:B------:R-:W-:Y:S02]  /*1cc0*/  SEL R14, RZ, 0x1, P2 ;  /* 0x00000001ff0e7807 */ /* 0x000fe40001000000 */
[----:B------:R-:W-:Y:S02]  /*1cd0*/  ISETP.NE.AND P2, PT, R7, 0x1, PT ;  /* 0x000000010700780c */ /* 0x000fe40003f45270 */
[----:B------:R-:W-:-:S02]  /*1ce0*/  ISETP.NE.AND P3, PT, R8, 0x1, PT ;  /* 0x000000010800780c */ /* 0x000fc40003f65270 */
[----:B------:R-:W-:Y:S02]  /*1cf0*/  IADD3 R14, P0, P1, R14, R5, R4 ;  /* 0x000000050e0e7210 */ /* 0x000fe4000791e004 */
[----:B------:R-:W-:Y:S02]  /*1d00*/  SEL R4, RZ, 0x1, P2 ;  /* 0x00000001ff047807 */ /* 0x000fe40001000000 */
[----:B------:R-:W-:Y:S02]  /*1d10*/  SEL R5, RZ, 0x1, P3 ;  /* 0x00000001ff057807 */ /* 0x000fe40001800000 */
[----:B------:R-:W-:Y:S02]  /*1d20*/  LOP3.LUT R9, R9, 0x80000001, RZ, 0xc0, !PT ;  /* 0x8000000109097812 */ /* 0x000fe400078ec0ff */
[----:B------:R-:W-:Y:S01]  /*1d30*/  IADD3 R14, P2, P3, R5, R14, R4 ;  /* 0x0000000e050e7210 */ /* 0x000fe20007b5e004 */
[----:B------:R-:W-:Y:S01]  /*1d40*/  VIADD R4, R32, 0xfffff200 ;  /* 0xfffff20020047836 */ /* 0x000fe20000000000 */
[----:B------:R-:W-:-:S02]  /*1d50*/  LOP3.LUT R10, R10, 0x80000001, RZ, 0xc0, !PT ;  /* 0x800000010a0a7812 */ /* 0x000fc400078ec0ff */
[----:B------:R-:W-:Y:S02]  /*1d60*/  IADD3.X R12, PT, PT, RZ, RZ, RZ, P0, P1 ;  /* 0x000000ffff0c7210 */ /* 0x000fe400007e24ff */
[----:B------:R-:W-:Y:S02]  /*1d70*/  ISETP.GE.U32.AND P0, PT, R4, 0xe00, PT ;  /* 0x00000e000400780c */ /* 0x000fe40003f06070 */
[----:B------:R-:W-:Y:S02]  /*1d80*/  ISETP.NE.AND P4, PT, R9, 0x1, PT ;  /* 0x000000010900780c */ /* 0x000fe40003f85270 */
[----:B------:R-:W-:Y:S02]  /*1d90*/  ISETP.NE.AND P5, PT, R10, 0x1, PT ;  /* 0x000000010a00780c */ /* 0x000fe40003fa5270 */
[----:B------:R-:W-:Y:S02]  /*1da0*/  SEL R6, RZ, 0x1, P4 ;  /* 0x00000001ff067807 */ /* 0x000fe40002000000 */
[----:B------:R-:W-:-:S02]  /*1db0*/  SEL R5, RZ, 0x1, P5 ;  /* 0x00000001ff057807 */ /* 0x000fc40002800000 */
[----:B------:R-:W-:Y:S02]  /*1dc0*/  IADD3.X R12, PT, PT, RZ, R12, RZ, P2, P3 ;  /* 0x0000000cff0c7210 */ /* 0x000fe400017e64ff */
[----:B------:R-:W-:-:S04]  /*1dd0*/  IADD3 R14, P1, P4, R5, R14, R6 ;  /* 0x0000000e050e7210 */ /* 0x000fc80007c3e006 */
[----:B------:R-:W-:Y:S01]  /*1de0*/  IADD3.X R12, PT, PT, RZ, R12, RZ, P1, P4 ;  /* 0x0000000cff0c7210 */ /* 0x000fe20000fe84ff */
[----:B------:R-:W-:Y:S08]  /*1df0*/  @!P0 BRA `(.L_x_457) ;  /* 0x0000000000b48947 */ /* 0x000ff00003800000 */
[----:B------:R-:W0:Y:S01]  /*1e00*/  LDC R32, c[0x0][0x398] ;  /* 0x0000e600ff207b82 */ /* 0x000e220000000800 */
[----:B------:R-:W-:-:S07]  /*1e10*/  IMAD.MOV.U32 R13, RZ, RZ, 0xe00 ;  /* 0x00000e00ff0d7424 */ /* 0x000fce00078e00ff */
.L_x_459:
[----:B------:R-:W-:-:S05]  /*1e20*/  IMAD.WIDE.U32 R6, R13, 0x4, R2 ;  /* 0x000000040d067825 */ /* 0x000fca00078e0002 */
        /* <DEDUP_REMOVED lines=20> */
[----:B-1----:R-:W-:Y:S02]  /*1f70*/  SEL R6, RZ, 0x1, P2 ;  /* 0x00000001ff067807 */ /* 0x002fe40001000000 */
[----:B------:R-:W-:Y:S02]  /*1f80*/  SEL R5, RZ, 0x1, P3 ;  /* 0x00000001ff057807 */ /* 0x000fe40001800000 */
[----:B------:R-:W-:Y:S02]  /*1f90*/  ISETP.NE.AND P4, PT, R11, 0x1, PT ;  /* 0x000000010b00780c */ /* 0x000fe40003f85270 */
[----:B------:R-:W-:Y:S02]  /*1fa0*/  ISETP.NE.AND P5, PT, R15, 0x1, PT ;  /* 0x000000010f00780c */ /* 0x000fe40003fa5270 */
[----:B------:R-:W-:Y:S02]  /*1fb0*/  IADD3 R14, P2, P3, R5, R14, R6 ;  /* 0x0000000e050e7210 */ /* 0x000fe40007b5e006 */
[----:B------:R-:W-:-:S02]  /*1fc0*/  SEL R6, RZ, 0x1, P4 ;  /* 0x00000001ff067807 */ /* 0x000fc40002000000 */
[----:B------:R-:W-:Y:S02]  /*1fd0*/  SEL R5, RZ, 0x1, P5 ;  /* 0x00000001ff057807 */ /* 0x000fe40002800000 */
[----:B------:R-:W-:Y:S02]  /*1fe0*/  LOP3.LUT R16, R16, 0x80000001, RZ, 0xc0, !PT ;  /* 0x8000000110107812 */ /* 0x000fe400078ec0ff */
[----:B------:R-:W-:Y:S01]  /*1ff0*/  IADD3 R14, P5, P4, R5, R14, R6 ;  /* 0x0000000e050e7210 */ /* 0x000fe20007cbe006 */
[----:B0-----:R-:W-:Y:S01]  /*2000*/  IMAD.IADD R6, R32, 0x1, -R13 ;  /* 0x0000000120067824 */ /* 0x001fe200078e0a0d */
[----:B------:R-:W-:Y:S02]  /*2010*/  IADD3.X R12, PT, PT, RZ, R12, RZ, P1, P0 ;  /* 0x0000000cff0c7210 */ /* 0x000fe40000fe04ff */
[----:B------:R-:W-:Y:S02]  /*2020*/  ISETP.NE.AND P6, PT, R16, 0x1, PT ;  /* 0x000000011000780c */ /* 0x000fe40003fc5270 */
[----:B------:R-:W-:-:S02]  /*2030*/  ISETP.GE.U32.AND P0, PT, R6, 0xe00, PT ;  /* 0x00000e000600780c */ /* 0x000fc40003f06070 */
[----:B------:R-:W-:Y:S02]  /*2040*/  SEL R5, RZ, 0x1, P6 ;  /* 0x00000001ff057807 */ /* 0x000fe40003000000 */
[----:B------:R-:W-:Y:S02]  /*2050*/  IADD3.X R12, PT, PT, RZ, R12, RZ, P2, P3 ;  /* 0x0000000cff0c7210 */ /* 0x000fe400017e64ff */
[----:B------:R-:W-:Y:S02]  /*2060*/  IADD3 R14, P1, PT, R14, R5, RZ ;  /* 0x000000050e0e7210 */ /* 0x000fe40007f3e0ff */
[----:B------:R-:W-:-:S05]  /*2070*/  IADD3.X R12, PT, PT, RZ, R12, RZ, P5, P4 ;  /* 0x0000000cff0c7210 */ /* 0x000fca0002fe84ff */
[----:B------:R-:W-:Y:S01]  /*2080*/  IMAD.X R12, RZ, RZ, R12, P1 ;  /* 0x000000ffff0c7224 */ /* 0x000fe200008e060c */
[----:B------:R-:W-:Y:S06]  /*2090*/  @!P0 BRA `(.L_x_458) ;  /* 0x0000001000108947 */ /* 0x000fec0003800000 */
[----:B------:R-:W-:-:S05]  /*20a0*/  VIADD R13, R13, 0xe00 ;  /* 0x00000e000d0d7836 */ /* 0x000fca0000000000 */
[----:B------:R-:W-:-:S13]  /*20b0*/  ISETP.GT.U32.AND P0, PT, R13, R4, PT ;  /* 0x000000040d00720c */ /* 0x000fda0003f04070 */
[----:B------:R-:W-:Y:S05]  /*20c0*/  @!P0 BRA `(.L_x_459) ;  /* 0xfffffffc00548947 */ /* 0x000fea000383ffff */
.L_x_457:
[----:B------:R-:W-:Y:S01]  /*20d0*/  IMAD.IADD R3, R32, 0x1, -R13 ;  /* 0x0000000120037824 */ /* 0x000fe200078e0a0d */
[----:B------:R-:W-:Y:S04]  /*20e0*/  BSSY.RECONVERGENT B1, `(.L_x_458) ;  /* 0x00000ff000017945 */ /* 0x000fe80003800200 */
[----:B------:R-:W-:-:S04]  /*20f0*/  ISETP.GE.AND P0, PT, R0, R3, PT ;  /* 0x000000030000720c */ /* 0x000fc80003f06270 */
[----:B------:R-:W-:-:S13]  /*2100*/  ISETP.GE.U32.OR P0, PT, R13, R32, P0 ;  /* 0x000000200d00720c */ /* 0x000fda0000706470 */
[----:B------:R-:W-:Y:S05]  /*2110*/  @P0 BRA `(.L_x_460) ;  /* 0x0000000c00ec0947 */ /* 0x000fea0003800000 */
[----:B------:R-:W-:Y:S01]  /*2120*/  LOP3.LUT R2, RZ, R0, RZ, 0x33, !PT ;  /* 0x00000000ff027212 */ /* 0x000fe200078e33ff */
[----:B------:R-:W-:Y:S01]  /*2130*/  BSSY.RECONVERGENT B2, `(.L_x_461) ;  /* 0x0000083000027945 */ /* 0x000fe20003800200 */
[----:B------:R-:W-:Y:S02]  /*2140*/  IMAD.MOV.U32 R22, RZ, RZ, R0 ;  /* 0x000000ffff167224 */ /* 0x000fe400078e0000 */
[----:B------:R-:W-:-:S04]  /*2150*/  IADD3 R2, PT, PT, -R13, R32, R2 ;  /* 0x000000200d027210 */ /* 0x000fc80007ffe102 */
[C---:B------:R-:W-:Y:S02]  /*2160*/  ISETP.GE.U32.AND P0, PT, R2.reuse, 0x1e00, PT ;  /* 0x00001e000200780c */ /* 0x040fe40003f06070 */
[----:B------:R-:W-:-:S04]  /*2170*/  LEA.HI R21, R2, 0x1, RZ, 0x17 ;  /* 0x0000000102157811 */ /* 0x000fc800078fb8ff */
[----:B------:R-:W-:-:S07]  /*2180*/  LOP3.LUT R31, R21, 0xf, RZ, 0xc0, !PT ;  /* 0x0000000f151f7812 */ /* 0x000fce00078ec0ff */
[----:B------:R-:W-:Y:S05]  /*2190*/  @!P0 BRA `(.L_x_462) ;  /* 0x0000000400f08947 */ /* 0x000fea0003800000 */
[----:B------:R-:W0:Y:S01]  /*21a0*/  LDC.64 R2, c[0x0][0x380] ;  /* 0x0000e000ff027b82 */ /* 0x000e220000000a00 */
[----:B------:R-:W-:Y:S01]  /*21b0*/  LOP3.LUT R15, R21, 0xfffff0, RZ, 0xc0, !PT ;  /* 0x00fffff0150f7812 */ /* 0x000fe200078ec0ff */
[----:B------:R-:W-:Y:S01]  /*21c0*/  BSSY.RECONVERGENT B3, `(.L_x_463) ;  /* 0x0000078000037945 */ /* 0x000fe20003800200 */
[C---:B------:R-:W-:Y:S01]  /*21d0*/  LOP3.LUT R22, R0.reuse, 0x1000, RZ, 0xfc, !PT ;  /* 0x0000100000167812 */ /* 0x040fe200078efcff */
[----:B------:R-:W-:Y:S02]  /*21e0*/  IMAD.IADD R23, R0, 0x1, R13 ;  /* 0x0000000100177824 */ /* 0x000fe400078e020d */
[----:B------:R-:W-:-:S07]  /*21f0*/  IMAD.MOV R15, RZ, RZ, -R15 ;  /* 0x000000ffff0f7224 */ /* 0x000fce00078e0a0f */
.L_x_464:
[C---:B------:R-:W-:Y:S02]  /*2200*/  VIADD R7, R23.reuse, 0x200 ;  /* 0x0000020017077836 */ /* 0x040fe40000000000 */
[----:B0-----:R-:W-:-:S04]  /*2210*/  IMAD.WIDE.U32 R4, R23, 0x4, R2 ;  /* 0x0000000417047825 */ /* 0x001fc800078e0002 */
[--C-:B------:R-:W-:Y:S01]  /*2220*/  IMAD.WIDE.U32 R6, R7, 0x4, R2.reuse ;  /* 0x0000000407067825 */ /* 0x100fe200078e0002 */
[----:B------:R0:W2:Y:S03]  /*2230*/  LDG.E R24, desc[UR6][R4.64] ;  /* 0x0000000604187981 */ /* 0x0000a6000c1e1900 */
[C---:B------:R-:W-:Y:S01]  /*2240*/  VIADD R19, R23.reuse, 0x400 ;  /* 0x0000040017137836 */ /* 0x040fe20000000000 */
[----:B------:R1:W3:Y:S01]  /*2250*/  LDG.E R27, desc[UR6][R6.64] ;  /* 0x00000006061b7981 */ /* 0x0002e2000c1e1900 */
[----:B------:R-:W-:Y:S02]  /*2260*/  VIADD R33, R23, 0x600 ;  /* 0x0000060017217836 */ /* 0x000fe40000000000 */
[----:B------:R-:W-:-:S04]  /*2270*/  IMAD.WIDE.U32 R18, R19, 0x4, R2 ;  /* 0x0000000413127825 */ /* 0x000fc800078e0002 */
[--C-:B------:R-:W-:Y:S01]  /*2280*/  IMAD.WIDE.U32 R32, R33, 0x4, R2.reuse ;  /* 0x0000000421207825 */ /* 0x100fe200078e0002 */
[----:B------:R4:W5:Y:S03]  /*2290*/  LDG.E R25, desc[UR6][R18.64] ;  /* 0x0000000612197981 */ /* 0x000966000c1e1900 */
[C---:B------:R-:W-:Y:S01]  /*22a0*/  VIADD R35, R23.reuse, 0x800 ;  /* 0x0000080017237836 */ /* 0x040fe20000000000 */
[----:B------:R-:W5:Y:S01]  /*22b0*/  LDG.E R26, desc[UR6][R32.64] ;  /* 0x00000006201a7981 */ /* 0x000f62000c1e1900 */
[C---:B------:R-:W-:Y:S02]  /*22c0*/  VIADD R11, R23.reuse, 0xa00 ;  /* 0x00000a00170b7836 */ /* 0x040fe40000000000 */
[----:B------:R-:W-:Y:S02]  /*22d0*/  VIADD R9, R23, 0xc00 ;  /* 0x00000c0017097836 */ /* 0x000fe40000000000 */
[----:B------:R-:W-:-:S04]  /*22e0*/  IMAD.WIDE.U32 R34, R35, 0x4, R2 ;  /* 0x0000000423227825 */ /* 0x000fc800078e0002 */
[--C-:B------:R-:W-:Y:S01]  /*22f0*/  IMAD.WIDE.U32 R10, R11, 0x4, R2.reuse ;  /* 0x000000040b0a7825 */ /* 0x100fe200078e0002 */
[----:B------:R4:W5:Y:S03]  /*2300*/  LDG.E R28, desc[UR6][R34.64] ;  /* 0x00000006221c7981 */ /* 0x000966000c1e1900 */
[C---:B------:R-:W-:Y:S01]  /*2310*/  VIADD R17, R23.reuse, 0xe00 ;  /* 0x00000e0017117836 */ /* 0x040fe20000000000 */
[----:B------:R-:W5:Y:S01]  /*2320*/  LDG.E R20, desc[UR6][R10.64] ;  /* 0x000000060a147981 */ /* 0x000f62000c1e1900 */
[----:B0-----:R-:W-:Y:S02]  /*2330*/  VIADD R5, R23, 0x1000 ;  /* 0x0000100017057836 */ /* 0x001fe40000000000 */
[----:B------:R-:W-:-:S04]  /*2340*/  IMAD.WIDE.U32 R8, R9, 0x4, R2 ;  /* 0x0000000409087825 */ /* 0x000fc800078e0002 */
[----:B-1----:R-:W-:Y:S01]  /*2350*/  VIADD R7, R23, 0x1200 ;  /* 0x0000120017077836 */ /* 0x002fe20000000000 */
[----:B------:R0:W5:Y:S01]  /*2360*/  LDG.E R29, desc[UR6][R8.64] ;  /* 0x00000006081d7981 */ /* 0x000162000c1e1900 */
[----:B------:R-:W-:-:S04]  /*2370*/  IMAD.WIDE.U32 R16, R17, 0x4, R2 ;  /* 0x0000000411107825 */ /* 0x000fc800078e0002 */
[--C-:B------:R-:W-:Y:S01]  /*2380*/  IMAD.WIDE.U32 R4, R5, 0x4, R2.reuse ;  /* 0x0000000405047825 */ /* 0x100fe200078e0002 */
[----:B------:R1:W5:Y:S03]  /*2390*/  LDG.E R30, desc[UR6][R16.64] ;  /* 0x00000006101e7981 */ /* 0x000366000c1e1900 */
[----:B------:R-:W-:Y:S01]  /*23a0*/  IMAD.WIDE.U32 R6, R7, 0x4, R2 ;  /* 0x0000000407067825 */ /* 0x000fe200078e0002 */
[----:B------:R1:W5:Y:S03]  /*23b0*/  LDG.E R32, desc[UR6][R4.64] ;  /* 0x0000000604207981 */ /* 0x000366000c1e1900 */
[C---:B----4-:R-:W-:Y:S01]  /*23c0*/  VIADD R19, R23.reuse, 0x1400 ;  /* 0x0000140017137836 */ /* 0x050fe20000000000 */
[----:B------:R4:W5:Y:S01]  /*23d0*/  LDG.E R33, desc[UR6][R6.64] ;  /* 0x0000000606217981 */ /* 0x000962000c1e1900 */
[----:B------:R-:W-:-:S02]  /*23e0*/  VIADD R35, R23, 0x1600 ;  /* 0x0000160017237836 */ /* 0x000fc40000000000 */
[----:B------:R-:W-:-:S04]  /*23f0*/  IMAD.WIDE.U32 R18, R19, 0x4, R2 ;  /* 0x0000000413127825 */ /* 0x000fc800078e0002 */
[--C-:B0-----:R-:W-:Y:S02]  /*2400*/  IMAD.WIDE.U32 R8, R35, 0x4, R2.reuse ;  /* 0x0000000423087825 */ /* 0x101fe400078e0002 */
[----:B------:R-:W5:Y:S02]  /*2410*/  LDG.E R18, desc[UR6][R18.64] ;  /* 0x0000000612127981 */ /* 0x000f64000c1e1900 */
[C---:B------:R-:W-:Y:S02]  /*2420*/  VIADD R37, R23.reuse, 0x1800 ;  /* 0x0000180017257836 */ /* 0x040fe40000000000 */
[----:B------:R-:W5:Y:S01]  /*2430*/  LDG.E R8, desc[UR6][R8.64] ;  /* 0x0000000608087981 */ /* 0x000f62000c1e1900 */
[----:B-1----:R-:W-:Y:S02]  /*2440*/  VIADD R17, R23, 0x1a00 ;  /* 0x00001a0017117836 */ /* 0x002fe40000000000 */
[----:B------:R-:W-:-:S04]  /*2450*/  IMAD.WIDE.U32 R10, R37, 0x4, R2 ;  /* 0x00000004250a7825 */ /* 0x000fc800078e0002 */
[--C-:B------:R-:W-:Y:S02]  /*2460*/  IMAD.WIDE.U32 R16, R17, 0x4, R2.reuse ;  /* 0x0000000411107825 */ /* 0x100fe400078e0002 */
[----:B------:R0:W5:Y:S02]  /*2470*/  LDG.E R10, desc[UR6][R10.64] ;  /* 0x000000060a0a7981 */ /* 0x000164000c1e1900 */
[C---:B------:R-:W-:Y:S02]  /*2480*/  VIADD R5, R23.reuse, 0x1c00 ;  /* 0x00001c0017057836 */ /* 0x040fe40000000000 */
[----:B----4-:R-:W-:Y:S01]  /*2490*/  VIADD R7, R23, 0x1e00 ;  /* 0x00001e0017077836 */ /* 0x010fe20000000000 */
[----:B------:R-:W4:Y:S01]  /*24a0*/  LDG.E R16, desc[UR6][R16.64] ;  /* 0x0000000610107981 */ /* 0x000f22000c1e1900 */
[----:B------:R-:W-:-:S04]  /*24b0*/  IMAD.WIDE.U32 R4, R5, 0x4, R2 ;  /* 0x0000000405047825 */ /* 0x000fc800078e0002 */
[----:B------:R-:W-:Y:S02]  /*24c0*/  IMAD.WIDE.U32 R6, R7, 0x4, R2 ;  /* 0x0000000407067825 */ /* 0x000fe400078e0002 */
[----:B------:R-:W4:Y:S04]  /*24d0*/  LDG.E R4, desc[UR6][R4.64] ;  /* 0x0000000604047981 */ /* 0x000f28000c1e1900 */
[----:B------:R1:W4:Y:S01]  /*24e0*/  LDG.E R6, desc[UR6][R6.64] ;  /* 0x0000000606067981 */ /* 0x000322000c1e1900 */
[----:B------:R-:W-:Y:S02]  /*24f0*/  VIADD R15, R15, 0x10 ;  /* 0x000000100f0f7836 */ /* 0x000fe40000000000 */
[----:B------:R-:W-:Y:S02]  /*2500*/  VIADD R22, R22, 0x2000 ;  /* 0x0000200016167836 */ /* 0x000fe40000000000 */
[----:B------:R-:W-:Y:S01]  /*2510*/  VIADD R23, R23, 0x2000 ;  /* 0x0000200017177836 */ /* 0x000fe20000000000 */
[----:B--2---:R-:W-:-:S02]  /*2520*/  LOP3.LUT R24, R24, 0x80000001, RZ, 0xc0, !PT ;  /* 0x8000000118187812 */ /* 0x004fc400078ec0ff */
[----:B---3--:R-:W-:Y:S02]  /*2530*/  LOP3.LUT R27, R27, 0x80000001, RZ, 0xc0, !PT ;  /* 0x800000011b1b7812 */ /* 0x008fe400078ec0ff */
[----:B------:R-:W-:Y:S02]  /*2540*/  ISETP.NE.AND P0, PT, R24, 0x1, PT ;  /* 0x000000011800780c */ /* 0x000fe40003f05270 */
[----:B------:R-:W-:Y:S02]  /*2550*/  ISETP.NE.AND P1, PT, R27, 0x1, PT ;  /* 0x000000011b00780c */ /* 0x000fe40003f25270 */
[----:B-----5:R-:W-:Y:S02]  /*2560*/  LOP3.LUT R25, R25, 0x80000001, RZ, 0xc0, !PT ;  /* 0x8000000119197812 */ /* 0x020fe400078ec0ff */
[----:B------:R-:W-:Y:S02]  /*2570*/  LOP3.LUT R26, R26, 0x80000001, RZ, 0xc0, !PT ;  /* 0x800000011a1a7812 */ /* 0x000fe400078ec0ff */
[----:B0-----:R-:W-:-:S02]  /*2580*/  SEL R11, RZ, 0x1, P0 ;  /* 0x00000001ff0b7807 */ /* 0x001fc40000000000 */
[----:B------:R-:W-:Y:S02]  /*2590*/  SEL R9, RZ, 0x1, P1 ;  /* 0x00000001ff097807 */ /* 0x000fe40000800000 */
[----:B------:R-:W-:Y:S02]  /*25a0*/  ISETP.NE.AND P0, PT, R25, 0x1, PT ;  /* 0x000000011900780c */ /* 0x000fe40003f05270 */
[----:B------:R-:W-:Y:S02]  /*25b0*/  ISETP.NE.AND P1, PT, R26, 0x1, PT ;  /* 0x000000011a00780c */ /* 0x000fe40003f25270 */
[----:B------:R-:W-:Y:S02]  /*25c0*/  LOP3.LUT R28, R28, 0x80000001, RZ, 0xc0, !PT ;  /* 0x800000011c1c7812 */ /* 0x000fe400078ec0ff */
[----:B-1----:R-:W-:Y:S02]  /*25d0*/  IADD3 R7, P2, P3, R9, R14, R11 ;  /* 0x0000000e09077210 */ /* 0x002fe40007b5e00b */
[----:B------:R-:W-:-:S02]  /*25e0*/  LOP3.LUT R20, R20, 0x80000001, RZ, 0xc0, !PT ;  /* 0x8000000114147812 */ /* 0x000fc400078ec0ff */
[----:B------:R-:W-:Y:S02]  /*25f0*/  SEL R14, RZ, 0x1, P0 ;  /* 0x00000001ff0e7807 */ /* 0x000fe40000000000 */
[----:B------:R-:W-:Y:S02]  /*2600*/  SEL R5, RZ, 0x1, P1 ;  /* 0x00000001ff057807 */ /* 0x000fe40000800000 */
[----:B------:R-:W-:Y:S02]  /*2610*/  ISETP.NE.AND P0, PT, R28, 0x1, PT ;  /* 0x000000011c00780c */ /* 0x000fe40003f05270 */
[----:B------:R-:W-:Y:S02]  /*2620*/  LOP3.LUT R29, R29, 0x80000001, RZ, 0xc0, !PT ;  /* 0x800000011d1d7812 */ /* 0x000fe400078ec0ff */
[----:B------:R-:W-:Y:S02]  /*2630*/  ISETP.NE.AND P1, PT, R20, 0x1, PT ;  /* 0x000000011400780c */ /* 0x000fe40003f25270 */
[----:B------:R-:W-:-:S02]  /*2640*/  ISETP.NE.AND P6, PT, R29, 0x1, PT ;  /* 0x000000011d00780c */ /* 0x000fc40003fc5270 */
[----:B------:R-:W-:Y:S02]  /*2650*/  LOP3.LUT R30, R30, 0x80000001, RZ, 0xc0, !PT ;  /* 0x800000011e1e7812 */ /* 0x000fe400078ec0ff */
[----:B------:R-:W-:Y:S02]  /*2660*/  LOP3.LUT R32, R32, 0x80000001, RZ, 0xc0, !PT ;  /* 0x8000000120207812 */ /* 0x000fe400078ec0ff */
[----:B------:R-:W-:Y:S02]  /*2670*/  SEL R24, RZ, 0x1, P0 ;  /* 0x00000001ff187807 */ /* 0x000fe40000000000 */
[----:B------:R-:W-:Y:S02]  /*2680*/  LOP3.LUT R33, R33, 0x80000001, RZ, 0xc0, !PT ;  /* 0x8000000121217812 */ /* 0x000fe400078ec0ff */
[----:B------:R-:W-:Y:S02]  /*2690*/  SEL R9, RZ, 0x1, P1 ;  /* 0x00000001ff097807 */ /* 0x000fe40000800000 */
[----:B------:R-:W-:-:S02]  /*26a0*/  ISETP.NE.AND P0, PT, R30, 0x1, PT ;  /* 0x000000011e00780c */ /* 0x000fc40003f05270 */
[----:B------:R-:W-:Y:S02]  /*26b0*/  ISETP.NE.AND P1, PT, R32, 0x1, PT ;  /* 0x000000012000780c */ /* 0x000fe40003f25270 */
[----:B------:R-:W-:Y:S02]  /*26c0*/  IADD3 R5, P4, P5, R5, R7, R14 ;  /* 0x0000000705057210 */ /* 0x000fe40007d9e00e */
[----:B------:R-:W-:Y:S02]  /*26d0*/  SEL R20, RZ, 0x1, P6 ;  /* 0x00000001ff147807 */ /* 0x000fe40003000000 */
[----:B------:R-:W-:Y:S02]  /*26e0*/  ISETP.NE.AND P6, PT, R33, 0x1, PT ;  /* 0x000000012100780c */ /* 0x000fe40003fc5270 */
[----:B------:R-:W-:Y:S02]  /*26f0*/  LOP3.LUT R18, R18, 0x80000001, RZ, 0xc0, !PT ;  /* 0x8000000112127812 */ /* 0x000fe400078ec0ff */
[----:B------:R-:W-:-:S02]  /*2700*/  SEL R7, RZ, 0x1, P0 ;  /* 0x00000001ff077807 */ /* 0x000fc40000000000 */
[----:B------:R-:W-:Y:S02]  /*2710*/  SEL R14, RZ, 0x1, P1 ;  /* 0x00000001ff0e7807 */ /* 0x000fe40000800000 */
[----:B------:R-:W-:Y:S02]  /*2720*/  IADD3 R9, P0, P1, R9, R5, R24 ;  /* 0x0000000509097210 */ /* 0x000fe4000791e018 */
[----:B------:R-:W-:Y:S02]  /*2730*/  SEL R5, RZ, 0x1, P6 ;  /* 0x00000001ff057807 */ /* 0x000fe40003000000 */
[----:B------:R-:W-:Y:S02]  /*2740*/  ISETP.NE.AND P6, PT, R18, 0x1, PT ;  /* 0x000000011200780c */ /* 0x000fe40003fc5270 */
[----:B------:R-:W-:Y:S02]  /*2750*/  LOP3.LUT R8, R8, 0x80000001, RZ, 0xc0, !PT ;  /* 0x8000000108087812 */ /* 0x000fe400078ec0ff */
[----:B------:R-:W-:-:S02]  /*2760*/  IADD3.X R11, PT, PT, RZ, R12, RZ, P2, P3 ;  /* 0x0000000cff0b7210 */ /* 0x000fc400017e64ff */
[----:B------:R-:W-:Y:S02]  /*2770*/  IADD3 R7, P2, P3, R7, R9, R20 ;  /* 0x0000000907077210 */ /* 0x000fe40007b5e014 */
[----:B------:R-:W-:Y:S02]  /*2780*/  SEL R12, RZ, 0x1, P6 ;  /* 0x00000001ff0c7807 */ /* 0x000fe40003000000 */
[----:B------:R-:W-:Y:S02]  /*2790*/  ISETP.NE.AND P6, PT, R8, 0x1, PT ;  /* 0x000000010800780c */ /* 0x000fe40003fc5270 */
[----:B------:R-:W-:Y:S02]  /*27a0*/  IADD3.X R9, PT, PT, RZ, R11, RZ, P4, P5 ;  /* 0x0000000bff097210 */ /* 0x000fe400027ea4ff */
[----:B------:R-:W-:Y:S02]  /*27b0*/  IADD3 R5, P4, P5, R5, R7, R14 ;  /* 0x0000000705057210 */ /* 0x000fe40007d9e00e */
[----:B------:R-:W-:-:S02]  /*27c0*/  SEL R7, RZ, 0x1, P6 ;  /* 0x00000001ff077807 */ /* 0x000fc40003000000 */
[----:B------:R-:W-:Y:S02]  /*27d0*/  IADD3.X R9, PT, PT, RZ, R9, RZ, P0, P1 ;  /* 0x00000009ff097210 */ /* 0x000fe400007e24ff */
[----:B------:R-:W-:Y:S02]  /*27e0*/  LOP3.LUT R10, R10, 0x80000001, RZ, 0xc0, !PT ;  /* 0x800000010a0a7812 */ /* 0x000fe400078ec0ff */
[----:B------:R-:W-:Y:S02]  /*27f0*/  IADD3 R7, P0, P1, R7, R5, R12 ;  /* 0x0000000507077210 */ /* 0x000fe4000791e00c */
[----:B------:R-:W-:Y:S02]  /*2800*/  IADD3.X R12, PT, PT, RZ, R9, RZ, P2, P3 ;  /* 0x00000009ff0c7210 */ /* 0x000fe400017e64ff */
[----:B------:R-:W-:Y:S02]  /*2810*/  ISETP.NE.AND P6, PT, R10, 0x1, PT ;  /* 0x000000010a00780c */ /* 0x000fe40003fc5270 */
[----:B----4-:R-:W-:-:S02]  /*2820*/  LOP3.LUT R16, R16, 0x80000001, RZ, 0xc0, !PT ;  /* 0x8000000110107812 */ /* 0x010fc400078ec0ff */
[----:B------:R-:W-:Y:S02]  /*2830*/  IADD3.X R12, PT, PT, RZ, R12, RZ, P4, P5 ;  /* 0x0000000cff0c7210 */ /* 0x000fe400027ea4ff */
[----:B------:R-:W-:Y:S02]  /*2840*/  SEL R8, RZ, 0x1, P6 ;  /* 0x00000001ff087807 */ /* 0x000fe40003000000 */
[----:B------:R-:W-:Y:S02]  /*2850*/  ISETP.NE.AND P6, PT, R16, 0x1, PT ;  /* 0x000000011000780c */ /* 0x000fe40003fc5270 */
[----:B------:R-:W-:Y:S02]  /*2860*/  LOP3.LUT R4, R4, 0x80000001, RZ, 0xc0, !PT ;  /* 0x8000000104047812 */ /* 0x000fe400078ec0ff */
[----:B------:R-:W-:Y:S02]  /*2870*/  LOP3.LUT R6, R6, 0x80000001, RZ, 0xc0, !PT ;  /* 0x8000000106067812 */ /* 0x000fe400078ec0ff */
[----:B------:R-:W-:-:S02]  /*2880*/  IADD3.X R12, PT, PT, RZ, R12, RZ, P0, P1 ;  /* 0x0000000cff0c7210 */ /* 0x000fc400007e24ff */
[----:B------:R-:W-:Y:S02]  /*2890*/  ISETP.NE.AND P0, PT, R15, RZ, PT ;  /* 0x000000ff0f00720c */ /* 0x000fe40003f05270 */
[----:B------:R-:W-:Y:S02]  /*28a0*/  SEL R5, RZ, 0x1, P6 ;  /* 0x00000001ff057807 */ /* 0x000fe40003000000 */
[----:B------:R-:W-:Y:S02]  /*28b0*/  ISETP.NE.AND P2, PT, R4, 0x1, PT ;  /* 0x000000010400780c */ /* 0x000fe40003f45270 */
[----:B------:R-:W-:Y:S02]  /*28c0*/  ISETP.NE.AND P3, PT, R6, 0x1, PT ;  /* 0x000000010600780c */ /* 0x000fe40003f65270 */
[----:B------:R-:W-:Y:S02]  /*28d0*/  IADD3 R4, P4, P5, R5, R7, R8 ;  /* 0x0000000705047210 */ /* 0x000fe40007d9e008 */
[----:B------:R-:W-:-:S02]  /*28e0*/  SEL R5, RZ, 0x1, P2 ;  /* 0x00000001ff057807 */ /* 0x000fc40001000000 */
[----:B------:R-:W-:Y:S02]  /*28f0*/  SEL R14, RZ, 0x1, P3 ;  /* 0x00000001ff0e7807 */ /* 0x000fe40001800000 */
[----:B------:R-:W-:Y:S02]  /*2900*/  IADD3.X R12, PT, PT, RZ, R12, RZ, P4, P5 ;  /* 0x0000000cff0c7210 */ /* 0x000fe400027ea4ff */
[----:B------:R-:W-:-:S04]  /*2910*/  IADD3 R14, P1, P2, R14, R4, R5 ;  /* 0x000000040e0e7210 */ /* 0x000fc80007a3e005 */
[----:B------:R-:W-:Y:S01]  /*2920*/  IADD3.X R12, PT, PT, RZ, R12, RZ, P1, P2 ;  /* 0x0000000cff0c7210 */ /* 0x000fe20000fe44ff */
[----:B------:R-:W-:Y:S08]  /*2930*/  @P0 BRA `(.L_x_464) ;  /* 0xfffffff800300947 */ /* 0x000ff0000383ffff */
[----:B------:R-:W-:Y:S05]  /*2940*/  BSYNC.RECONVERGENT B3 ;  /* 0x0000000000037941 */ /* 0x000fea0003800200 */
.L_x_463:
[----:B------:R-:W-:-:S07]  /*2950*/  VIADD R22, R22, 0xfffff000 ;  /* 0xfffff00016167836 */ /* 0x000fce0000000000 */
.L_x_462:
[----:B------:R-:W-:Y:S05]  /*2960*/  BSYNC.RECONVERGENT B2 ;  /* 0x0000000000027941 */ /* 0x000fea0003800200 */
.L_x_461:
        /* <DEDUP_REMOVED lines=13> */
[----:B------:R-:W-:Y:S02]  /*2a40*/  VIADD R19, R15, 0xa00 ;  /* 0x00000a000f137836 */ /* 0x000fe40000000000 */
[----:B0-----:R-:W-:-:S04]  /*2a50*/  IMAD.WIDE.U32 R6, R7, 0x4, R2 ;  /* 0x0000000407067825 */ /* 0x001fc800078e0002 */
[--C-:B------:R-:W-:Y:S02]  /*2a60*/  IMAD.WIDE.U32 R4, R15, 0x4, R2.reuse ;  /* 0x000000040f047825 */ /* 0x100fe400078e0002 */
[----:B------:R-:W2:Y:S02]  /*2a70*/  LDG.E R6, desc[UR6][R6.64] ;  /* 0x0000000606067981 */ /* 0x000ea4000c1e1900 */
[--C-:B------:R-:W-:Y:S02]  /*2a80*/  IMAD.WIDE.U32 R8, R9, 0x4, R2.reuse ;  /* 0x0000000409087825 */ /* 0x100fe400078e0002 */
[----:B------:R0:W3:Y:S02]  /*2a90*/  LDG.E R20, desc[UR6][R4.64] ;  /* 0x0000000604147981 */ /* 0x0000e4000c1e1900 */
[--C-:B------:R-:W-:Y:S02]  /*2aa0*/  IMAD.WIDE.U32 R10, R11, 0x4, R2.reuse ;  /* 0x000000040b0a7825 */ /* 0x100fe400078e0002 */
[----:B------:R-:W4:Y:S02]  /*2ab0*/  LDG.E R8, desc[UR6][R8.64] ;  /* 0x0000000608087981 */ /* 0x000f24000c1e1900 */
[----:B------:R-:W-:-:S02]  /*2ac0*/  IMAD.WIDE.U32 R16, R17, 0x4, R2 ;  /* 0x0000000411107825 */ /* 0x000fc400078e0002 */
[----:B------:R-:W5:Y:S02]  /*2ad0*/  LDG.E R10, desc[UR6][R10.64] ;  /* 0x000000060a0a7981 */ /* 0x000f64000c1e1900 */
[--C-:B------:R-:W-:Y:S02]  /*2ae0*/  IMAD.WIDE.U32 R18, R19, 0x4, R2.reuse ;  /* 0x0000000413127825 */ /* 0x100fe400078e0002 */
[----:B------:R-:W5:Y:S02]  /*2af0*/  LDG.E R16, desc[UR6][R16.64] ;  /* 0x0000000610107981 */ /* 0x000f64000c1e1900 */
[C---:B------:R-:W-:Y:S02]  /*2b00*/  VIADD R25, R15.reuse, 0xc00 ;  /* 0x00000c000f197836 */ /* 0x040fe40000000000 */
[----:B------:R-:W-:Y:S01]  /*2b10*/  VIADD R15, R15, 0xe00 ;  /* 0x00000e000f0f7836 */ /* 0x000fe20000000000 */
[----:B------:R-:W5:Y:S01]  /*2b20*/  LDG.E R18, desc[UR6][R18.64] ;  /* 0x0000000612127981 */ /* 0x000f62000c1e1900 */
[----:B0-----:R-:W-:-:S04]  /*2b30*/  IMAD.WIDE.U32 R4, R25, 0x4, R2 ;  /* 0x0000000419047825 */ /* 0x001fc800078e0002 */
[----:B------:R-:W-:Y:S02]  /*2b40*/  IMAD.WIDE.U32 R2, R15, 0x4, R2 ;  /* 0x000000040f027825 */ /* 0x000fe400078e0002 */
[----:B------:R0:W5:Y:S04]  /*2b50*/  LDG.E R4, desc[UR6][R4.64] ;  /* 0x0000000604047981 */ /* 0x000168000c1e1900 */
[----:B------:R-:W5:Y:S01]  /*2b60*/  LDG.E R2, desc[UR6][R2.64] ;  /* 0x0000000602027981 */ /* 0x000f62000c1e1900 */
[----:B------:R-:W-:Y:S01]  /*2b70*/  VIADD R22, R22, 0x1000 ;  /* 0x0000100016167836 */ /* 0x000fe20000000000 */
[----:B--2---:R-:W-:Y:S02]  /*2b80*/  LOP3.LUT R6, R6, 0x80000001, RZ, 0xc0, !PT ;  /* 0x8000000106067812 */ /* 0x004fe400078ec0ff */
[----:B---3--:R-:W-:-:S02]  /*2b90*/  LOP3.LUT R20, R20, 0x80000001, RZ, 0xc0, !PT ;  /* 0x8000000114147812 */ /* 0x008fc400078ec0ff */
[----:B------:R-:W-:Y:S02]  /*2ba0*/  ISETP.NE.AND P2, PT, R6, 0x1, PT ;  /* 0x000000010600780c */ /* 0x000fe40003f45270 */
[----:B------:R-:W-:Y:S02]  /*2bb0*/  ISETP.NE.AND P1, PT, R20, 0x1, PT ;  /* 0x000000011400780c */ /* 0x000fe40003f25270 */
[----:B----4-:R-:W-:Y:S02]  /*2bc0*/  LOP3.LUT R8, R8, 0x80000001, RZ, 0xc0, !PT ;  /* 0x8000000108087812 */ /* 0x010fe400078ec0ff */
[----:B-----5:R-:W-:Y:S02]  /*2bd0*/  LOP3.LUT R10, R10, 0x80000001, RZ, 0xc0, !PT ;  /* 0x800000010a0a7812 */ /* 0x020fe400078ec0ff */
[----:B------:R-:W-:Y:S02]  /*2be0*/  SEL R6, RZ, 0x1, P1 ;  /* 0x00000001ff067807 */ /* 0x000fe40000800000 */
[----:B------:R-:W-:-:S02]  /*2bf0*/  SEL R7, RZ, 0x1, P2 ;  /* 0x00000001ff077807 */ /* 0x000fc40001000000 */
[----:B------:R-:W-:Y:S02]  /*2c00*/  ISETP.NE.AND P1, PT, R8, 0x1, PT ;  /* 0x000000010800780c */ /* 0x000fe40003f25270 */
[----:B------:R-:W-:Y:S02]  /*2c10*/  ISETP.NE.AND P2, PT, R10, 0x1, PT ;  /* 0x000000010a00780c */ /* 0x000fe40003f45270 */
[----:B------:R-:W-:Y:S02]  /*2c20*/  LOP3.LUT R16, R16, 0x80000001, RZ, 0xc0, !PT ;  /* 0x8000000110107812 */ /* 0x000fe400078ec0ff */
[----:B------:R-:W-:Y:S02]  /*2c30*/  LOP3.LUT R18, R18, 0x80000001, RZ, 0xc0, !PT ;  /* 0x8000000112127812 */ /* 0x000fe400078ec0ff */
[----:B------:R-:W-:Y:S02]  /*2c40*/  IADD3 R14, P5, P6, R7, R14, R6 ;  /* 0x0000000e070e7210 */ /* 0x000fe40007ebe006 */
[----:B------:R-:W-:-:S02]  /*2c50*/  SEL R6, RZ, 0x1, P1 ;  /* 0x00000001ff067807 */ /* 0x000fc40000800000 */
[----:B0-----:R-:W-:Y:S02]  /*2c60*/  SEL R5, RZ, 0x1, P2 ;  /* 0x00000001ff057807 */ /* 0x001fe40001000000 */
[----:B------:R-:W-:Y:S02]  /*2c70*/  ISETP.NE.AND P3, PT, R16, 0x1, PT ;  /* 0x000000011000780c */ /* 0x000fe40003f65270 */
[----:B------:R-:W-:Y:S02]  /*2c80*/  ISETP.NE.AND P4, PT, R18, 0x1, PT ;  /* 0x000000011200780c */ /* 0x000fe40003f85270 */
[----:B------:R-:W-:Y:S02]  /*2c90*/  LOP3.LUT R4, R4, 0x80000001, RZ, 0xc0, !PT ;  /* 0x8000000104047812 */ /* 0x000fe400078ec0ff */
[----:B------:R-:W-:Y:S02]  /*2ca0*/  LOP3.LUT R2, R2, 0x80000001, RZ, 0xc0, !PT ;  /* 0x8000000102027812 */ /* 0x000fe400078ec0ff */
[----:B------:R-:W-:-:S02]  /*2cb0*/  IADD3 R5, P1, P2, R5, R14, R6 ;  /* 0x0000000e05057210 */ /* 0x000fc40007a3e006 */
[----:B------:R-:W-:Y:S02]  /*2cc0*/  SEL R6, RZ, 0x1, P3 ;  /* 0x00000001ff067807 */ /* 0x000fe40001800000 */
[----:B------:R-:W-:Y:S02]  /*2cd0*/  SEL R3, RZ, 0x1, P4 ;  /* 0x00000001ff037807 */ /* 0x000fe40002000000 */
[----:B------:R-:W-:Y:S02]  /*2ce0*/  ISETP.NE.AND P4, PT, R4, 0x1, PT ;  /* 0x000000010400780c */ /* 0x000fe40003f85270 */
[----:B------:R-:W-:Y:S02]  /*2cf0*/  ISETP.NE.AND P3, PT, R2, 0x1, PT ;  /* 0x000000010200780c */ /* 0x000fe40003f65270 */
[----:B------:R-:W-:Y:S02]  /*2d00*/  IADD3.X R12, PT, PT, RZ, R12, RZ, P5, P6 ;  /* 0x0000000cff0c7210 */ /* 0x000fe40002fec4ff */
[----:B------:R-:W-:-:S02]  /*2d10*/  IADD3 R2, P5, P6, R3, R5, R6 ;  /* 0x0000000503027210 */ /* 0x000fc40007ebe006 */
[----:B------:R-:W-:Y:S02]  /*2d20*/  SEL R3, RZ, 0x1, P4 ;  /* 0x00000001ff037807 */ /* 0x000fe40002000000 */
[----:B------:R-:W-:Y:S02]  /*2d30*/  SEL R14, RZ, 0x1, P3 ;  /* 0x00000001ff0e7807 */ /* 0x000fe40001800000 */
[----:B------:R-:W-:Y:S02]  /*2d40*/  IADD3.X R12, PT, PT, RZ, R12, RZ, P1, P2 ;  /* 0x0000000cff0c7210 */ /* 0x000fe40000fe44ff */
[----:B------:R-:W-:Y:S02]  /*2d50*/  IADD3 R14, P1, P2, R14, R2, R3 ;  /* 0x000000020e0e7210 */ /* 0x000fe40007a3e003 */
[----:B------:R-:W-:-:S04]  /*2d60*/  IADD3.X R12, PT, PT, RZ, R12, RZ, P5, P6 ;  /* 0x0000000cff0c7210 */ /* 0x000fc80002fec4ff */
[----:B------:R-:W-:-:S07]  /*2d70*/  IADD3.X R12, PT, PT, RZ, R12, RZ, P1, P2 ;  /* 0x0000000cff0c7210 */ /* 0x000fce0000fe44ff */
.L_x_466:
[----:B------:R-:W-:Y:S05]  /*2d80*/  BSYNC.RECONVERGENT B2 ;  /* 0x0000000000027941 */ /* 0x000fea0003800200 */
.L_x_465:
        /* <DEDUP_REMOVED lines=36> */
.L_x_468:
[----:B------:R-:W-:Y:S05]  /*2fd0*/  BSYNC.RECONVERGENT B2 ;  /* 0x0000000000027941 */ /* 0x000fea0003800200 */
.L_x_467:
[----:B------:R-:W-:Y:S05]  /*2fe0*/  @!P0 BRA `(.L_x_460) ;  /* 0x0000000000388947 */ /* 0x000fea0003800000 */
[----:B------:R-:W0:Y:S01]  /*2ff0*/  LDC.64 R4, c[0x0][0x380] ;  /* 0x0000e000ff047b82 */ /* 0x000e220000000a00 */
[----:B------:R-:W-:Y:S02]  /*3000*/  IMAD.IADD R13, R22, 0x1, R13 ;  /* 0x00000001160d7824 */ /* 0x000fe400078e020d */
[----:B------:R-:W-:-:S07]  /*3010*/  IMAD.MOV R21, RZ, RZ, -R21 ;  /* 0x000000ffff157224 */ /* 0x000fce00078e0a15 */
.L_x_469:
        /* <DEDUP_REMOVED lines=11> */
.L_x_460:
[----:B------:R-:W-:Y:S05]  /*30d0*/  BSYNC.RECONVERGENT B1 ;  /* 0x0000000000017941 */ /* 0x000fea0003800200 */
.L_x_458:
        /* <DEDUP_REMOVED lines=29> */
[----:B------:R-:W-:Y:S02]  /*32b0*/  @!P2 MOV R7, 0x400 ;  /* 0x000004000007a802 */ /* 0x000fe40000000f00 */
[----:B-1----:R-:W-:Y:S01]  /*32c0*/  SEL R3, R3, RZ, !P1 ;  /* 0x000000ff03037207 */ /* 0x002fe20004800000 */
[----:B------:R-:W0:Y:S01]  /*32d0*/  SHFL.DOWN PT, R2, R5, 0x10, 0x1f ;  /* 0x0a001f0005027f89 */ /* 0x000e2200000e0000 */
[----:B------:R-:W-:Y:S02]  /*32e0*/  ISETP.GT.AND P1, PT, R9, 0xf, PT ;  /* 0x0000000f0900780c */ /* 0x000fe40003f24270 */
[----:B--2---:R-:W-:Y:S01]  /*32f0*/  @!P2 LEA R7, R8, R7, 0x18 ;  /* 0x000000070807a211 */ /* 0x004fe200078ec0ff */
[----:B------:R-:W-:Y:S01]  /*3300*/  IMAD.X R4, R3, 0x1, R6, P0 ;  /* 0x0000000103047824 */ /* 0x000fe200000e0606 */
[----:B------:R-:W-:-:S04]  /*3310*/  @!P2 SHF.R.U32.HI R6, RZ, 0x2, R0 ;  /* 0x00000002ff06a819 */ /* 0x000fc80000011600 */
        /* <DEDUP_REMOVED lines=38> */
.L_x_456:
[----:B------:R-:W-:Y:S05]  /*3580*/  BSYNC.RECONVERGENT B0 ;  /* 0x0000000000007941 */ /* 0x000fea0003800200 */
.L_x_441:
[----:B------:R-:W-:Y:S05]  /*3590*/  @P0 EXIT ;  /* 0x000000000000094d */ /* 0x000fea0003800000 */
[----:B------:R-:W0:Y:S01]  /*35a0*/  LDCU.64 UR4, c[0x0][0x3a0] ;  /* 0x00007400ff0477ac */ /* 0x000e220008000a00 */
[----:B------:R-:W3:Y:S01]  /*35b0*/  LDC.64 R4, c[0x0][0x390] ;  /* 0x0000e400ff047b82 */ /* 0x000ee20000000a00 */
[----:B012---:R-:W-:-:S04]  /*35c0*/  IADD3 R2, P0, PT, R2, UR4, RZ ;  /* 0x0000000402027c10 */ /* 0x007fc8000ff1e0ff */
[----:B------:R-:W-:-:S05]  /*35d0*/  IADD3.X R3, PT, PT, R3, UR5, RZ, P0, !PT ;  /* 0x0000000503037c10 */ /* 0x000fca00087fe4ff */
[----:B---3--:R-:W-:Y:S01]  /*35e0*/  STG.E.64 desc[UR6][R4.64], R2 ;  /* 0x0000000204007986 */ /* 0x008fe2000c101b06 */
[----:B------:R-:W-:Y:S05]  /*35f0*/  EXIT ;  /* 0x000000000000794d */ /* 0x000fea0003800000 */
.L_x_470:
        /* <DEDUP_REMOVED lines=16> */
.L_x_481:


//--------------------- .text._ZN3cub18CUB_300001_SM_10006detail8for_each13static_kernelINS2_12policy_hub_t12policy_500_tEmN6thrust24THRUST_300001_SM_1000_NS8cuda_cub20__uninitialized_fill7functorINS7_10device_ptrIiEEiEEEEvT0_T1_ --------------------------
	.section	.text._ZN3cub18CUB_300001_SM_10006detail8for_each13static_kernelINS2_12policy_hub_t12policy_500_tEmN6thrust24THRUST_300001_SM_1000_NS8cuda_cub20__uninitialized_fill7functorINS7_10device_ptrIiEEiEEEEvT0_T1_,"ax",@progbits
	.align	128
        .global         _ZN3cub18CUB_300001_SM_10006detail8for_each13static_kernelINS2_12policy_hub_t12policy_500_tEmN6thrust24THRUST_300001_SM_1000_NS8cuda_cub20__uninitialized_fill7functorINS7_10device_ptrIiEEiEEEEvT0_T1_
        .type           _ZN3cub18CUB_300001_SM_10006detail8for_each13static_kernelINS2_12policy_hub_t12policy_500_tEmN6thrust24THRUST_300001_SM_1000_NS8cuda_cub20__uninitialized_fill7functorINS7_10device_ptrIiEEiEEEEvT0_T1_,@function
        .size           _ZN3cub18CUB_300001_SM_10006detail8for_each13static_kernelINS2_12policy_hub_t12policy_500_tEmN6thrust24THRUST_300001_SM_1000_NS8cuda_cub20__uninitialized_fill7functorINS7_10device_ptrIiEEiEEEEvT0_T1_,(.L_x_482 - _ZN3cub18CUB_300001_SM_10006detail8for_each13static_kernelINS2_12policy_hub_t12policy_500_tEmN6thrust24THRUST_300001_SM_1000_NS8cuda_cub20__uninitialized_fill7functorINS7_10device_ptrIiEEiEEEEvT0_T1_)
        .other          _ZN3cub18CUB_300001_SM_10006detail8for_each13static_kernelINS2_12policy_hub_t12policy_500_tEmN6thrust24THRUST_300001_SM_1000_NS8cuda_cub20__uninitialized_fill7functorINS7_10device_ptrIiEEiEEEEvT0_T1_,@"STO_CUDA_ENTRY STV_DEFAULT"
_ZN3cub18CUB_300001_SM_10006detail8for_each13static_kernelINS2_12policy_hub_t12policy_500_tEmN6thrust24THRUST_300001_SM_1000_NS8cuda_cub20__uninitialized_fill7functorINS7_10device_ptrIiEEiEEEEvT0_T1_:
.text._ZN3cub18CUB_300001_SM_10006detail8for_each13static_kernelINS2_12policy_hub_t12policy_500_tEmN6thrust24THRUST_300001_SM_1000_NS8cuda_cub20__uninitialized_fill7functorINS7_10device_ptrIiEEiEEEEvT0_T1_:
[----:B------:R-:W-:Y:S08]  /*0000*/  LDC R1, c[0x0][0x37c] ;  /* 0x0000df00ff017b82 */ /* 0x000ff00000000800 */
[----:B------:R-:W0:Y:S01]  /*0010*/  S2UR UR4, SR_CTAID.X ;  /* 0x00000000000479c3 */ /* 0x000e220000002500 */
[----:B------:R-:W1:Y:S01]  /*0020*/  LDCU.64 UR6, c[0x0][0x380] ;  /* 0x00007000ff0677ac */ /* 0x000e620008000a00 */
[----:B------:R-:W2:Y:S01]  /*0030*/  LDCU.64 UR8, c[0x0][0x358] ;  /* 0x00006b00ff0877ac */ /* 0x000ea20008000a00 */
[----:B0-----:R-:W-:-:S04]  /*0040*/  UIMAD.WIDE.U32 UR4, UR4, 0x200, URZ ;  /* 0x00000200040478a5 */ /* 0x001fc8000f8e00ff */
[----:B-1----:R-:W-:-:S04]  /*0050*/  UIADD3 UR6, UP0, UPT, -UR4, UR6, URZ ;  /* 0x0000000604067290 */ /* 0x002fc8000ff1e1ff */
[----:B------:R-:W-:Y:S02]  /*0060*/  UIADD3.X UR7, UPT, UPT, ~UR5, UR7, URZ, UP0, !UPT ;  /* 0x0000000705077290 */ /* 0x000fe400087fe5ff */
[----:B------:R-:W-:-:S04]  /*0070*/  UISETP.GE.U32.AND UP0, UPT, UR6, 0x200, UPT ;  /* 0x000002000600788c */ /* 0x000fc8000bf06070 */
[----:B------:R-:W-:-:S09]  /*0080*/  UISETP.GE.U32.AND.EX UP0, UPT, UR7, URZ, UPT, UP0 ;  /* 0x000000ff0700728c */ /* 0x000fd2000bf06100 */
[----:B--2---:R-:W-:Y:S05]  /*0090*/  BRA.U !UP0, `(.L_x_471) ;  /* 0x0000000108287547 */ /* 0x004fea000b800000 */
[----:B------:R-:W0:Y:S01]  /*00a0*/  S2R R0, SR_TID.X ;  /* 0x0000000000007919 */ /* 0x000e220000002100 */
[----:B------:R-:W1:Y:S01]  /*00b0*/  LDCU.64 UR6, c[0x0][0x388] ;  /* 0x00007100ff0677ac */ /* 0x000e620008000a00 */
[----:B------:R-:W2:Y:S01]  /*00c0*/  LDC R5, c[0x0][0x390] ;  /* 0x0000e400ff057b82 */ /* 0x000ea20000000800 */
[----:B0-----:R-:W-:-:S05]  /*00d0*/  IADD3 R0, P0, PT, R0, UR4, RZ ;  /* 0x0000000400007c10 */ /* 0x001fca000ff1e0ff */
[----:B------:R-:W-:Y:S01]  /*00e0*/  IMAD.X R3, RZ, RZ, UR5, P0 ;  /* 0x00000005ff037e24 */ /* 0x000fe200080e06ff */
[----:B-1----:R-:W-:-:S04]  /*00f0*/  LEA R2, P0, R0, UR6, 0x2 ;  /* 0x0000000600027c11 */ /* 0x002fc8000f8010ff */
[----:B------:R-:W-:-:S05]  /*0100*/  LEA.HI.X R3, R0, UR7, R3, 0x2, P0 ;  /* 0x0000000700037c11 */ /* 0x000fca00080f1403 */
[----:B--2---:R-:W-:Y:S04]  /*0110*/  STG.E desc[UR8][R2.64], R5 ;  /* 0x0000000502007986 */ /* 0x004fe8000c101908 */
[----:B------:R-:W-:Y:S01]  /*0120*/  STG.E desc[UR8][R2.64+0x400], R5 ;  /* 0x0004000502007986 */ /* 0x000fe2000c101908 */
[----:B------:R-:W-:Y:S05]  /*0130*/  EXIT ;  /* 0x000000000000794d */ /* 0x000fea0003800000 */
.L_x_471:
[----:B------:R-:W0:Y:S01]  /*0140*/  S2R R0, SR_TID.X ;  /* 0x0000000000007919 */ /* 0x000e220000002100 */
[----:B------:R-:W-:Y:S01]  /*0150*/  IMAD.U32 R2, RZ, RZ, UR7 ;  /* 0x00000007ff027e24 */ /* 0x000fe2000f8e00ff */
[----:B------:R-:W1:Y:S01]  /*0160*/  LDCU.64 UR10, c[0x0][0x388] ;  /* 0x00007100ff0a77ac */ /* 0x000e620008000a00 */
[----:B------:R-:W-:Y:S01]  /*0170*/  IMAD.U32 R4, RZ, RZ, UR7 ;  /* 0x00000007ff047e24 */ /* 0x000fe2000f8e00ff */
[----:B0-----:R-:W-:-:S04]  /*0180*/  ISETP.LT.U32.AND P0, PT, R0, UR6, PT ;  /* 0x0000000600007c0c */ /* 0x001fc8000bf01070 */
[----:B------:R-:W-:Y:S01]  /*0190*/  ISETP.GT.U32.AND.EX P0, PT, R2, RZ, PT, P0 ;  /* 0x000000ff0200720c */ /* 0x000fe20003f04100 */
[C---:B------:R-:W-:Y:S01]  /*01a0*/  VIADD R2, R0.reuse, 0x100 ;  /* 0x0000010000027836 */ /* 0x040fe20000000000 */
[----:B------:R-:W-:-:S04]  /*01b0*/  IADD3 R0, P2, PT, R0, UR4, RZ ;  /* 0x0000000400007c10 */ /* 0x000fc8000ff5e0ff */
[----:B------:R-:W-:Y:S01]  /*01c0*/  ISETP.LT.U32.AND P1, PT, R2, UR6, PT ;  /* 0x0000000602007c0c */ /* 0x000fe2000bf21070 */
[----:B------:R-:W-:Y:S01]  /*01d0*/  IMAD.X R3, RZ, RZ, UR5, P2 ;  /* 0x00000005ff037e24 */ /* 0x000fe200090e06ff */
[----:B-1----:R-:W-:Y:S02]  /*01e0*/  LEA R2, P2, R0, UR10, 0x2 ;  /* 0x0000000a00027c11 */ /* 0x002fe4000f8410ff */
[----:B------:R-:W-:Y:S02]  /*01f0*/  ISETP.GT.U32.AND.EX P1, PT, R4, RZ, PT, P1 ;  /* 0x000000ff0400720c */ /* 0x000fe40003f24110 */
[----:B------:R-:W-:Y:S01]  /*0200*/  LEA.HI.X R3, R0, UR11, R3, 0x2, P2 ;  /* 0x0000000b00037c11 */ /* 0x000fe200090f1403 */
[----:B------:R-:W0:Y:S04]  /*0210*/  @P0 LDC R5, c[0x0][0x390] ;  /* 0x0000e400ff050b82 */ /* 0x000e280000000800 */
[----:B0-----:R0:W-:Y:S06]  /*0220*/  @P0 STG.E desc[UR8][R2.64], R5 ;  /* 0x0000000502000986 */ /* 0x0011ec000c101908 */
[----:B------:R-:W-:Y:S05]  /*0230*/  @!P1 EXIT ;  /* 0x000000000000994d */ /* 0x000fea0003800000 */
[----:B0-----:R-:W0:Y:S02]  /*0240*/  LDC R5, c[0x0][0x390] ;  /* 0x0000e400ff057b82 */ /* 0x001e240000000800 */
[----:B0-----:R-:W-:Y:S01]  /*0250*/  STG.E desc[UR8][R2.64+0x400], R5 ;  /* 0x0004000502007986 */ /* 0x001fe2000c101908 */
[----:B------:R-:W-:Y:S05]  /*0260*/  EXIT ;  /* 0x000000000000794d */ /* 0x000fea0003800000 */
.L_x_472:
        /* <DEDUP_REMOVED lines=9> */
.L_x_482:


//--------------------- .text._ZN3cub18CUB_300001_SM_10006detail11EmptyKernelIvEEvv --------------------------
	.section	.text._ZN3cub18CUB_300001_SM_10006detail11EmptyKernelIvEEvv,"ax",@progbits
	.align	128
        .global         _ZN3cub18CUB_300001_SM_10006detail11EmptyKernelIvEEvv
        .type           _ZN3cub18CUB_300001_SM_10006detail11EmptyKernelIvEEvv,@function
        .size           _ZN3cub18CUB_300001_SM_10006detail11EmptyKernelIvEEvv,(.L_x_483 - _ZN3cub18CUB_300001_SM_10006detail11EmptyKernelIvEEvv)
        .other          _ZN3cub18CUB_300001_SM_10006detail11EmptyKernelIvEEvv,@"STO_CUDA_ENTRY STV_DEFAULT"
_ZN3cub18CUB_300001_SM_10006detail11EmptyKernelIvEEvv:
.text._ZN3cub18CUB_300001_SM_10006detail11EmptyKernelIvEEvv:
[----:B------:R-:W-:Y:S01]  /*0000*/  LDC R1, c[0x0][0x37c] ;  /* 0x0000df00ff017b82 */ /* 0x000fe20000000800 */
[----:B------:R-:W-:Y:S05]  /*0010*/  EXIT ;  /* 0x000000000000794d */ /* 0x000fea0003800000 */
.L_x_473:
        /* <DEDUP_REMOVED lines=14> */
.L_x_483:


//--------------------- .nv.shared._ZN3cub18CUB_300001_SM_10006detail6select23DeviceSelectSweepKernelINS2_10policy_hubIiNS0_8NullTypeEiLb0ELNS0_10SelectImplE0EE10Policy1000EN6thrust24THRUST_300001_SM_1000_NS6detail15normal_iteratorINSA_10device_ptrIiEEEEPS5_SF_PlNS0_13ScanTileStateIiLb1EEE6is_oddS5_iNS2_19streaming_context_tIlLb1EEELS6_0EEEvT0_T1_T2_T3_T4_T5_T6_T7_iT8_NS1_7vsmem_tE --------------------------
	.section	.nv.shared._ZN3cub18CUB_300001_SM_10006detail6select23DeviceSelectSweepKernelINS2_10policy_hubIiNS0_8NullTypeEiLb0ELNS0_10SelectImplE0EE10Policy1000EN6thrust24THRUST_300001_SM_1000_NS6detail15normal_iteratorINSA_10device_ptrIiEEEEPS5_SF_PlNS0_13ScanTileStateIiLb1EEE6is_oddS5_iNS2_19streaming_context_tIlLb1EEELS6_0EEEvT0_T1_T2_T3_T4_T5_T6_T7_iT8_NS1_7vsmem_tE,"aw",@nobits
	.sectionflags	@""
	.align	16
.nv.shared._ZN3cub18CUB_300001_SM_10006detail6select23DeviceSelectSweepKernelINS2_10policy_hubIiNS0_8NullTypeEiLb0ELNS0_10SelectImplE0EE10Policy1000EN6thrust24THRUST_300001_SM_1000_NS6detail15normal_iteratorINSA_10device_ptrIiEEEEPS5_SF_PlNS0_13ScanTileStateIiLb1EEE6is_oddS5_iNS2_19streaming_context_tIlLb1EEELS6_0EEEvT0_T1_T2_T3_T4_T5_T6_T7_iT8_NS1_7vsmem_tE:
	.zero		24064


//--------------------- .nv.shared.reserved.0     --------------------------
	.section	.nv.shared.reserved.0,"aw",@nobits
	.weak		__nv_reservedSMEM_offset_0_alias
	.size		__nv_reservedSMEM_offset_0_alias, 0, 64
	.other		__nv_reservedSMEM_offset_0_alias,@"STO_CUDA_RESERVED_SHARED STV_DEFAULT"
__nv_reservedSMEM_offset_0_alias:
	.zero		0
	.zero		64


//--------------------- .nv.global                --------------------------
	.section	.nv.global,"aw",@nobits
.nv.global:
	.type		_ZN30_INTERNAL_3db07019_4_k_cu_main6thrust24THRUST_300001_SM_1000_NS3seqE,@object
	.size		_ZN30_INTERNAL_3db07019_4_k_cu_main6thrust24THRUST_300001_SM_1000_NS3seqE,(_ZN30_INTERNAL_3db07019_4_k_cu_main4cuda3std3__48in_placeE - _ZN30_INTERNAL_3db07019_4_k_cu_main6thrust24THRUST_300001_SM_1000_NS3seqE)
_ZN30_INTERNAL_3db07019_4_k_cu_main6thrust24THRUST_300001_SM_1000_NS3seqE:
	.zero		1
	.type		_ZN30_INTERNAL_3db07019_4_k_cu_main4cuda3std3__48in_placeE,@object
	.size		_ZN30_INTERNAL_3db07019_4_k_cu_main4cuda3std3__48in_placeE,(_ZN30_INTERNAL_3db07019_4_k_cu_main4cuda3std6ranges3__45__cpo4sizeE - _ZN30_INTERNAL_3db07019_4_k_cu_main4cuda3std3__48in_placeE)
_ZN30_INTERNAL_3db07019_4_k_cu_main4cuda3std3__48in_placeE:
	.zero		1
	.type		_ZN30_INTERNAL_3db07019_4_k_cu_main4cuda3std6ranges3__45__cpo4sizeE,@object
	.size		_ZN30_INTERNAL_3db07019_4_k_cu_main4cuda3std6ranges3__45__cpo4sizeE,(_ZN30_INTERNAL_3db07019_4_k_cu_main6thrust24THRUST_300001_SM_1000_NS12placeholders2_3E - _ZN30_INTERNAL_3db07019_4_k_cu_main4cuda3std6ranges3__45__cpo4sizeE)
_ZN30_INTERNAL_3db07019_4_k_cu_main4cuda3std6ranges3__45__cpo4sizeE:
	.zero		1
	.type		_ZN30_INTERNAL_3db07019_4_k_cu_main6thrust24THRUST_300001_SM_1000_NS12placeholders2_3E,@object
	.size		_ZN30_INTERNAL_3db07019_4_k_cu_main6thrust24THRUST_300001_SM_1000_NS12placeholders2_3E,(_ZN30_INTERNAL_3db07019_4_k_cu_main4cuda3std3__45__cpo6cbeginE - _ZN30_INTERNAL_3db07019_4_k_cu_main6thrust24THRUST_300001_SM_1000_NS12placeholders2_3E)
_ZN30_INTERNAL_3db07019_4_k_cu_main6thrust24THRUST_300001_SM_1000_NS12placeholders2_3E:
	.zero		1
	.type		_ZN30_INTERNAL_3db07019_4_k_cu_main4cuda3std3__45__cpo6cbeginE,@object
	.size		_ZN30_INTERNAL_3db07019_4_k_cu_main4cuda3std3__45__cpo6cbeginE,(_ZN30_INTERNAL_3db07019_4_k_cu_main4cuda3std6ranges3__45__cpo6cbeginE - _ZN30_INTERNAL_3db07019_4_k_cu_main4cuda3std3__45__cpo6cbeginE)
_ZN30_INTERNAL_3db07019_4_k_cu_main4cuda3std3__45__cpo6cbeginE:
	.zero		1
	.type		_ZN30_INTERNAL_3db07019_4_k_cu_main4cuda3std6ranges3__45__cpo6cbeginE,@object
	.size		_ZN30_INTERNAL_3db07019_4_k_cu_main4cuda3std6ranges3__45__cpo6cbeginE,(_ZN30_INTERNAL_3db07019_4_k_cu_main6thrust24THRUST_300001_SM_1000_NS12placeholders2_7E - _ZN30_INTERNAL_3db07019_4_k_cu_main4cuda3std6ranges3__45__cpo6cbeginE)
_ZN30_INTERNAL_3db07019_4_k_cu_main4cuda3std6ranges3__45__cpo6cbeginE:
	.zero		1
	.type		_ZN30_INTERNAL_3db07019_4_k_cu_main6thrust24THRUST_300001_SM_1000_NS12placeholders2_7E,@object
	.size		_ZN30_INTERNAL_3db07019_4_k_cu_main6thrust24THRUST_300001_SM_1000_NS12placeholders2_7E,(_ZN30_INTERNAL_3db07019_4_k_cu_main4cuda3std3__45__cpo7crbeginE - _ZN30_INTERNAL_3db07019_4_k_cu_main6thrust24THRUST_300001_SM_1000_NS12placeholders2_7E)
_ZN30_INTERNAL_3db07019_4_k_cu_main6thrust24THRUST_300001_SM_1000_NS12placeholders2_7E:
	.zero		1
	.type		_ZN30_INTERNAL_3db07019_4_k_cu_main4cuda3std3__45__cpo7crbeginE,@object
	.size		_ZN30_INTERNAL_3db07019_4_k_cu_main4cuda3std3__45__cpo7crbeginE,(_ZN30_INTERNAL_3db07019_4_k_cu_main4cuda3std6ranges3__45__cpo4nextE - _ZN30_INTERNAL_3db07019_4_k_cu_main4cuda3std3__45__cpo7crbeginE)
_ZN30_INTERNAL_3db07019_4_k_cu_main4cuda3std3__45__cpo7crbeginE:
	.zero		1
	.type		_ZN30_INTERNAL_3db07019_4_k_cu_main4cuda3std6ranges3__45__cpo4nextE,@object
	.size		_ZN30_INTERNAL_3db07019_4_k_cu_main4cuda3std6ranges3__45__cpo4nextE,(_ZN30_INTERNAL_3db07019_4_k_cu_main4cuda3std6ranges3__45__cpo4swapE - _ZN30_INTERNAL_3db07019_4_k_cu_main4cuda3std6ranges3__45__cpo4nextE)
_ZN30_INTERNAL_3db07019_4_k_cu_main4cuda3std6ranges3__45__cpo4nextE:
	.zero		1
	.type		_ZN30_INTERNAL_3db07019_4_k_cu_main4cuda3std6ranges3__45__cpo4swapE,@object
	.size		_ZN30_INTERNAL_3db07019_4_k_cu_main4cuda3std6ranges3__45__cpo4swapE,(_ZN30_INTERNAL_3db07019_4_k_cu_main6thrust24THRUST_300001_SM_1000_NS8cuda_cub10par_nosyncE - _ZN30_INTERNAL_3db07019_4_k_cu_main4cuda3std6ranges3__45__cpo4swapE)
_ZN30_INTERNAL_3db07019_4_k_cu_main4cuda3std6ranges3__45__cpo4swapE:
	.zero		1
	.type		_ZN30_INTERNAL_3db07019_4_k_cu_main6thrust24THRUST_300001_SM_1000_NS8cuda_cub10par_nosyncE,@object
	.size		_ZN30_INTERNAL_3db07019_4_k_cu_main6thrust24THRUST_300001_SM_1000_NS8cuda_cub10par_nosyncE,(_ZN30_INTERNAL_3db07019_4_k_cu_main6thrust24THRUST_300001_SM_1000_NS12placeholders2_9E - _ZN30_INTERNAL_3db07019_4_k_cu_main6thrust24THRUST_300001_SM_1000_NS8cuda_cub10par_nosyncE)
_ZN30_INTERNAL_3db07019_4_k_cu_main6thrust24THRUST_300001_SM_1000_NS8cuda_cub10par_nosyncE:
	.zero		1
	.type		_ZN30_INTERNAL_3db07019_4_k_cu_main6thrust24THRUST_300001_SM_1000_NS12placeholders2_9E,@object
	.size		_ZN30_INTERNAL_3db07019_4_k_cu_main6thrust24THRUST_300001_SM_1000_NS12placeholders2_9E,(_ZN30_INTERNAL_3db07019_4_k_cu_main4cuda3std3__432_GLOBAL__N__3db07019_4_k_cu_main6ignoreE - _ZN30_INTERNAL_3db07019_4_k_cu_main6thrust24THRUST_300001_SM_1000_NS12placeholders2_9E)
_ZN30_INTERNAL_3db07019_4_k_cu_main6thrust24THRUST_300001_SM_1000_NS12placeholders2_9E:
	.zero		1
	.type		_ZN30_INTERNAL_3db07019_4_k_cu_main4cuda3std3__432_GLOBAL__N__3db07019_4_k_cu_main6ignoreE,@object
	.size		_ZN30_INTERNAL_3db07019_4_k_cu_main4cuda3std3__432_GLOBAL__N__3db07019_4_k_cu_main6ignoreE,(_ZN30_INTERNAL_3db07019_4_k_cu_main4cuda3std6ranges3__45__cpo4dataE - _ZN30_INTERNAL_3db07019_4_k_cu_main4cuda3std3__432_GLOBAL__N__3db07019_4_k_cu_main6ignoreE)
_ZN30_INTERNAL_3db07019_4_k_cu_main4cuda3std3__432_GLOBAL__N__3db07019_4_k_cu_main6ignoreE:
	.zero		1
	.type		_ZN30_INTERNAL_3db07019_4_k_cu_main4cuda3std6ranges3__45__cpo4dataE,@object
	.size		_ZN30_INTERNAL_3db07019_4_k_cu_main4cuda3std6ranges3__45__cpo4dataE,(_ZN30_INTERNAL_3db07019_4_k_cu_main6thrust24THRUST_300001_SM_1000_NS12placeholders2_1E - _ZN30_INTERNAL_3db07019_4_k_cu_main4cuda3std6ranges3__45__cpo4dataE)
_ZN30_INTERNAL_3db07019_4_k_cu_main4cuda3std6ranges3__45__cpo4dataE:
	.zero		1
	.type		_ZN30_INTERNAL_3db07019_4_k_cu_main6thrust24THRUST_300001_SM_1000_NS12placeholders2_1E,@object
	.size		_ZN30_INTERNAL_3db07019_4_k_cu_main6thrust24THRUST_300001_SM_1000_NS12placeholders2_1E,(_ZN30_INTERNAL_3db07019_4_k_cu_main4cuda3std3__45__cpo5beginE - _ZN30_INTERNAL_3db07019_4_k_cu_main6thrust24THRUST_300001_SM_1000_NS12placeholders2_1E)
_ZN30_INTERNAL_3db07019_4_k_cu_main6thrust24THRUST_300001_SM_1000_NS12placeholders2_1E:
	.zero		1
	.type		_ZN30_INTERNAL_3db07019_4_k_cu_main4cuda3std3__45__cpo5beginE,@object
	.size		_ZN30_INTERNAL_3db07019_4_k_cu_main4cuda3std3__45__cpo5beginE,(_ZN30_INTERNAL_3db07019_4_k_cu_main4cuda3std6ranges3__45__cpo5beginE - _ZN30_INTERNAL_3db07019_4_k_cu_main4cuda3std3__45__cpo5beginE)
_ZN30_INTERNAL_3db07019_4_k_cu_main4cuda3std3__45__cpo5beginE:
	.zero		1
	.type		_ZN30_INTERNAL_3db07019_4_k_cu_main4cuda3std6ranges3__45__cpo5beginE,@object
	.size		_ZN30_INTERNAL_3db07019_4_k_cu_main4cuda3std6ranges3__45__cpo5beginE,(_ZN30_INTERNAL_3db07019_4_k_cu_main6thrust24THRUST_300001_SM_1000_NS12placeholders2_5E - _ZN30_INTERNAL_3db07019_4_k_cu_main4cuda3std6ranges3__45__cpo5beginE)
_ZN30_INTERNAL_3db07019_4_k_cu_main4cuda3std6ranges3__45__cpo5beginE:
	.zero		1
	.type		_ZN30_INTERNAL_3db07019_4_k_cu_main6thrust24THRUST_300001_SM_1000_NS12placeholders2_5E,@object
	.size		_ZN30_INTERNAL_3db07019_4_k_cu_main6thrust24THRUST_300001_SM_1000_NS12placeholders2_5E,(_ZN30_INTERNAL_3db07019_4_k_cu_main4cuda3std3__45__cpo6rbeginE - _ZN30_INTERNAL_3db07019_4_k_cu_main6thrust24THRUST_300001_SM_1000_NS12placeholders2_5E)
_ZN30_INTERNAL_3db07019_4_k_cu_main6thrust24THRUST_300001_SM_1000_NS12placeholders2_5E:
	.zero		1
	.type		_ZN30_INTERNAL_3db07019_4_k_cu_main4cuda3std3__45__cpo6rbeginE,@object
	.size		_ZN30_INTERNAL_3db07019_4_k_cu_main4cuda3std3__45__cpo6rbeginE,(_ZN30_INTERNAL_3db07019_4_k_cu_main4cuda3std6ranges3__45__cpo7advanceE - _ZN30_INTERNAL_3db07019_4_k_cu_main4cuda3std3__45__cpo6rbeginE)
_ZN30_INTERNAL_3db07019_4_k_cu_main4cuda3std3__45__cpo6rbeginE:
	.zero		1
	.type		_ZN30_INTERNAL_3db07019_4_k_cu_main4cuda3std6ranges3__45__cpo7advanceE,@object
	.size		_ZN30_INTERNAL_3db07019_4_k_cu_main4cuda3std6ranges3__45__cpo7advanceE,(_ZN30_INTERNAL_3db07019_4_k_cu_main4cuda3std3__47nulloptE - _ZN30_INTERNAL_3db07019_4_k_cu_main4cuda3std6ranges3__45__cpo7advanceE)
_ZN30_INTERNAL_3db07019_4_k_cu_main4cuda3std6ranges3__45__cpo7advanceE:
	.zero		1
	.type		_ZN30_INTERNAL_3db07019_4_k_cu_main4cuda3std3__47nulloptE,@object
	.size		_ZN30_INTERNAL_3db07019_4_k_cu_main4cuda3std3__47nulloptE,(_ZN30_INTERNAL_3db07019_4_k_cu_main4cuda3std6ranges3__45__cpo8distanceE - _ZN30_INTERNAL_3db07019_4_k_cu_main4cuda3std3__47nulloptE)
_ZN30_INTERNAL_3db07019_4_k_cu_main4cuda3std3__47nulloptE:
	.zero		1
	.type		_ZN30_INTERNAL_3db07019_4_k_cu_main4cuda3std6ranges3__45__cpo8distanceE,@object
	.size		_ZN30_INTERNAL_3db07019_4_k_cu_main4cuda3std6ranges3__45__cpo8distanceE,(_ZN30_INTERNAL_3db07019_4_k_cu_main6thrust24THRUST_300001_SM_1000_NS12placeholders3_10E - _ZN30_INTERNAL_3db07019_4_k_cu_main4cuda3std6ranges3__45__cpo8distanceE)
_ZN30_INTERNAL_3db07019_4_k_cu_main4cuda3std6ranges3__45__cpo8distanceE:
	.zero		1
	.type		_ZN30_INTERNAL_3db07019_4_k_cu_main6thrust24THRUST_300001_SM_1000_NS12placeholders3_10E,@object
	.size		_ZN30_INTERNAL_3db07019_4_k_cu_main6thrust24THRUST_300001_SM_1000_NS12placeholders3_10E,(_ZN30_INTERNAL_3db07019_4_k_cu_main4cuda3std3__419piecewise_constructE - _ZN30_INTERNAL_3db07019_4_k_cu_main6thrust24THRUST_300001_SM_1000_NS12placeholders3_10E)
_ZN30_INTERNAL_3db07019_4_k_cu_main6thrust24THRUST_300001_SM_1000_NS12placeholders3_10E:
	.zero		1
	.type		_ZN30_INTERNAL_3db07019_4_k_cu_main4cuda3std3__419piecewise_constructE,@object
	.size		_ZN30_INTERNAL_3db07019_4_k_cu_main4cuda3std3__419piecewise_constructE,(_ZN30_INTERNAL_3db07019_4_k_cu_main4cuda3std6ranges3__45__cpo5cdataE - _ZN30_INTERNAL_3db07019_4_k_cu_main4cuda3std3__419piecewise_constructE)
_ZN30_INTERNAL_3db07019_4_k_cu_main4cuda3std3__419piecewise_constructE:
	.zero		1
	.type		_ZN30_INTERNAL_3db07019_4_k_cu_main4cuda3std6ranges3__45__cpo5cdataE,@object
	.size		_ZN30_INTERNAL_3db07019_4_k_cu_main4cuda3std6ranges3__45__cpo5cdataE,(_ZN30_INTERNAL_3db07019_4_k_cu_main6thrust24THRUST_300001_SM_1000_NS12placeholders2_2E - _ZN30_INTERNAL_3db07019_4_k_cu_main4cuda3std6ranges3__45__cpo5cdataE)
_ZN30_INTERNAL_3db07019_4_k_cu_main4cuda3std6ranges3__45__cpo5cdataE:
	.zero		1
	.type		_ZN30_INTERNAL_3db07019_4_k_cu_main6thrust24THRUST_300001_SM_1000_NS12placeholders2_2E,@object
	.size		_ZN30_INTERNAL_3db07019_4_k_cu_main6thrust24THRUST_300001_SM_1000_NS12placeholders2_2E,(_ZN30_INTERNAL_3db07019_4_k_cu_main4cuda3std3__45__cpo3endE - _ZN30_INTERNAL_3db07019_4_k_cu_main6thrust24THRUST_300001_SM_1000_NS12placeholders2_2E)
_ZN30_INTERNAL_3db07019_4_k_cu_main6thrust24THRUST_300001_SM_1000_NS12placeholders2_2E:
	.zero		1
	.type		_ZN30_INTERNAL_3db07019_4_k_cu_main4cuda3std3__45__cpo3endE,@object
	.size		_ZN30_INTERNAL_3db07019_4_k_cu_main4cuda3std3__45__cpo3endE,(_ZN30_INTERNAL_3db07019_4_k_cu_main4cuda3std6ranges3__45__cpo3endE - _ZN30_INTERNAL_3db07019_4_k_cu_main4cuda3std3__45__cpo3endE)
_ZN30_INTERNAL_3db07019_4_k_cu_main4cuda3std3__45__cpo3endE:
	.zero		1
	.type		_ZN30_INTERNAL_3db07019_4_k_cu_main4cuda3std6ranges3__45__cpo3endE,@object
	.size		_ZN30_INTERNAL_3db07019_4_k_cu_main4cuda3std6ranges3__45__cpo3endE,(_ZN30_INTERNAL_3db07019_4_k_cu_main6thrust24THRUST_300001_SM_1000_NS12placeholders2_6E - _ZN30_INTERNAL_3db07019_4_k_cu_main4cuda3std6ranges3__45__cpo3endE)
_ZN30_INTERNAL_3db07019_4_k_cu_main4cuda3std6ranges3__45__cpo3endE:
	.zero		1
	.type		_ZN30_INTERNAL_3db07019_4_k_cu_main6thrust24THRUST_300001_SM_1000_NS12placeholders2_6E,@object
	.size		_ZN30_INTERNAL_3db07019_4_k_cu_main6thrust24THRUST_300001_SM_1000_NS12placeholders2_6E,(_ZN30_INTERNAL_3db07019_4_k_cu_main4cuda3std3__45__cpo4rendE - _ZN30_INTERNAL_3db07019_4_k_cu_main6thrust24THRUST_300001_SM_1000_NS12placeholders2_6E)
_ZN30_INTERNAL_3db07019_4_k_cu_main6thrust24THRUST_300001_SM_1000_NS12placeholders2_6E:
	.zero		1
	.type		_ZN30_INTERNAL_3db07019_4_k_cu_main4cuda3std3__45__cpo4rendE,@object
	.size		_ZN30_INTERNAL_3db07019_4_k_cu_main4cuda3std3__45__cpo4rendE,(_ZN30_INTERNAL_3db07019_4_k_cu_main4cuda3std6ranges3__45__cpo9iter_swapE - _ZN30_INTERNAL_3db07019_4_k_cu_main4cuda3std3__45__cpo4rendE)
_ZN30_INTERNAL_3db07019_4_k_cu_main4cuda3std3__45__cpo4rendE:
	.zero		1
	.type		_ZN30_INTERNAL_3db07019_4_k_cu_main4cuda3std6ranges3__45__cpo9iter_swapE,@object
	.size		_ZN30_INTERNAL_3db07019_4_k_cu_main4cuda3std6ranges3__45__cpo9iter_swapE,(_ZN30_INTERNAL_3db07019_4_k_cu_main4cuda3std3__48unexpectE - _ZN30_INTERNAL_3db07019_4_k_cu_main4cuda3std6ranges3__45__cpo9iter_swapE)
_ZN30_INTERNAL_3db07019_4_k_cu_main4cuda3std6ranges3__45__cpo9iter_swapE:
	.zero		1
	.type		_ZN30_INTERNAL_3db07019_4_k_cu_main4cuda3std3__48unexpectE,@object
	.size		_ZN30_INTERNAL_3db07019_4_k_cu_main4cuda3std3__48unexpectE,(_ZN30_INTERNAL_3db07019_4_k_cu_main6thrust24THRUST_300001_SM_1000_NS8cuda_cub3parE - _ZN30_INTERNAL_3db07019_4_k_cu_main4cuda3std3__48unexpectE)
_ZN30_INTERNAL_3db07019_4_k_cu_main4cuda3std3__48unexpectE:
	.zero		1
	.type		_ZN30_INTERNAL_3db07019_4_k_cu_main6thrust24THRUST_300001_SM_1000_NS8cuda_cub3parE,@object
	.size		_ZN30_INTERNAL_3db07019_4_k_cu_main6thrust24THRUST_300001_SM_1000_NS8cuda_cub3parE,(_ZN30_INTERNAL_3db07019_4_k_cu_main6thrust24THRUST_300001_SM_1000_NS12placeholders2_4E - _ZN30_INTERNAL_3db07019_4_k_cu_main6thrust24THRUST_300001_SM_1000_NS8cuda_cub3parE)
_ZN30_INTERNAL_3db07019_4_k_cu_main6thrust24THRUST_300001_SM_1000_NS8cuda_cub3parE:
	.zero		1
	.type		_ZN30_INTERNAL_3db07019_4_k_cu_main6thrust24THRUST_300001_SM_1000_NS12placeholders2_4E,@object
	.size		_ZN30_INTERNAL_3db07019_4_k_cu_main6thrust24THRUST_300001_SM_1000_NS12placeholders2_4E,(_ZN30_INTERNAL_3db07019_4_k_cu_main4cuda3std3__45__cpo4cendE - _ZN30_INTERNAL_3db07019_4_k_cu_main6thrust24THRUST_300001_SM_1000_NS12placeholders2_4E)
_ZN30_INTERNAL_3db07019_4_k_cu_main6thrust24THRUST_300001_SM_1000_NS12placeholders2_4E:
	.zero		1
	.type		_ZN30_INTERNAL_3db07019_4_k_cu_main4cuda3std3__45__cpo4cendE,@object
	.size		_ZN30_INTERNAL_3db07019_4_k_cu_main4cuda3std3__45__cpo4cendE,(_ZN30_INTERNAL_3db07019_4_k_cu_main4cuda3std6ranges3__45__cpo4cendE - _ZN30_INTERNAL_3db07019_4_k_cu_main4cuda3std3__45__cpo4cendE)
_ZN30_INTERNAL_3db07019_4_k_cu_main4cuda3std3__45__cpo4cendE:
	.zero		1
	.type		_ZN30_INTERNAL_3db07019_4_k_cu_main4cuda3std6ranges3__45__cpo4cendE,@object
	.size		_ZN30_INTERNAL_3db07019_4_k_cu_main4cuda3std6ranges3__45__cpo4cendE,(_ZN30_INTERNAL_3db07019_4_k_cu_main4cuda3std3__420unreachable_sentinelE - _ZN30_INTERNAL_3db07019_4_k_cu_main4cuda3std6ranges3__45__cpo4cendE)
_ZN30_INTERNAL_3db07019_4_k_cu_main4cuda3std6ranges3__45__cpo4cendE:
	.zero		1
	.type		_ZN30_INTERNAL_3db07019_4_k_cu_main4cuda3std3__420unreachable_sentinelE,@object
	.size		_ZN30_INTERNAL_3db07019_4_k_cu_main4cuda3std3__420unreachable_sentinelE,(_ZN30_INTERNAL_3db07019_4_k_cu_main4cuda3std6ranges3__45__cpo5ssizeE - _ZN30_INTERNAL_3db07019_4_k_cu_main4cuda3std3__420unreachable_sentinelE)
_ZN30_INTERNAL_3db07019_4_k_cu_main4cuda3std3__420unreachable_sentinelE:
	.zero		1
	.type		_ZN30_INTERNAL_3db07019_4_k_cu_main4cuda3std6ranges3__45__cpo5ssizeE,@object
	.size		_ZN30_INTERNAL_3db07019_4_k_cu_main4cuda3std6ranges3__45__cpo5ssizeE,(_ZN30_INTERNAL_3db07019_4_k_cu_main6thrust24THRUST_300001_SM_1000_NS12placeholders2_8E - _ZN30_INTERNAL_3db07019_4_k_cu_main4cuda3std6ranges3__45__cpo5ssizeE)
_ZN30_INTERNAL_3db07019_4_k_cu_main4cuda3std6ranges3__45__cpo5ssizeE:
	.zero		1
	.type		_ZN30_INTERNAL_3db07019_4_k_cu_main6thrust24THRUST_300001_SM_1000_NS12placeholders2_8E,@object
	.size		_ZN30_INTERNAL_3db07019_4_k_cu_main6thrust24THRUST_300001_SM_1000_NS12placeholders2_8E,(_ZN30_INTERNAL_3db07019_4_k_cu_main4cuda3std3__45__cpo5crendE - _ZN30_INTERNAL_3db07019_4_k_cu_main6thrust24THRUST_300001_SM_1000_NS12placeholders2_8E)
_ZN30_INTERNAL_3db07019_4_k_cu_main6thrust24THRUST_300001_SM_1000_NS12placeholders2_8E:
	.zero		1
	.type		_ZN30_INTERNAL_3db07019_4_k_cu_main4cuda3std3__45__cpo5crendE,@object
	.size		_ZN30_INTERNAL_3db07019_4_k_cu_main4cuda3std3__45__cpo5crendE,(_ZN30_INTERNAL_3db07019_4_k_cu_main4cuda3std6ranges3__45__cpo4prevE - _ZN30_INTERNAL_3db07019_4_k_cu_main4cuda3std3__45__cpo5crendE)
_ZN30_INTERNAL_3db07019_4_k_cu_main4cuda3std3__45__cpo5crendE:
	.zero		1
	.type		_ZN30_INTERNAL_3db07019_4_k_cu_main4cuda3std6ranges3__45__cpo4prevE,@object
	.size		_ZN30_INTERNAL_3db07019_4_k_cu_main4cuda3std6ranges3__45__cpo4prevE,(_ZN30_INTERNAL_3db07019_4_k_cu_main4cuda3std6ranges3__45__cpo9iter_moveE - _ZN30_INTERNAL_3db07019_4_k_cu_main4cuda3std6ranges3__45__cpo4prevE)
_ZN30_INTERNAL_3db07019_4_k_cu_main4cuda3std6ranges3__45__cpo4prevE:
	.zero		1
	.type		_ZN30_INTERNAL_3db07019_4_k_cu_main4cuda3std6ranges3__45__cpo9iter_moveE,@object
	.size		_ZN30_INTERNAL_3db07019_4_k_cu_main4cuda3std6ranges3__45__cpo9iter_moveE,(_ZN30_INTERNAL_3db07019_4_k_cu_main6thrust24THRUST_300001_SM_1000_NS6system6detail10sequential3seqE - _ZN30_INTERNAL_3db07019_4_k_cu_main4cuda3std6ranges3__45__cpo9iter_moveE)
_ZN30_INTERNAL_3db07019_4_k_cu_main4cuda3std6ranges3__45__cpo9iter_moveE:
	.zero		1
	.type		_ZN30_INTERNAL_3db07019_4_k_cu_main6thrust24THRUST_300001_SM_1000_NS6system6detail10sequential3seqE,@object
	.size		_ZN30_INTERNAL_3db07019_4_k_cu_main6thrust24THRUST_300001_SM_1000_NS6system6detail10sequential3seqE,(.L_31 - _ZN30_INTERNAL_3db07019_4_k_cu_main6thrust24THRUST_300001_SM_1000_NS6system6detail10sequential3seqE)
_ZN30_INTERNAL_3db07019_4_k_cu_main6thrust24THRUST_300001_SM_1000_NS6system6detail10sequential3seqE:
	.zero		1
.L_31:


//--------------------- .nv.shared._ZN3cub18CUB_300001_SM_10006detail6reduce28DeviceReduceSingleTileKernelINS2_10policy_hubIlyN4cuda3std3__44plusIlEEE10Policy1000EPlSC_iS9_llNS7_10__identityEEEvT0_T1_T2_T3_T4_T6_ --------------------------
	.section	.nv.shared._ZN3cub18CUB_300001_SM_10006detail6reduce28DeviceReduceSingleTileKernelINS2_10policy_hubIlyN4cuda3std3__44plusIlEEE10Policy1000EPlSC_iS9_llNS7_10__identityEEEvT0_T1_T2_T3_T4_T6_,"aw",@nobits
	.sectionflags	@""
	.align	8
.nv.shared._ZN3cub18CUB_300001_SM_10006detail6reduce28DeviceReduceSingleTileKernelINS2_10policy_hubIlyN4cuda3std3__44plusIlEEE10Policy1000EPlSC_iS9_llNS7_10__identityEEEvT0_T1_T2_T3_T4_T6_:
	.zero		1176


//--------------------- .nv.shared._ZN3cub18CUB_300001_SM_10006detail6reduce18DeviceReduceKernelINS2_10policy_hubIlyN4cuda3std3__44plusIlEEE10Policy1000EN6thrust24THRUST_300001_SM_1000_NS18transform_iteratorI6is_oddNSD_6detail15normal_iteratorINSD_10device_ptrIiEEEEllEEyS9_lNS7_10__identityEEEvT0_PT3_T1_NS0_13GridEvenShareISQ_EET2_T4_ --------------------------
	.section	.nv.shared._ZN3cub18CUB_300001_SM_10006detail6reduce18DeviceReduceKernelINS2_10policy_hubIlyN4cuda3std3__44plusIlEEE10Policy1000EN6thrust24THRUST_300001_SM_1000_NS18transform_iteratorI6is_oddNSD_6detail15normal_iteratorINSD_10device_ptrIiEEEEllEEyS9_lNS7_10__identityEEEvT0_PT3_T1_NS0_13GridEvenShareISQ_EET2_T4_,"aw",@nobits
	.sectionflags	@""
	.align	8
.nv.shared._ZN3cub18CUB_300001_SM_10006detail6reduce18DeviceReduceKernelINS2_10policy_hubIlyN4cuda3std3__44plusIlEEE10Policy1000EN6thrust24THRUST_300001_SM_1000_NS18transform_iteratorI6is_oddNSD_6detail15normal_iteratorINSD_10device_ptrIiEEEEllEEyS9_lNS7_10__identityEEEvT0_PT3_T1_NS0_13GridEvenShareISQ_EET2_T4_:
	.zero		1176


//--------------------- .nv.shared._ZN3cub18CUB_300001_SM_10006detail6reduce28DeviceReduceSingleTileKernelINS2_10policy_hubIlyN4cuda3std3__44plusIlEEE10Policy1000EN6thrust24THRUST_300001_SM_1000_NS18transform_iteratorI6is_oddNSD_6detail15normal_iteratorINSD_10device_ptrIiEEEEllEEPlyS9_llNS7_10__identityEEEvT0_T1_T2_T3_T4_T6_ --------------------------
	.section	.nv.shared._ZN3cub18CUB_300001_SM_10006detail6reduce28DeviceReduceSingleTileKernelINS2_10policy_hubIlyN4cuda3std3__44plusIlEEE10Policy1000EN6thrust24THRUST_300001_SM_1000_NS18transform_iteratorI6is_oddNSD_6detail15normal_iteratorINSD_10device_ptrIiEEEEllEEPlyS9_llNS7_10__identityEEEvT0_T1_T2_T3_T4_T6_,"aw",@nobits
	.sectionflags	@""
	.align	8
.nv.shared._ZN3cub18CUB_300001_SM_10006detail6reduce28DeviceReduceSingleTileKernelINS2_10policy_hubIlyN4cuda3std3__44plusIlEEE10Policy1000EN6thrust24THRUST_300001_SM_1000_NS18transform_iteratorI6is_oddNSD_6detail15normal_iteratorINSD_10device_ptrIiEEEEllEEPlyS9_llNS7_10__identityEEEvT0_T1_T2_T3_T4_T6_:
	.zero		1176


//--------------------- .nv.shared._ZN3cub18CUB_300001_SM_10006detail6reduce28DeviceReduceSingleTileKernelINS2_10policy_hubIljN4cuda3std3__44plusIlEEE10Policy1000EPlSC_iS9_llNS7_10__identityEEEvT0_T1_T2_T3_T4_T6_ --------------------------
	.section	.nv.shared._ZN3cub18CUB_300001_SM_10006detail6reduce28DeviceReduceSingleTileKernelINS2_10policy_hubIljN4cuda3std3__44plusIlEEE10Policy1000EPlSC_iS9_llNS7_10__identityEEEvT0_T1_T2_T3_T4_T6_,"aw",@nobits
	.sectionflags	@""
	.align	8
.nv.shared._ZN3cub18CUB_300001_SM_10006detail6reduce28DeviceReduceSingleTileKernelINS2_10policy_hubIljN4cuda3std3__44plusIlEEE10Policy1000EPlSC_iS9_llNS7_10__identityEEEvT0_T1_T2_T3_T4_T6_:
	.zero		1176


//--------------------- .nv.shared._ZN3cub18CUB_300001_SM_10006detail6reduce18DeviceReduceKernelINS2_10policy_hubIljN4cuda3std3__44plusIlEEE10Policy1000EN6thrust24THRUST_300001_SM_1000_NS18transform_iteratorI6is_oddNSD_6detail15normal_iteratorINSD_10device_ptrIiEEEEllEEjS9_lNS7_10__identityEEEvT0_PT3_T1_NS0_13GridEvenShareISQ_EET2_T4_ --------------------------
	.section	.nv.shared._ZN3cub18CUB_300001_SM_10006detail6reduce18DeviceReduceKernelINS2_10policy_hubIljN4cuda3std3__44plusIlEEE10Policy1000EN6thrust24THRUST_300001_SM_1000_NS18transform_iteratorI6is_oddNSD_6detail15normal_iteratorINSD_10device_ptrIiEEEEllEEjS9_lNS7_10__identityEEEvT0_PT3_T1_NS0_13GridEvenShareISQ_EET2_T4_,"aw",@nobits
	.sectionflags	@""
	.align	8
.nv.shared._ZN3cub18CUB_300001_SM_10006detail6reduce18DeviceReduceKernelINS2_10policy_hubIljN4cuda3std3__44plusIlEEE10Policy1000EN6thrust24THRUST_300001_SM_1000_NS18transform_iteratorI6is_oddNSD_6detail15normal_iteratorINSD_10device_ptrIiEEEEllEEjS9_lNS7_10__identityEEEvT0_PT3_T1_NS0_13GridEvenShareISQ_EET2_T4_:
	.zero		1176


//--------------------- .nv.shared._ZN3cub18CUB_300001_SM_10006detail6reduce28DeviceReduceSingleTileKernelINS2_10policy_hubIljN4cuda3std3__44plusIlEEE10Policy1000EN6thrust24THRUST_300001_SM_1000_NS18transform_iteratorI6is_oddNSD_6detail15normal_iteratorINSD_10device_ptrIiEEEEllEEPljS9_llNS7_10__identityEEEvT0_T1_T2_T3_T4_T6_ --------------------------
	.section	.nv.shared._ZN3cub18CUB_300001_SM_10006detail6reduce28DeviceReduceSingleTileKernelINS2_10policy_hubIljN4cuda3std3__44plusIlEEE10Policy1000EN6thrust24THRUST_300001_SM_1000_NS18transform_iteratorI6is_oddNSD_6detail15normal_iteratorINSD_10device_ptrIiEEEEllEEPljS9_llNS7_10__identityEEEvT0_T1_T2_T3_T4_T6_,"aw",@nobits
	.sectionflags	@""
	.align	8
.nv.shared._ZN3cub18CUB_300001_SM_10006detail6reduce28DeviceReduceSingleTileKernelINS2_10policy_hubIljN4cuda3std3__44plusIlEEE10Policy1000EN6thrust24THRUST_300001_SM_1000_NS18transform_iteratorI6is_oddNSD_6detail15normal_iteratorINSD_10device_ptrIiEEEEllEEPljS9_llNS7_10__identityEEEvT0_T1_T2_T3_T4_T6_:
	.zero		1176


//--------------------- .nv.constant0._ZN3cub18CUB_300001_SM_10006detail6select23DeviceSelectSweepKernelINS2_10policy_hubIiNS0_8NullTypeEiLb0ELNS0_10SelectImplE0EE10Policy1000EN6thrust24THRUST_300001_SM_1000_NS6detail15normal_iteratorINSA_10device_ptrIiEEEEPS5_SF_PlNS0_13ScanTileStateIiLb1EEE6is_oddS5_iNS2_19streaming_context_tIlLb1EEELS6_0EEEvT0_T1_T2_T3_T4_T5_T6_T7_iT8_NS1_7vsmem_tE --------------------------
	.section	.nv.constant0._ZN3cub18CUB_300001_SM_10006detail6select23DeviceSelectSweepKernelINS2_10policy_hubIiNS0_8NullTypeEiLb0ELNS0_10SelectImplE0EE10Policy1000EN6thrust24THRUST_300001_SM_1000_NS6detail15normal_iteratorINSA_10device_ptrIiEEEEPS5_SF_PlNS0_13ScanTileStateIiLb1EEE6is_oddS5_iNS2_19streaming_context_tIlLb1EEELS6_0EEEvT0_T1_T2_T3_T4_T5_T6_T7_iT8_NS1_7vsmem_tE,"a",@progbits
	.sectionflags	@""
	.align	4
.nv.constant0._ZN3cub18CUB_300001_SM_10006detail6select23DeviceSelectSweepKernelINS2_10policy_hubIiNS0_8NullTypeEiLb0ELNS0_10SelectImplE0EE10Policy1000EN6thrust24THRUST_300001_SM_1000_NS6detail15normal_iteratorINSA_10device_ptrIiEEEEPS5_SF_PlNS0_13ScanTileStateIiLb1EEE6is_oddS5_iNS2_19streaming_context_tIlLb1EEELS6_0EEEvT0_T1_T2_T3_T4_T5_T6_T7_iT8_NS1_7vsmem_tE:
	.zero		1000


//--------------------- .nv.constant0._ZN3cub18CUB_300001_SM_10006detail4scan23DeviceCompactInitKernelINS0_13ScanTileStateIiLb1EEEPlEEvT_iT0_ --------------------------
	.section	.nv.constant0._ZN3cub18CUB_300001_SM_10006detail4scan23DeviceCompactInitKernelINS0_13ScanTileStateIiLb1EEEPlEEvT_iT0_,"a",@progbits
	.sectionflags	@""
	.align	4
.nv.constant0._ZN3cub18CUB_300001_SM_10006detail4scan23DeviceCompactInitKernelINS0_13ScanTileStateIiLb1EEEPlEEvT_iT0_:
	.zero		920


//--------------------- .nv.constant0._ZN3cub18CUB_300001_SM_10006detail6reduce28DeviceReduceSingleTileKernelINS2_10policy_hubIlyN4cuda3std3__44plusIlEEE10Policy1000EPlSC_iS9_llNS7_10__identityEEEvT0_T1_T2_T3_T4_T6_ --------------------------
	.section	.nv.constant0._ZN3cub18CUB_300001_SM_10006detail6reduce28DeviceReduceSingleTileKernelINS2_10policy_hubIlyN4cuda3std3__44plusIlEEE10Policy1000EPlSC_iS9_llNS7_10__identityEEEvT0_T1_T2_T3_T4_T6_,"a",@progbits
	.sectionflags	@""
	.align	4
.nv.constant0._ZN3cub18CUB_300001_SM_10006detail6reduce28DeviceReduceSingleTileKernelINS2_10policy_hubIlyN4cuda3std3__44plusIlEEE10Policy1000EPlSC_iS9_llNS7_10__identityEEEvT0_T1_T2_T3_T4_T6_:
	.zero		929


//--------------------- .nv.constant0._ZN3cub18CUB_300001_SM_10006detail6reduce18DeviceReduceKernelINS2_10policy_hubIlyN4cuda3std3__44plusIlEEE10Policy1000EN6thrust24THRUST_300001_SM_1000_NS18transform_iteratorI6is_oddNSD_6detail15normal_iteratorINSD_10device_ptrIiEEEEllEEyS9_lNS7_10__identityEEEvT0_PT3_T1_NS0_13GridEvenShareISQ_EET2_T4_ --------------------------
	.section	.nv.constant0._ZN3cub18CUB_300001_SM_10006detail6reduce18DeviceReduceKernelINS2_10policy_hubIlyN4cuda3std3__44plusIlEEE10Policy1000EN6thrust24THRUST_300001_SM_1000_NS18transform_iteratorI6is_oddNSD_6detail15normal_iteratorINSD_10device_ptrIiEEEEllEEyS9_lNS7_10__identityEEEvT0_PT3_T1_NS0_13GridEvenShareISQ_EET2_T4_,"a",@progbits
	.sectionflags	@""
	.align	4
.nv.constant0._ZN3cub18CUB_300001_SM_10006detail6reduce18DeviceReduceKernelINS2_10policy_hubIlyN4cuda3std3__44plusIlEEE10Policy1000EN6thrust24THRUST_300001_SM_1000_NS18transform_iteratorI6is_oddNSD_6detail15normal_iteratorINSD_10device_ptrIiEEEEllEEyS9_lNS7_10__identityEEEvT0_PT3_T1_NS0_13GridEvenShareISQ_EET2_T4_:
	.zero		1002


//--------------------- .nv.constant0._ZN3cub18CUB_300001_SM_10006detail6reduce28DeviceReduceSingleTileKernelINS2_10policy_hubIlyN4cuda3std3__44plusIlEEE10Policy1000EN6thrust24THRUST_300001_SM_1000_NS18transform_iteratorI6is_oddNSD_6detail15normal_iteratorINSD_10device_ptrIiEEEEllEEPlyS9_llNS7_10__identityEEEvT0_T1_T2_T3_T4_T6_ --------------------------
	.section	.nv.constant0._ZN3cub18CUB_300001_SM_10006detail6reduce28DeviceReduceSingleTileKernelINS2_10policy_hubIlyN4cuda3std3__44plusIlEEE10Policy1000EN6thrust24THRUST_300001_SM_1000_NS18transform_iteratorI6is_oddNSD_6detail15normal_iteratorINSD_10device_ptrIiEEEEllEEPlyS9_llNS7_10__identityEEEvT0_T1_T2_T3_T4_T6_,"a",@progbits
	.sectionflags	@""
	.align	4
.nv.constant0._ZN3cub18CUB_300001_SM_10006detail6reduce28DeviceReduceSingleTileKernelINS2_10policy_hubIlyN4cuda3std3__44plusIlEEE10Policy1000EN6thrust24THRUST_300001_SM_1000_NS18transform_iteratorI6is_oddNSD_6detail15normal_iteratorINSD_10device_ptrIiEEEEllEEPlyS9_llNS7_10__identityEEEvT0_T1_T2_T3_T4_T6_:
	.zero		945


//--------------------- .nv.constant0._ZN3cub18CUB_300001_SM_10006detail6reduce28DeviceReduceSingleTileKernelINS2_10policy_hubIljN4cuda3std3__44plusIlEEE10Policy1000EPlSC_iS9_llNS7_10__identityEEEvT0_T1_T2_T3_T4_T6_ --------------------------
	.section	.nv.constant0._ZN3cub18CUB_300001_SM_10006detail6reduce28DeviceReduceSingleTileKernelINS2_10policy_hubIljN4cuda3std3__44plusIlEEE10Policy1000EPlSC_iS9_llNS7_10__identityEEEvT0_T1_T2_T3_T4_T6_,"a",@progbits
	.sectionflags	@""
	.align	4
.nv.constant0._ZN3cub18CUB_300001_SM_10006detail6reduce28DeviceReduceSingleTileKernelINS2_10policy_hubIljN4cuda3std3__44plusIlEEE10Policy1000EPlSC_iS9_llNS7_10__identityEEEvT0_T1_T2_T3_T4_T6_:
	.zero		929


//--------------------- .nv.constant0._ZN3cub18CUB_300001_SM_10006detail6reduce18DeviceReduceKernelINS2_10policy_hubIljN4cuda3std3__44plusIlEEE10Policy1000EN6thrust24THRUST_300001_SM_1000_NS18transform_iteratorI6is_oddNSD_6detail15normal_iteratorINSD_10device_ptrIiEEEEllEEjS9_lNS7_10__identityEEEvT0_PT3_T1_NS0_13GridEvenShareISQ_EET2_T4_ --------------------------
	.section	.nv.constant0._ZN3cub18CUB_300001_SM_10006detail6reduce18DeviceReduceKernelINS2_10policy_hubIljN4cuda3std3__44plusIlEEE10Policy1000EN6thrust24THRUST_300001_SM_1000_NS18transform_iteratorI6is_oddNSD_6detail15normal_iteratorINSD_10device_ptrIiEEEEllEEjS9_lNS7_10__identityEEEvT0_PT3_T1_NS0_13GridEvenShareISQ_EET2_T4_,"a",@progbits
	.sectionflags	@""
	.align	4
.nv.constant0._ZN3cub18CUB_300001_SM_10006detail6reduce18DeviceReduceKernelINS2_10policy_hubIljN4cuda3std3__44plusIlEEE10Policy1000EN6thrust24THRUST_300001_SM_1000_NS18transform_iteratorI6is_oddNSD_6detail15normal_iteratorINSD_10device_ptrIiEEEEllEEjS9_lNS7_10__identityEEEvT0_PT3_T1_NS0_13GridEvenShareISQ_EET2_T4_:
	.zero		966


//--------------------- .nv.constant0._ZN3cub18CUB_300001_SM_10006detail6reduce28DeviceReduceSingleTileKernelINS2_10policy_hubIljN4cuda3std3__44plusIlEEE10Policy1000EN6thrust24THRUST_300001_SM_1000_NS18transform_iteratorI6is_oddNSD_6detail15normal_iteratorINSD_10device_ptrIiEEEEllEEPljS9_llNS7_10__identityEEEvT0_T1_T2_T3_T4_T6_ --------------------------
	.section	.nv.constant0._ZN3cub18CUB_300001_SM_10006detail6reduce28DeviceReduceSingleTileKernelINS2_10policy_hubIljN4cuda3std3__44plusIlEEE10Policy1000EN6thrust24THRUST_300001_SM_1000_NS18transform_iteratorI6is_oddNSD_6detail15normal_iteratorINSD_10device_ptrIiEEEEllEEPljS9_llNS7_10__identityEEEvT0_T1_T2_T3_T4_T6_,"a",@progbits
	.sectionflags	@""
	.align	4
.nv.constant0._ZN3cub18CUB_300001_SM_10006detail6reduce28DeviceReduceSingleTileKernelINS2_10policy_hubIljN4cuda3std3__44plusIlEEE10Policy1000EN6thrust24THRUST_300001_SM_1000_NS18transform_iteratorI6is_oddNSD_6detail15normal_iteratorINSD_10device_ptrIiEEEEllEEPljS9_llNS7_10__identityEEEvT0_T1_T2_T3_T4_T6_:
	.zero		937


//--------------------- .nv.constant0._ZN3cub18CUB_300001_SM_10006detail8for_each13static_kernelINS2_12policy_hub_t12policy_500_tEmN6thrust24THRUST_300001_SM_1000_NS8cuda_cub20__uninitialized_fill7functorINS7_10device_ptrIiEEiEEEEvT0_T1_ --------------------------
	.section	.nv.constant0._ZN3cub18CUB_300001_SM_10006detail8for_each13static_kernelINS2_12policy_hub_t12policy_500_tEmN6thrust24THRUST_300001_SM_1000_NS8cuda_cub20__uninitialized_fill7functorINS7_10device_ptrIiEEiEEEEvT0_T1_,"a",@progbits
	.sectionflags	@""
	.align	4
.nv.constant0._ZN3cub18CUB_300001_SM_10006detail8for_each13static_kernelINS2_12policy_hub_t12policy_500_tEmN6thrust24THRUST_300001_SM_1000_NS8cuda_cub20__uninitialized_fill7functorINS7_10device_ptrIiEEiEEEEvT0_T1_:
	.zero		920


//--------------------- .nv.constant0._ZN3cub18CUB_300001_SM_10006detail11EmptyKernelIvEEvv --------------------------
	.section	.nv.constant0._ZN3cub18CUB_300001_SM_10006detail11EmptyKernelIvEEvv,"a",@progbits
	.sectionflags	@""
	.align	4
.nv.constant0._ZN3cub18CUB_300001_SM_10006detail11EmptyKernelIvEEvv:
	.zero		896


//--------------------- SYMBOLS --------------------------

	.type		.nv.reservedSmem.offset0,@object
	.size		.nv.reservedSmem.offset0,0x4
	.type		.nv.reservedSmem.cap,@object
	.size		.nv.reservedSmem.cap,0x4
